	.target	sm_100a

	.elftype	@"ET_EXEC"


//--------------------- .note.nv.tkinfo           --------------------------
	.section	.note.nv.tkinfo,"",@"SHT_NOTE"
	.sectionflags	@"SHF_NOTE_NV_TKINFO"
	.tkinfo
        /*0018*/ 	.word	0x00000002
        /*0030*/ 	.string	""
        /*0030*/ 	.string	"ptxas"
        /*0030*/ 	.string	"Cuda compilation tools, release 13.0, V13.0.88"
        /*0030*/ 	.string	"Build cuda_13.0.r13.0/compiler.36424714_0"
        /*0030*/ 	.string	"-arch sm_100a -m 64 "



//--------------------- .note.nv.cuinfo           --------------------------
	.section	.note.nv.cuinfo,"",@"SHT_NOTE"
	.sectionflags	@"SHF_NOTE_NV_CUINFO"
        /*0018*/ 	.short	0x0002
        /*001a*/ 	.short	0x0064
        /*001c*/ 	.short	0x0082
	.zero		2


//--------------------- .nv.info                  --------------------------
	.section	.nv.info,"",@"SHT_CUDA_INFO"
	.align	4


	//----- nvinfo : EIATTR_REGCOUNT
	.align		4
        /*0000*/ 	.byte	0x04, 0x2f
        /*0002*/ 	.short	(.L_41 - .L_40)
	.align		4
.L_40:
        /*0004*/ 	.word	index@(_ZN3cub18CUB_300001_SM_10006detail11EmptyKernelIvEEvv)
        /*0008*/ 	.word	0x00000004


	//----- nvinfo : EIATTR_FRAME_SIZE
	.align		4
.L_41:
        /*000c*/ 	.byte	0x04, 0x11
        /*000e*/ 	.short	(.L_43 - .L_42)
	.align		4
.L_42:
        /*0010*/ 	.word	index@(_ZN3cub18CUB_300001_SM_10006detail11EmptyKernelIvEEvv)
        /*0014*/ 	.word	0x00000000


	//----- nvinfo : EIATTR_REGCOUNT
	.align		4
.L_43:
        /*0018*/ 	.byte	0x04, 0x2f
        /*001a*/ 	.short	(.L_45 - .L_44)
	.align		4
.L_44:
        /*001c*/ 	.word	index@(_ZN4vllm33apply_repetition_penalties_kernelIfEEvPT_PKbS4_PKS1_iii)
        /*0020*/ 	.word	0x0000000e


	//----- nvinfo : EIATTR_FRAME_SIZE
	.align		4
.L_45:
        /*0024*/ 	.byte	0x04, 0x11
        /*0026*/ 	.short	(.L_47 - .L_46)
	.align		4
.L_46:
        /*0028*/ 	.word	index@(_ZN4vllm33apply_repetition_penalties_kernelIfEEvPT_PKbS4_PKS1_iii)
        /*002c*/ 	.word	0x00000000


	//----- nvinfo : EIATTR_REGCOUNT
	.align		4
.L_47:
        /*0030*/ 	.byte	0x04, 0x2f
        /*0032*/ 	.short	(.L_49 - .L_48)
	.align		4
.L_48:
        /*0034*/ 	.word	index@(_ZN4vllm33apply_repetition_penalties_kernelIN3c104HalfEEEvPT_PKbS6_PKS3_iii)
        /*0038*/ 	.word	0x0000000f


	//----- nvinfo : EIATTR_FRAME_SIZE
	.align		4
.L_49:
        /*003c*/ 	.byte	0x04, 0x11
        /*003e*/ 	.short	(.L_51 - .L_50)
	.align		4
.L_50:
        /*0040*/ 	.word	index@(_ZN4vllm33apply_repetition_penalties_kernelIN3c104HalfEEEvPT_PKbS6_PKS3_iii)
        /*0044*/ 	.word	0x00000000


	//----- nvinfo : EIATTR_REGCOUNT
	.align		4
.L_51:
        /*0048*/ 	.byte	0x04, 0x2f
        /*004a*/ 	.short	(.L_53 - .L_52)
	.align		4
.L_52:
        /*004c*/ 	.word	index@(_ZN4vllm33apply_repetition_penalties_kernelIN3c108BFloat16EEEvPT_PKbS6_PKS3_iii)
        /*0050*/ 	.word	0x0000000f


	//----- nvinfo : EIATTR_FRAME_SIZE
	.align		4
.L_53:
        /*0054*/ 	.byte	0x04, 0x11
        /*0056*/ 	.short	(.L_55 - .L_54)
	.align		4
.L_54:
        /*0058*/ 	.word	index@(_ZN4vllm33apply_repetition_penalties_kernelIN3c108BFloat16EEEvPT_PKbS6_PKS3_iii)
        /*005c*/ 	.word	0x00000000


	//----- nvinfo : EIATTR_REGCOUNT
	.align		4
.L_55:
        /*0060*/ 	.byte	0x04, 0x2f
        /*0062*/ 	.short	(.L_57 - .L_56)
	.align		4
.L_56:
        /*0064*/ 	.word	index@(_ZN4vllm16topKPerRowDecodeILi512ELb0ELb0ELb0EEEvPKfPKiPiiiiiiPfiS4_)
        /*0068*/ 	.word	0x00000028


	//----- nvinfo : EIATTR_FRAME_SIZE
	.align		4
.L_57:
        /*006c*/ 	.byte	0x04, 0x11
        /*006e*/ 	.short	(.L_59 - .L_58)
	.align		4
.L_58:
        /*0070*/ 	.word	index@(_ZN4vllm16topKPerRowDecodeILi512ELb0ELb0ELb0EEEvPKfPKiPiiiiiiPfiS4_)
        /*0074*/ 	.word	0x00000000


	//----- nvinfo : EIATTR_REGCOUNT
	.align		4
.L_59:
        /*0078*/ 	.byte	0x04, 0x2f
        /*007a*/ 	.short	(.L_61 - .L_60)
	.align		4
.L_60:
        /*007c*/ 	.word	index@(_ZN4vllm16topKPerRowDecodeILi512ELb1ELb0ELb0EEEvPKfPKiPiiiiiiPfiS4_)
        /*0080*/ 	.word	0x00000028


	//----- nvinfo : EIATTR_FRAME_SIZE
	.align		4
.L_61:
        /*0084*/ 	.byte	0x04, 0x11
        /*0086*/ 	.short	(.L_63 - .L_62)
	.align		4
.L_62:
        /*0088*/ 	.word	index@(_ZN4vllm16topKPerRowDecodeILi512ELb1ELb0ELb0EEEvPKfPKiPiiiiiiPfiS4_)
        /*008c*/ 	.word	0x00000000


	//----- nvinfo : EIATTR_REGCOUNT
	.align		4
.L_63:
        /*0090*/ 	.byte	0x04, 0x2f
        /*0092*/ 	.short	(.L_65 - .L_64)
	.align		4
.L_64:
        /*0094*/ 	.word	index@(_ZN4vllm16topKPerRowDecodeILi512ELb1ELb1ELb0EEEvPKfPKiPiiiiiiPfiS4_)
        /*0098*/ 	.word	0x00000028


	//----- nvinfo : EIATTR_FRAME_SIZE
	.align		4
.L_65:
        /*009c*/ 	.byte	0x04, 0x11
        /*009e*/ 	.short	(.L_67 - .L_66)
	.align		4
.L_66:
        /*00a0*/ 	.word	index@(_ZN4vllm16topKPerRowDecodeILi512ELb1ELb1ELb0EEEvPKfPKiPiiiiiiPfiS4_)
        /*00a4*/ 	.word	0x00000000


	//----- nvinfo : EIATTR_REGCOUNT
	.align		4
.L_67:
        /*00a8*/ 	.byte	0x04, 0x2f
        /*00aa*/ 	.short	(.L_69 - .L_68)
	.align		4
.L_68:
        /*00ac*/ 	.word	index@(_ZN4vllm16topKPerRowDecodeILi1024ELb1ELb0ELb1EEEvPKfPKiPiiiiiiPfiS4_)
        /*00b0*/ 	.word	0x00000034


	//----- nvinfo : EIATTR_FRAME_SIZE
	.align		4
.L_69:
        /*00b4*/ 	.byte	0x04, 0x11
        /*00b6*/ 	.short	(.L_71 - .L_70)
	.align		4
.L_70:
        /*00b8*/ 	.word	index@(_ZN4vllm16topKPerRowDecodeILi1024ELb1ELb0ELb1EEEvPKfPKiPiiiiiiPfiS4_)
        /*00bc*/ 	.word	0x00000000


	//----- nvinfo : EIATTR_REGCOUNT
	.align		4
.L_71:
        /*00c0*/ 	.byte	0x04, 0x2f
        /*00c2*/ 	.short	(.L_73 - .L_72)
	.align		4
.L_72:
        /*00c4*/ 	.word	index@(_ZN4vllm17topKPerRowPrefillILi512ELb0EEEvPKfPKiS4_Piiiii)
        /*00c8*/ 	.word	0x00000028


	//----- nvinfo : EIATTR_FRAME_SIZE
	.align		4
.L_73:
        /*00cc*/ 	.byte	0x04, 0x11
        /*00ce*/ 	.short	(.L_75 - .L_74)
	.align		4
.L_74:
        /*00d0*/ 	.word	index@(_ZN4vllm17topKPerRowPrefillILi512ELb0EEEvPKfPKiS4_Piiiii)
        /*00d4*/ 	.word	0x00000000


	//----- nvinfo : EIATTR_REGCOUNT
	.align		4
.L_75:
        /*00d8*/ 	.byte	0x04, 0x2f
        /*00da*/ 	.short	(.L_77 - .L_76)
	.align		4
.L_76:
        /*00dc*/ 	.word	index@(_ZN4vllm17topKPerRowPrefillILi512ELb1EEEvPKfPKiS4_Piiiii)
        /*00e0*/ 	.word	0x00000028


	//----- nvinfo : EIATTR_FRAME_SIZE
	.align		4
.L_77:
        /*00e4*/ 	.byte	0x04, 0x11
        /*00e6*/ 	.short	(.L_79 - .L_78)
	.align		4
.L_78:
        /*00e8*/ 	.word	index@(_ZN4vllm17topKPerRowPrefillILi512ELb1EEEvPKfPKiS4_Piiiii)
        /*00ec*/ 	.word	0x00000000


	//----- nvinfo : EIATTR_MIN_STACK_SIZE
	.align		4
.L_79:
        /*00f0*/ 	.byte	0x04, 0x12
        /*00f2*/ 	.short	(.L_81 - .L_80)
	.align		4
.L_80:
        /*00f4*/ 	.word	index@(_ZN4vllm17topKPerRowPrefillILi512ELb1EEEvPKfPKiS4_Piiiii)
        /*00f8*/ 	.word	0x00000000


	//----- nvinfo : EIATTR_MIN_STACK_SIZE
	.align		4
.L_81:
        /*00fc*/ 	.byte	0x04, 0x12
        /*00fe*/ 	.short	(.L_83 - .L_82)
	.align		4
.L_82:
        /*0100*/ 	.word	index@(_ZN4vllm17topKPerRowPrefillILi512ELb0EEEvPKfPKiS4_Piiiii)
        /*0104*/ 	.word	0x00000000


	//----- nvinfo : EIATTR_MIN_STACK_SIZE
	.align		4
.L_83:
        /*0108*/ 	.byte	0x04, 0x12
        /*010a*/ 	.short	(.L_85 - .L_84)
	.align		4
.L_84:
        /*010c*/ 	.word	index@(_ZN4vllm16topKPerRowDecodeILi1024ELb1ELb0ELb1EEEvPKfPKiPiiiiiiPfiS4_)
        /*0110*/ 	.word	0x00000000


	//----- nvinfo : EIATTR_MIN_STACK_SIZE
	.align		4
.L_85:
        /*0114*/ 	.byte	0x04, 0x12
        /*0116*/ 	.short	(.L_87 - .L_86)
	.align		4
.L_86:
        /*0118*/ 	.word	index@(_ZN4vllm16topKPerRowDecodeILi512ELb1ELb1ELb0EEEvPKfPKiPiiiiiiPfiS4_)
        /*011c*/ 	.word	0x00000000


	//----- nvinfo : EIATTR_MIN_STACK_SIZE
	.align		4
.L_87:
        /*0120*/ 	.byte	0x04, 0x12
        /*0122*/ 	.short	(.L_89 - .L_88)
	.align		4
.L_88:
        /*0124*/ 	.word	index@(_ZN4vllm16topKPerRowDecodeILi512ELb1ELb0ELb0EEEvPKfPKiPiiiiiiPfiS4_)
        /*0128*/ 	.word	0x00000000


	//----- nvinfo : EIATTR_MIN_STACK_SIZE
	.align		4
.L_89:
        /*012c*/ 	.byte	0x04, 0x12
        /*012e*/ 	.short	(.L_91 - .L_90)
	.align		4
.L_90:
        /*0130*/ 	.word	index@(_ZN4vllm16topKPerRowDecodeILi512ELb0ELb0ELb0EEEvPKfPKiPiiiiiiPfiS4_)
        /*0134*/ 	.word	0x00000000


	//----- nvinfo : EIATTR_MIN_STACK_SIZE
	.align		4
.L_91:
        /*0138*/ 	.byte	0x04, 0x12
        /*013a*/ 	.short	(.L_93 - .L_92)
	.align		4
.L_92:
        /*013c*/ 	.word	index@(_ZN4vllm33apply_repetition_penalties_kernelIN3c108BFloat16EEEvPT_PKbS6_PKS3_iii)
        /*0140*/ 	.word	0x00000000


	//----- nvinfo : EIATTR_MIN_STACK_SIZE
	.align		4
.L_93:
        /*0144*/ 	.byte	0x04, 0x12
        /*0146*/ 	.short	(.L_95 - .L_94)
	.align		4
.L_94:
        /*0148*/ 	.word	index@(_ZN4vllm33apply_repetition_penalties_kernelIN3c104HalfEEEvPT_PKbS6_PKS3_iii)
        /*014c*/ 	.word	0x00000000


	//----- nvinfo : EIATTR_MIN_STACK_SIZE
	.align		4
.L_95:
        /*0150*/ 	.byte	0x04, 0x12
        /*0152*/ 	.short	(.L_97 - .L_96)
	.align		4
.L_96:
        /*0154*/ 	.word	index@(_ZN4vllm33apply_repetition_penalties_kernelIfEEvPT_PKbS4_PKS1_iii)
        /*0158*/ 	.word	0x00000000


	//----- nvinfo : EIATTR_MIN_STACK_SIZE
	.align		4
.L_97:
        /*015c*/ 	.byte	0x04, 0x12
        /*015e*/ 	.short	(.L_99 - .L_98)
	.align		4
.L_98:
        /*0160*/ 	.word	index@(_ZN3cub18CUB_300001_SM_10006detail11EmptyKernelIvEEvv)
        /*0164*/ 	.word	0x00000000
.L_99:


//--------------------- .nv.compat                --------------------------
	.section	.nv.compat,"",@"SHT_CUDA_COMPAT_INFO"
	.align	4
        /*0000*/ 	.byte	0x02, 0x09, 0x01, 0x00, 0x02, 0x02, 0x01, 0x00, 0x02, 0x05, 0x05, 0x00, 0x03, 0x07, 0x01, 0x01
        /*0010*/ 	.byte	0x02, 0x03, 0x00, 0x00, 0x02, 0x06, 0x01, 0x00, 0x04, 0x0b, 0x08, 0x00, 0x09, 0x00, 0x00, 0x00
        /*0020*/ 	.byte	0x00, 0x00, 0x00, 0x00


//--------------------- .nv.info._ZN4vllm17topKPerRowPrefillILi512ELb1EEEvPKfPKiS4_Piiiii --------------------------
	.section	.nv.info._ZN4vllm17topKPerRowPrefillILi512ELb1EEEvPKfPKiS4_Piiiii,"",@"SHT_CUDA_INFO"
	.sectionflags	@""
	.align	4


	//----- nvinfo : EIATTR_CUDA_API_VERSION
	.align		4
        /*0000*/ 	.byte	0x04, 0x37
        /*0002*/ 	.short	(.L_101 - .L_100)
.L_100:
        /*0004*/ 	.word	0x00000082


	//----- nvinfo : EIATTR_KPARAM_INFO
	.align		4
.L_101:
        /*0008*/ 	.byte	0x04, 0x17
        /*000a*/ 	.short	(.L_103 - .L_102)
.L_102:
        /*000c*/ 	.word	0x00000000
        /*0010*/ 	.short	0x0007
        /*0012*/ 	.short	0x002c
        /*0014*/ 	.byte	0x00, 0xf0, 0x11, 0x00


	//----- nvinfo : EIATTR_KPARAM_INFO
	.align		4
.L_103:
        /*0018*/ 	.byte	0x04, 0x17
        /*001a*/ 	.short	(.L_105 - .L_104)
.L_104:
        /*001c*/ 	.word	0x00000000
        /*0020*/ 	.short	0x0006
        /*0022*/ 	.short	0x0028
        /*0024*/ 	.byte	0x00, 0xf0, 0x11, 0x00


	//----- nvinfo : EIATTR_KPARAM_INFO
	.align		4
.L_105:
        /*0028*/ 	.byte	0x04, 0x17
        /*002a*/ 	.short	(.L_107 - .L_106)
.L_106:
        /*002c*/ 	.word	0x00000000
        /*0030*/ 	.short	0x0005
        /*0032*/ 	.short	0x0024
        /*0034*/ 	.byte	0x00, 0xf0, 0x11, 0x00


	//----- nvinfo : EIATTR_KPARAM_INFO
	.align		4
.L_107:
        /*0038*/ 	.byte	0x04, 0x17
        /*003a*/ 	.short	(.L_109 - .L_108)
.L_108:
        /*003c*/ 	.word	0x00000000
        /*0040*/ 	.short	0x0004
        /*0042*/ 	.short	0x0020
        /*0044*/ 	.byte	0x00, 0xf0, 0x11, 0x00


	//----- nvinfo : EIATTR_KPARAM_INFO
	.align		4
.L_109:
        /*0048*/ 	.byte	0x04, 0x17
        /*004a*/ 	.short	(.L_111 - .L_110)
.L_110:
        /*004c*/ 	.word	0x00000000
        /*0050*/ 	.short	0x0003
        /*0052*/ 	.short	0x0018
        /*0054*/ 	.byte	0x00, 0xf5, 0x21, 0x00


	//----- nvinfo : EIATTR_KPARAM_INFO
	.align		4
.L_111:
        /*0058*/ 	.byte	0x04, 0x17
        /*005a*/ 	.short	(.L_113 - .L_112)
.L_112:
        /*005c*/ 	.word	0x00000000
        /*0060*/ 	.short	0x0002
        /*0062*/ 	.short	0x0010
        /*0064*/ 	.byte	0x00, 0xf5, 0x21, 0x00


	//----- nvinfo : EIATTR_KPARAM_INFO
	.align		4
.L_113:
        /*0068*/ 	.byte	0x04, 0x17
        /*006a*/ 	.short	(.L_115 - .L_114)
.L_114:
        /*006c*/ 	.word	0x00000000
        /*0070*/ 	.short	0x0001
        /*0072*/ 	.short	0x0008
        /*0074*/ 	.byte	0x00, 0xf5, 0x21, 0x00


	//----- nvinfo : EIATTR_KPARAM_INFO
	.align		4
.L_115:
        /*0078*/ 	.byte	0x04, 0x17
        /*007a*/ 	.short	(.L_117 - .L_116)
.L_116:
        /*007c*/ 	.word	0x00000000
        /*0080*/ 	.short	0x0000
        /*0082*/ 	.short	0x0000
        /*0084*/ 	.byte	0x00, 0xf5, 0x21, 0x00


	//----- nvinfo : EIATTR_SPARSE_MMA_MASK
	.align		4
.L_117:
        /*0088*/ 	.byte	0x03, 0x50
        /*008a*/ 	.short	0x0000


	//----- nvinfo : EIATTR_MAXREG_COUNT
	.align		4
        /*008c*/ 	.byte	0x03, 0x1b
        /*008e*/ 	.short	0x0080


	//----- nvinfo : EIATTR_NUM_BARRIERS
	.align		4
        /*0090*/ 	.byte	0x02, 0x4c
        /*0092*/ 	.byte	0x01
	.zero		1


	//----- nvinfo : EIATTR_MERCURY_ISA_VERSION
	.align		4
        /*0094*/ 	.byte	0x03, 0x5f
        /*0096*/ 	.short	0x0101


	//----- nvinfo : EIATTR_INT_WARP_WIDE_INSTR_OFFSETS
	.align		4
        /*0098*/ 	.byte	0x04, 0x31
        /*009a*/ 	.short	(.L_119 - .L_118)


	//   ....[0]....
.L_118:
        /*009c*/ 	.word	0x00003160


	//   ....[1]....
        /*00a0*/ 	.word	0x00003230


	//   ....[2]....
        /*00a4*/ 	.word	0x000032c0


	//   ....[3]....
        /*00a8*/ 	.word	0x00003380


	//   ....[4]....
        /*00ac*/ 	.word	0x00003440


	//   ....[5]....
        /*00b0*/ 	.word	0x00003510


	//   ....[6]....
        /*00b4*/ 	.word	0x000035b0


	//   ....[7]....
        /*00b8*/ 	.word	0x00003670


	//   ....[8]....
        /*00bc*/ 	.word	0x00003730


	//   ....[9]....
        /*00c0*/ 	.word	0x00003800


	//   ....[10]....
        /*00c4*/ 	.word	0x00003890


	//   ....[11]....
        /*00c8*/ 	.word	0x00003950


	//   ....[12]....
        /*00cc*/ 	.word	0x00003a00


	//   ....[13]....
        /*00d0*/ 	.word	0x00003ac0


	//   ....[14]....
        /*00d4*/ 	.word	0x00003b60


	//   ....[15]....
        /*00d8*/ 	.word	0x00003c10


	//   ....[16]....
        /*00dc*/ 	.word	0x00003e20


	//   ....[17]....
        /*00e0*/ 	.word	0x00003ef0


	//   ....[18]....
        /*00e4*/ 	.word	0x00003f90


	//   ....[19]....
        /*00e8*/ 	.word	0x00004020


	//   ....[20]....
        /*00ec*/ 	.word	0x000041e0


	//   ....[21]....
        /*00f0*/ 	.word	0x000042b0


	//   ....[22]....
        /*00f4*/ 	.word	0x00004350


	//   ....[23]....
        /*00f8*/ 	.word	0x000043e0


	//   ....[24]....
        /*00fc*/ 	.word	0x00004680


	//   ....[25]....
        /*0100*/ 	.word	0x00004740


	//   ....[26]....
        /*0104*/ 	.word	0x000047e0


	//   ....[27]....
        /*0108*/ 	.word	0x00004880


	//   ....[28]....
        /*010c*/ 	.word	0x00004cf0


	//   ....[29]....
        /*0110*/ 	.word	0x00004db0


	//   ....[30]....
        /*0114*/ 	.word	0x00004e70


	//   ....[31]....
        /*0118*/ 	.word	0x00004f10


	//   ....[32]....
        /*011c*/ 	.word	0x00004fd0


	//   ....[33]....
        /*0120*/ 	.word	0x00005090


	//   ....[34]....
        /*0124*/ 	.word	0x00005130


	//   ....[35]....
        /*0128*/ 	.word	0x000051d0


	//   ....[36]....
        /*012c*/ 	.word	0x00005280


	//   ....[37]....
        /*0130*/ 	.word	0x00005340


	//   ....[38]....
        /*0134*/ 	.word	0x000053e0


	//   ....[39]....
        /*0138*/ 	.word	0x00005480


	//   ....[40]....
        /*013c*/ 	.word	0x00005540


	//   ....[41]....
        /*0140*/ 	.word	0x00005610


	//   ....[42]....
        /*0144*/ 	.word	0x000056a0


	//   ....[43]....
        /*0148*/ 	.word	0x00005750


	//   ....[44]....
        /*014c*/ 	.word	0x00007530


	//   ....[45]....
        /*0150*/ 	.word	0x00007600


	//   ....[46]....
        /*0154*/ 	.word	0x00007690


	//   ....[47]....
        /*0158*/ 	.word	0x00007750


	//   ....[48]....
        /*015c*/ 	.word	0x00007810


	//   ....[49]....
        /*0160*/ 	.word	0x000078e0


	//   ....[50]....
        /*0164*/ 	.word	0x00007980


	//   ....[51]....
        /*0168*/ 	.word	0x00007a40


	//   ....[52]....
        /*016c*/ 	.word	0x00007b00


	//   ....[53]....
        /*0170*/ 	.word	0x00007bd0


	//   ....[54]....
        /*0174*/ 	.word	0x00007c60


	//   ....[55]....
        /*0178*/ 	.word	0x00007d20


	//   ....[56]....
        /*017c*/ 	.word	0x00007dd0


	//   ....[57]....
        /*0180*/ 	.word	0x00007ea0


	//   ....[58]....
        /*0184*/ 	.word	0x00007f30


	//   ....[59]....
        /*0188*/ 	.word	0x00007ff0


	//   ....[60]....
        /*018c*/ 	.word	0x000081c0


	//   ....[61]....
        /*0190*/ 	.word	0x00008290


	//   ....[62]....
        /*0194*/ 	.word	0x00008330


	//   ....[63]....
        /*0198*/ 	.word	0x000083d0


	//   ....[64]....
        /*019c*/ 	.word	0x00008550


	//   ....[65]....
        /*01a0*/ 	.word	0x00008620


	//   ....[66]....
        /*01a4*/ 	.word	0x000086c0


	//   ....[67]....
        /*01a8*/ 	.word	0x00008750


	//   ....[68]....
        /*01ac*/ 	.word	0x000089c0


	//   ....[69]....
        /*01b0*/ 	.word	0x00008a90


	//   ....[70]....
        /*01b4*/ 	.word	0x00008b20


	//   ....[71]....
        /*01b8*/ 	.word	0x00008bd0


	//   ....[72]....
        /*01bc*/ 	.word	0x00008f60


	//   ....[73]....
        /*01c0*/ 	.word	0x00009020


	//   ....[74]....
        /*01c4*/ 	.word	0x000090e0


	//   ....[75]....
        /*01c8*/ 	.word	0x00009180


	//   ....[76]....
        /*01cc*/ 	.word	0x00009240


	//   ....[77]....
        /*01d0*/ 	.word	0x00009300


	//   ....[78]....
        /*01d4*/ 	.word	0x000093a0


	//   ....[79]....
        /*01d8*/ 	.word	0x00009450


	//   ....[80]....
        /*01dc*/ 	.word	0x000094f0


	//   ....[81]....
        /*01e0*/ 	.word	0x000095c0


	//   ....[82]....
        /*01e4*/ 	.word	0x00009650


	//   ....[83]....
        /*01e8*/ 	.word	0x00009700


	//   ....[84]....
        /*01ec*/ 	.word	0x000097b0


	//   ....[85]....
        /*01f0*/ 	.word	0x00009880


	//   ....[86]....
        /*01f4*/ 	.word	0x00009910


	//   ....[87]....
        /*01f8*/ 	.word	0x000099c0


	//   ....[88]....
        /*01fc*/ 	.word	0x0000c740


	//   ....[89]....
        /*0200*/ 	.word	0x0000c810


	//   ....[90]....
        /*0204*/ 	.word	0x0000c890


	//   ....[91]....
        /*0208*/ 	.word	0x0000c940


	//   ....[92]....
        /*020c*/ 	.word	0x0000cac0


	//   ....[93]....
        /*0210*/ 	.word	0x0000cba0


	//   ....[94]....
        /*0214*/ 	.word	0x0000cc20


	//   ....[95]....
        /*0218*/ 	.word	0x0000ccd0


	//   ....[96]....
        /*021c*/ 	.word	0x0000ce60


	//   ....[97]....
        /*0220*/ 	.word	0x0000cf40


	//   ....[98]....
        /*0224*/ 	.word	0x0000cfc0


	//   ....[99]....
        /*0228*/ 	.word	0x0000d070


	//   ....[100]....
        /*022c*/ 	.word	0x0000d210


	//   ....[101]....
        /*0230*/ 	.word	0x0000d2e0


	//   ....[102]....
        /*0234*/ 	.word	0x0000d360


	//   ....[103]....
        /*0238*/ 	.word	0x0000d410


	//   ....[104]....
        /*023c*/ 	.word	0x0000d630


	//   ....[105]....
        /*0240*/ 	.word	0x0000d6f0


	//   ....[106]....
        /*0244*/ 	.word	0x0000d7a0


	//   ....[107]....
        /*0248*/ 	.word	0x0000d830


	//   ....[108]....
        /*024c*/ 	.word	0x0000da20


	//   ....[109]....
        /*0250*/ 	.word	0x0000dae0


	//   ....[110]....
        /*0254*/ 	.word	0x0000db90


	//   ....[111]....
        /*0258*/ 	.word	0x0000dc30


	//   ....[112]....
        /*025c*/ 	.word	0x0000df00


	//   ....[113]....
        /*0260*/ 	.word	0x0000dfd0


	//   ....[114]....
        /*0264*/ 	.word	0x0000e050


	//   ....[115]....
        /*0268*/ 	.word	0x0000e100


	//   ....[116]....
        /*026c*/ 	.word	0x0000e3a0


	//   ....[117]....
        /*0270*/ 	.word	0x0000e470


	//   ....[118]....
        /*0274*/ 	.word	0x0000e4f0


	//   ....[119]....
        /*0278*/ 	.word	0x0000e5a0


	//   ....[120]....
        /*027c*/ 	.word	0x0000e750


	//   ....[121]....
        /*0280*/ 	.word	0x0000e820


	//   ....[122]....
        /*0284*/ 	.word	0x0000e8a0


	//   ....[123]....
        /*0288*/ 	.word	0x0000e950


	//   ....[124]....
        /*028c*/ 	.word	0x0000eb00


	//   ....[125]....
        /*0290*/ 	.word	0x0000ebd0


	//   ....[126]....
        /*0294*/ 	.word	0x0000ec50


	//   ....[127]....
        /*0298*/ 	.word	0x0000ed00


	//   ....[128]....
        /*029c*/ 	.word	0x0000eea0


	//   ....[129]....
        /*02a0*/ 	.word	0x0000ef70


	//   ....[130]....
        /*02a4*/ 	.word	0x0000eff0


	//   ....[131]....
        /*02a8*/ 	.word	0x0000f0a0


	//   ....[132]....
        /*02ac*/ 	.word	0x00011c90


	//   ....[133]....
        /*02b0*/ 	.word	0x00011d60


	//   ....[134]....
        /*02b4*/ 	.word	0x00011dd0


	//   ....[135]....
        /*02b8*/ 	.word	0x00011e50


	//   ....[136]....
        /*02bc*/ 	.word	0x00012000


	//   ....[137]....
        /*02c0*/ 	.word	0x000120d0


	//   ....[138]....
        /*02c4*/ 	.word	0x00012140


	//   ....[139]....
        /*02c8*/ 	.word	0x000121c0


	//   ....[140]....
        /*02cc*/ 	.word	0x00012370


	//   ....[141]....
        /*02d0*/ 	.word	0x00012440


	//   ....[142]....
        /*02d4*/ 	.word	0x000124b0


	//   ....[143]....
        /*02d8*/ 	.word	0x00012530


	//   ....[144]....
        /*02dc*/ 	.word	0x000126e0


	//   ....[145]....
        /*02e0*/ 	.word	0x000127a0


	//   ....[146]....
        /*02e4*/ 	.word	0x00012820


	//   ....[147]....
        /*02e8*/ 	.word	0x000128a0


	//   ....[148]....
        /*02ec*/ 	.word	0x00012ae0


	//   ....[149]....
        /*02f0*/ 	.word	0x00012bb0


	//   ....[150]....
        /*02f4*/ 	.word	0x00012c20


	//   ....[151]....
        /*02f8*/ 	.word	0x00012cb0


	//   ....[152]....
        /*02fc*/ 	.word	0x00012ea0


	//   ....[153]....
        /*0300*/ 	.word	0x00012f70


	//   ....[154]....
        /*0304*/ 	.word	0x00012fe0


	//   ....[155]....
        /*0308*/ 	.word	0x00013070


	//   ....[156]....
        /*030c*/ 	.word	0x000133a0


	//   ....[157]....
        /*0310*/ 	.word	0x00013470


	//   ....[158]....
        /*0314*/ 	.word	0x000134e0


	//   ....[159]....
        /*0318*/ 	.word	0x00013560


	//   ....[160]....
        /*031c*/ 	.word	0x00013820


	//   ....[161]....
        /*0320*/ 	.word	0x000138e0


	//   ....[162]....
        /*0324*/ 	.word	0x00013960


	//   ....[163]....
        /*0328*/ 	.word	0x000139e0


	//   ....[164]....
        /*032c*/ 	.word	0x00013bb0


	//   ....[165]....
        /*0330*/ 	.word	0x00013c70


	//   ....[166]....
        /*0334*/ 	.word	0x00013cf0


	//   ....[167]....
        /*0338*/ 	.word	0x00013d70


	//   ....[168]....
        /*033c*/ 	.word	0x00013f40


	//   ....[169]....
        /*0340*/ 	.word	0x00014010


	//   ....[170]....
        /*0344*/ 	.word	0x00014080


	//   ....[171]....
        /*0348*/ 	.word	0x00014100


	//   ....[172]....
        /*034c*/ 	.word	0x000142c0


	//   ....[173]....
        /*0350*/ 	.word	0x00014380


	//   ....[174]....
        /*0354*/ 	.word	0x00014400


	//   ....[175]....
        /*0358*/ 	.word	0x00014470


	//----- nvinfo : EIATTR_COOP_GROUP_MASK_REGIDS
	.align		4
.L_119:
        /*035c*/ 	.byte	0x04, 0x29
        /*035e*/ 	.short	(.L_121 - .L_120)


	//   ....[0]....
.L_120:
        /*0360*/ 	.word	0xffffffff


	//   ....[1]....
        /*0364*/ 	.word	0xffffffff


	//   ....[2]....
        /*0368*/ 	.word	0xffffffff


	//   ....[3]....
        /*036c*/ 	.word	0xffffffff


	//   ....[4]....
        /*0370*/ 	.word	0xffffffff


	//   ....[5]....
        /*0374*/ 	.word	0xffffffff


	//   ....[6]....
        /*0378*/ 	.word	0xffffffff


	//   ....[7]....
        /*037c*/ 	.word	0xffffffff


	//   ....[8]....
        /*0380*/ 	.word	0xffffffff


	//   ....[9]....
        /*0384*/ 	.word	0xffffffff


	//   ....[10]....
        /*0388*/ 	.word	0xffffffff


	//   ....[11]....
        /*038c*/ 	.word	0xffffffff


	//   ....[12]....
        /*0390*/ 	.word	0xffffffff


	//   ....[13]....
        /*0394*/ 	.word	0xffffffff


	//   ....[14]....
        /*0398*/ 	.word	0xffffffff


	//   ....[15]....
        /*039c*/ 	.word	0xffffffff


	//   ....[16]....
        /*03a0*/ 	.word	0xffffffff


	//   ....[17]....
        /*03a4*/ 	.word	0xffffffff


	//   ....[18]....
        /*03a8*/ 	.word	0xffffffff


	//   ....[19]....
        /*03ac*/ 	.word	0xffffffff


	//   ....[20]....
        /*03b0*/ 	.word	0xffffffff


	//   ....[21]....
        /*03b4*/ 	.word	0xffffffff


	//   ....[22]....
        /*03b8*/ 	.word	0xffffffff


	//   ....[23]....
        /*03bc*/ 	.word	0xffffffff


	//   ....[24]....
        /*03c0*/ 	.word	0xffffffff


	//   ....[25]....
        /*03c4*/ 	.word	0xffffffff


	//   ....[26]....
        /*03c8*/ 	.word	0xffffffff


	//   ....[27]....
        /*03cc*/ 	.word	0xffffffff


	//   ....[28]....
        /*03d0*/ 	.word	0xffffffff


	//   ....[29]....
        /*03d4*/ 	.word	0x05000000


	//   ....[30]....
        /*03d8*/ 	.word	0x05000000


	//   ....[31]....
        /*03dc*/ 	.word	0x05000000


	//   ....[32]....
        /*03e0*/ 	.word	0x05000000


	//   ....[33]....
        /*03e4*/ 	.word	0x05000000


	//   ....[34]....
        /*03e8*/ 	.word	0x05000000


	//   ....[35]....
        /*03ec*/ 	.word	0x05000000


	//   ....[36]....
        /*03f0*/ 	.word	0x05000000


	//   ....[37]....
        /*03f4*/ 	.word	0x05000000


	//   ....[38]....
        /*03f8*/ 	.word	0x05000000


	//   ....[39]....
        /*03fc*/ 	.word	0x05000000


	//   ....[40]....
        /*0400*/ 	.word	0x05000000


	//   ....[41]....
        /*0404*/ 	.word	0x05000000


	//   ....[42]....
        /*0408*/ 	.word	0x05000000


	//   ....[43]....
        /*040c*/ 	.word	0x05000000


	//   ....[44]....
        /*0410*/ 	.word	0x05000000


	//   ....[45]....
        /*0414*/ 	.word	0x05000000


	//   ....[46]....
        /*0418*/ 	.word	0x05000000


	//   ....[47]....
        /*041c*/ 	.word	0x05000000


	//   ....[48]....
        /*0420*/ 	.word	0x05000000


	//----- nvinfo : EIATTR_COOP_GROUP_INSTR_OFFSETS
	.align		4
.L_121:
        /*0424*/ 	.byte	0x04, 0x28
        /*0426*/ 	.short	(.L_123 - .L_122)


	//   ....[0]....
.L_122:
        /*0428*/ 	.word	0x000027d0


	//   ....[1]....
        /*042c*/ 	.word	0x000027f0


	//   ....[2]....
        /*0430*/ 	.word	0x00002810


	//   ....[3]....
        /*0434*/ 	.word	0x00002830


	//   ....[4]....
        /*0438*/ 	.word	0x00002850


	//   ....[5]....
        /*043c*/ 	.word	0x00002890


	//   ....[6]....
        /*0440*/ 	.word	0x00006c60


	//   ....[7]....
        /*0444*/ 	.word	0x00006c80


	//   ....[8]....
        /*0448*/ 	.word	0x00006ca0


	//   ....[9]....
        /*044c*/ 	.word	0x00006cc0


	//   ....[10]....
        /*0450*/ 	.word	0x00006ce0


	//   ....[11]....
        /*0454*/ 	.word	0x00006d20


	//   ....[12]....
        /*0458*/ 	.word	0x0000bef0


	//   ....[13]....
        /*045c*/ 	.word	0x0000bf10


	//   ....[14]....
        /*0460*/ 	.word	0x0000bf30


	//   ....[15]....
        /*0464*/ 	.word	0x0000bf50


	//   ....[16]....
        /*0468*/ 	.word	0x0000bf70


	//   ....[17]....
        /*046c*/ 	.word	0x0000bfb0


	//   ....[18]....
        /*0470*/ 	.word	0x00011480


	//   ....[19]....
        /*0474*/ 	.word	0x000114a0


	//   ....[20]....
        /*0478*/ 	.word	0x000114c0


	//   ....[21]....
        /*047c*/ 	.word	0x000114e0


	//   ....[22]....
        /*0480*/ 	.word	0x00011500


	//   ....[23]....
        /*0484*/ 	.word	0x00011540


	//   ....[24]....
        /*0488*/ 	.word	0x00014dc0


	//   ....[25]....
        /*048c*/ 	.word	0x00014de0


	//   ....[26]....
        /*0490*/ 	.word	0x00014e00


	//   ....[27]....
        /*0494*/ 	.word	0x00014e20


	//   ....[28]....
        /*0498*/ 	.word	0x00014e40


	//   ....[29]....
        /*049c*/ 	.word	0x00016bc0


	//   ....[30]....
        /*04a0*/ 	.word	0x00016c30


	//   ....[31]....
        /*04a4*/ 	.word	0x00016ca0


	//   ....[32]....
        /*04a8*/ 	.word	0x00016d10


	//   ....[33]....
        /*04ac*/ 	.word	0x00016d80


	//   ....[34]....
        /*04b0*/ 	.word	0x00016e00


	//   ....[35]....
        /*04b4*/ 	.word	0x00016e70


	//   ....[36]....
        /*04b8*/ 	.word	0x00016ee0


	//   ....[37]....
        /*04bc*/ 	.word	0x00016f50


	//   ....[38]....
        /*04c0*/ 	.word	0x00016fc0


	//   ....[39]....
        /*04c4*/ 	.word	0x00017040


	//   ....[40]....
        /*04c8*/ 	.word	0x000170b0


	//   ....[41]....
        /*04cc*/ 	.word	0x00017120


	//   ....[42]....
        /*04d0*/ 	.word	0x00017190


	//   ....[43]....
        /*04d4*/ 	.word	0x00017200


	//   ....[44]....
        /*04d8*/ 	.word	0x00017280


	//   ....[45]....
        /*04dc*/ 	.word	0x000172f0


	//   ....[46]....
        /*04e0*/ 	.word	0x00017360


	//   ....[47]....
        /*04e4*/ 	.word	0x000173d0


	//   ....[48]....
        /*04e8*/ 	.word	0x00017440


	//----- nvinfo : EIATTR_VRC_CTA_INIT_COUNT
	.align		4
.L_123:
        /*04ec*/ 	.byte	0x02, 0x4a
	.zero		1
	.zero		1


	//----- nvinfo : EIATTR_EXIT_INSTR_OFFSETS
	.align		4
        /*04f0*/ 	.byte	0x04, 0x1c
        /*04f2*/ 	.short	(.L_125 - .L_124)


	//   ....[0]....
.L_124:
        /*04f4*/ 	.word	0x00000900


	//   ....[1]....
        /*04f8*/ 	.word	0x00000ba0


	//   ....[2]....
        /*04fc*/ 	.word	0x00000cc0


	//   ....[3]....
        /*0500*/ 	.word	0x00000d70


	//   ....[4]....
        /*0504*/ 	.word	0x00000e00


	//   ....[5]....
        /*0508*/ 	.word	0x00015800


	//   ....[6]....
        /*050c*/ 	.word	0x00015ac0


	//   ....[7]....
        /*0510*/ 	.word	0x00016070


	//   ....[8]....
        /*0514*/ 	.word	0x00016100


	//   ....[9]....
        /*0518*/ 	.word	0x00016360


	//   ....[10]....
        /*051c*/ 	.word	0x00016a90


	//   ....[11]....
        /*0520*/ 	.word	0x00016b60


	//----- nvinfo : EIATTR_MAX_THREADS
	.align		4
.L_125:
        /*0524*/ 	.byte	0x04, 0x05
        /*0526*/ 	.short	(.L_127 - .L_126)
.L_126:
        /*0528*/ 	.word	0x00000200
        /*052c*/ 	.word	0x00000001
        /*0530*/ 	.word	0x00000001


	//----- nvinfo : EIATTR_CRS_STACK_SIZE
	.align		4
.L_127:
        /*0534*/ 	.byte	0x04, 0x1e
        /*0536*/ 	.short	(.L_129 - .L_128)
.L_128:
        /*0538*/ 	.word	0x00000000


	//----- nvinfo : EIATTR_CBANK_PARAM_SIZE
	.align		4
.L_129:
        /*053c*/ 	.byte	0x03, 0x19
        /*053e*/ 	.short	0x0030


	//----- nvinfo : EIATTR_PARAM_CBANK
	.align		4
        /*0540*/ 	.byte	0x04, 0x0a
        /*0542*/ 	.short	(.L_131 - .L_130)
	.align		4
.L_130:
        /*0544*/ 	.word	index@(.nv.constant0._ZN4vllm17topKPerRowPrefillILi512ELb1EEEvPKfPKiS4_Piiiii)
        /*0548*/ 	.short	0x0380
        /*054a*/ 	.short	0x0030


	//----- nvinfo : EIATTR_SW_WAR
	.align		4
.L_131:
        /*054c*/ 	.byte	0x04, 0x36
        /*054e*/ 	.short	(.L_133 - .L_132)
.L_132:
        /*0550*/ 	.word	0x00000008
.L_133:


//--------------------- .nv.info._ZN4vllm17topKPerRowPrefillILi512ELb0EEEvPKfPKiS4_Piiiii --------------------------
	.section	.nv.info._ZN4vllm17topKPerRowPrefillILi512ELb0EEEvPKfPKiS4_Piiiii,"",@"SHT_CUDA_INFO"
	.sectionflags	@""
	.align	4


	//----- nvinfo : EIATTR_CUDA_API_VERSION
	.align		4
        /*0000*/ 	.byte	0x04, 0x37
        /*0002*/ 	.short	(.L_135 - .L_134)
.L_134:
        /*0004*/ 	.word	0x00000082


	//----- nvinfo : EIATTR_KPARAM_INFO
	.align		4
.L_135:
        /*0008*/ 	.byte	0x04, 0x17
        /*000a*/ 	.short	(.L_137 - .L_136)
.L_136:
        /*000c*/ 	.word	0x00000000
        /*0010*/ 	.short	0x0007
        /*0012*/ 	.short	0x002c
        /*0014*/ 	.byte	0x00, 0xf0, 0x11, 0x00


	//----- nvinfo : EIATTR_KPARAM_INFO
	.align		4
.L_137:
        /*0018*/ 	.byte	0x04, 0x17
        /*001a*/ 	.short	(.L_139 - .L_138)
.L_138:
        /*001c*/ 	.word	0x00000000
        /*0020*/ 	.short	0x0006
        /*0022*/ 	.short	0x0028
        /*0024*/ 	.byte	0x00, 0xf0, 0x11, 0x00


	//----- nvinfo : EIATTR_KPARAM_INFO
	.align		4
.L_139:
        /*0028*/ 	.byte	0x04, 0x17
        /*002a*/ 	.short	(.L_141 - .L_140)
.L_140:
        /*002c*/ 	.word	0x00000000
        /*0030*/ 	.short	0x0005
        /*0032*/ 	.short	0x0024
        /*0034*/ 	.byte	0x00, 0xf0, 0x11, 0x00


	//----- nvinfo : EIATTR_KPARAM_INFO
	.align		4
.L_141:
        /*0038*/ 	.byte	0x04, 0x17
        /*003a*/ 	.short	(.L_143 - .L_142)
.L_142:
        /*003c*/ 	.word	0x00000000
        /*0040*/ 	.short	0x0004
        /*0042*/ 	.short	0x0020
        /*0044*/ 	.byte	0x00, 0xf0, 0x11, 0x00


	//----- nvinfo : EIATTR_KPARAM_INFO
	.align		4
.L_143:
        /*0048*/ 	.byte	0x04, 0x17
        /*004a*/ 	.short	(.L_145 - .L_144)
.L_144:
        /*004c*/ 	.word	0x00000000
        /*0050*/ 	.short	0x0003
        /*0052*/ 	.short	0x0018
        /*0054*/ 	.byte	0x00, 0xf5, 0x21, 0x00


	//----- nvinfo : EIATTR_KPARAM_INFO
	.align		4
.L_145:
        /*0058*/ 	.byte	0x04, 0x17
        /*005a*/ 	.short	(.L_147 - .L_146)
.L_146:
        /*005c*/ 	.word	0x00000000
        /*0060*/ 	.short	0x0002
        /*0062*/ 	.short	0x0010
        /*0064*/ 	.byte	0x00, 0xf5, 0x21, 0x00


	//----- nvinfo : EIATTR_KPARAM_INFO
	.align		4
.L_147:
        /*0068*/ 	.byte	0x04, 0x17
        /*006a*/ 	.short	(.L_149 - .L_148)
.L_148:
        /*006c*/ 	.word	0x00000000
        /*0070*/ 	.short	0x0001
        /*0072*/ 	.short	0x0008
        /*0074*/ 	.byte	0x00, 0xf5, 0x21, 0x00


	//----- nvinfo : EIATTR_KPARAM_INFO
	.align		4
.L_149:
        /*0078*/ 	.byte	0x04, 0x17
        /*007a*/ 	.short	(.L_151 - .L_150)
.L_150:
        /*007c*/ 	.word	0x00000000
        /*0080*/ 	.short	0x0000
        /*0082*/ 	.short	0x0000
        /*0084*/ 	.byte	0x00, 0xf5, 0x21, 0x00


	//----- nvinfo : EIATTR_SPARSE_MMA_MASK
	.align		4
.L_151:
        /*0088*/ 	.byte	0x03, 0x50
        /*008a*/ 	.short	0x0000


	//----- nvinfo : EIATTR_MAXREG_COUNT
	.align		4
        /*008c*/ 	.byte	0x03, 0x1b
        /*008e*/ 	.short	0x0080


	//----- nvinfo : EIATTR_NUM_BARRIERS
	.align		4
        /*0090*/ 	.byte	0x02, 0x4c
        /*0092*/ 	.byte	0x01
	.zero		1


	//----- nvinfo : EIATTR_MERCURY_ISA_VERSION
	.align		4
        /*0094*/ 	.byte	0x03, 0x5f
        /*0096*/ 	.short	0x0101


	//----- nvinfo : EIATTR_INT_WARP_WIDE_INSTR_OFFSETS
	.align		4
        /*0098*/ 	.byte	0x04, 0x31
        /*009a*/ 	.short	(.L_153 - .L_152)


	//   ....[0]....
.L_152:
        /*009c*/ 	.word	0x00002f60


	//   ....[1]....
        /*00a0*/ 	.word	0x00003030


	//   ....[2]....
        /*00a4*/ 	.word	0x000030c0


	//   ....[3]....
        /*00a8*/ 	.word	0x00003180


	//   ....[4]....
        /*00ac*/ 	.word	0x00003250


	//   ....[5]....
        /*00b0*/ 	.word	0x00003320


	//   ....[6]....
        /*00b4*/ 	.word	0x000033b0


	//   ....[7]....
        /*00b8*/ 	.word	0x00003460


	//   ....[8]....
        /*00bc*/ 	.word	0x00003520


	//   ....[9]....
        /*00c0*/ 	.word	0x000035e0


	//   ....[10]....
        /*00c4*/ 	.word	0x00003680


	//   ....[11]....
        /*00c8*/ 	.word	0x00003730


	//   ....[12]....
        /*00cc*/ 	.word	0x000037f0


	//   ....[13]....
        /*00d0*/ 	.word	0x000038b0


	//   ....[14]....
        /*00d4*/ 	.word	0x00003950


	//   ....[15]....
        /*00d8*/ 	.word	0x00003a00


	//   ....[16]....
        /*00dc*/ 	.word	0x00003c10


	//   ....[17]....
        /*00e0*/ 	.word	0x00003ce0


	//   ....[18]....
        /*00e4*/ 	.word	0x00003d80


	//   ....[19]....
        /*00e8*/ 	.word	0x00003e10


	//   ....[20]....
        /*00ec*/ 	.word	0x00003fd0


	//   ....[21]....
        /*00f0*/ 	.word	0x00004090


	//   ....[22]....
        /*00f4*/ 	.word	0x00004140


	//   ....[23]....
        /*00f8*/ 	.word	0x000041d0


	//   ....[24]....
        /*00fc*/ 	.word	0x00004460


	//   ....[25]....
        /*0100*/ 	.word	0x00004520


	//   ....[26]....
        /*0104*/ 	.word	0x000045c0


	//   ....[27]....
        /*0108*/ 	.word	0x00004660


	//   ....[28]....
        /*010c*/ 	.word	0x00004ac0


	//   ....[29]....
        /*0110*/ 	.word	0x00004b70


	//   ....[30]....
        /*0114*/ 	.word	0x00004c20


	//   ....[31]....
        /*0118*/ 	.word	0x00004cc0


	//   ....[32]....
        /*011c*/ 	.word	0x00004d80


	//   ....[33]....
        /*0120*/ 	.word	0x00004e20


	//   ....[34]....
        /*0124*/ 	.word	0x00004ec0


	//   ....[35]....
        /*0128*/ 	.word	0x00004f60


	//   ....[36]....
        /*012c*/ 	.word	0x00005020


	//   ....[37]....
        /*0130*/ 	.word	0x000050d0


	//   ....[38]....
        /*0134*/ 	.word	0x00005160


	//   ....[39]....
        /*0138*/ 	.word	0x00005200


	//   ....[40]....
        /*013c*/ 	.word	0x000052c0


	//   ....[41]....
        /*0140*/ 	.word	0x00005360


	//   ....[42]....
        /*0144*/ 	.word	0x00005400


	//   ....[43]....
        /*0148*/ 	.word	0x000054b0


	//   ....[44]....
        /*014c*/ 	.word	0x00007140


	//   ....[45]....
        /*0150*/ 	.word	0x00007210


	//   ....[46]....
        /*0154*/ 	.word	0x000072a0


	//   ....[47]....
        /*0158*/ 	.word	0x00007360


	//   ....[48]....
        /*015c*/ 	.word	0x00007430


	//   ....[49]....
        /*0160*/ 	.word	0x000074f0


	//   ....[50]....
        /*0164*/ 	.word	0x00007590


	//   ....[51]....
        /*0168*/ 	.word	0x00007640


	//   ....[52]....
        /*016c*/ 	.word	0x00007700


	//   ....[53]....
        /*0170*/ 	.word	0x000077d0


	//   ....[54]....
        /*0174*/ 	.word	0x00007860


	//   ....[55]....
        /*0178*/ 	.word	0x00007920


	//   ....[56]....
        /*017c*/ 	.word	0x000079d0


	//   ....[57]....
        /*0180*/ 	.word	0x00007aa0


	//   ....[58]....
        /*0184*/ 	.word	0x00007b30


	//   ....[59]....
        /*0188*/ 	.word	0x00007bf0


	//   ....[60]....
        /*018c*/ 	.word	0x00007dc0


	//   ....[61]....
        /*0190*/ 	.word	0x00007e90


	//   ....[62]....
        /*0194*/ 	.word	0x00007f30


	//   ....[63]....
        /*0198*/ 	.word	0x00007fc0


	//   ....[64]....
        /*019c*/ 	.word	0x00008150


	//   ....[65]....
        /*01a0*/ 	.word	0x00008220


	//   ....[66]....
        /*01a4*/ 	.word	0x000082c0


	//   ....[67]....
        /*01a8*/ 	.word	0x00008350


	//   ....[68]....
        /*01ac*/ 	.word	0x000085b0


	//   ....[69]....
        /*01b0*/ 	.word	0x00008670


	//   ....[70]....
        /*01b4*/ 	.word	0x00008710


	//   ....[71]....
        /*01b8*/ 	.word	0x000087b0


	//   ....[72]....
        /*01bc*/ 	.word	0x00008af0


	//   ....[73]....
        /*01c0*/ 	.word	0x00008bb0


	//   ....[74]....
        /*01c4*/ 	.word	0x00008c70


	//   ....[75]....
        /*01c8*/ 	.word	0x00008d10


	//   ....[76]....
        /*01cc*/ 	.word	0x00008dd0


	//   ....[77]....
        /*01d0*/ 	.word	0x00008e90


	//   ....[78]....
        /*01d4*/ 	.word	0x00008f30


	//   ....[79]....
        /*01d8*/ 	.word	0x00008fd0


	//   ....[80]....
        /*01dc*/ 	.word	0x00009090


	//   ....[81]....
        /*01e0*/ 	.word	0x00009150


	//   ....[82]....
        /*01e4*/ 	.word	0x000091f0


	//   ....[83]....
        /*01e8*/ 	.word	0x00009290


	//   ....[84]....
        /*01ec*/ 	.word	0x00009350


	//   ....[85]....
        /*01f0*/ 	.word	0x00009410


	//   ....[86]....
        /*01f4*/ 	.word	0x000094b0


	//   ....[87]....
        /*01f8*/ 	.word	0x00009550


	//   ....[88]....
        /*01fc*/ 	.word	0x0000c190


	//   ....[89]....
        /*0200*/ 	.word	0x0000c260


	//   ....[90]....
        /*0204*/ 	.word	0x0000c2e0


	//   ....[91]....
        /*0208*/ 	.word	0x0000c3a0


	//   ....[92]....
        /*020c*/ 	.word	0x0000c520


	//   ....[93]....
        /*0210*/ 	.word	0x0000c5f0


	//   ....[94]....
        /*0214*/ 	.word	0x0000c680


	//   ....[95]....
        /*0218*/ 	.word	0x0000c750


	//   ....[96]....
        /*021c*/ 	.word	0x0000c8e0


	//   ....[97]....
        /*0220*/ 	.word	0x0000c9b0


	//   ....[98]....
        /*0224*/ 	.word	0x0000ca30


	//   ....[99]....
        /*0228*/ 	.word	0x0000caf0


	//   ....[100]....
        /*022c*/ 	.word	0x0000cc80


	//   ....[101]....
        /*0230*/ 	.word	0x0000cd50


	//   ....[102]....
        /*0234*/ 	.word	0x0000cdd0


	//   ....[103]....
        /*0238*/ 	.word	0x0000ce90


	//   ....[104]....
        /*023c*/ 	.word	0x0000d0c0


	//   ....[105]....
        /*0240*/ 	.word	0x0000d190


	//   ....[106]....
        /*0244*/ 	.word	0x0000d230


	//   ....[107]....
        /*0248*/ 	.word	0x0000d2c0


	//   ....[108]....
        /*024c*/ 	.word	0x0000d4b0


	//   ....[109]....
        /*0250*/ 	.word	0x0000d570


	//   ....[110]....
        /*0254*/ 	.word	0x0000d620


	//   ....[111]....
        /*0258*/ 	.word	0x0000d6b0


	//   ....[112]....
        /*025c*/ 	.word	0x0000d980


	//   ....[113]....
        /*0260*/ 	.word	0x0000da50


	//   ....[114]....
        /*0264*/ 	.word	0x0000dad0


	//   ....[115]....
        /*0268*/ 	.word	0x0000db80


	//   ....[116]....
        /*026c*/ 	.word	0x0000dd90


	//   ....[117]....
        /*0270*/ 	.word	0x0000de60


	//   ....[118]....
        /*0274*/ 	.word	0x0000dee0


	//   ....[119]....
        /*0278*/ 	.word	0x0000df90


	//   ....[120]....
        /*027c*/ 	.word	0x0000e150


	//   ....[121]....
        /*0280*/ 	.word	0x0000e220


	//   ....[122]....
        /*0284*/ 	.word	0x0000e2a0


	//   ....[123]....
        /*0288*/ 	.word	0x0000e350


	//   ....[124]....
        /*028c*/ 	.word	0x0000e510


	//   ....[125]....
        /*0290*/ 	.word	0x0000e5e0


	//   ....[126]....
        /*0294*/ 	.word	0x0000e660


	//   ....[127]....
        /*0298*/ 	.word	0x0000e710


	//   ....[128]....
        /*029c*/ 	.word	0x0000e8d0


	//   ....[129]....
        /*02a0*/ 	.word	0x0000e9a0


	//   ....[130]....
        /*02a4*/ 	.word	0x0000ea20


	//   ....[131]....
        /*02a8*/ 	.word	0x0000ead0


	//   ....[132]....
        /*02ac*/ 	.word	0x00011580


	//   ....[133]....
        /*02b0*/ 	.word	0x00011650


	//   ....[134]....
        /*02b4*/ 	.word	0x000116c0


	//   ....[135]....
        /*02b8*/ 	.word	0x00011740


	//   ....[136]....
        /*02bc*/ 	.word	0x000118f0


	//   ....[137]....
        /*02c0*/ 	.word	0x000119c0


	//   ....[138]....
        /*02c4*/ 	.word	0x00011a30


	//   ....[139]....
        /*02c8*/ 	.word	0x00011ab0


	//   ....[140]....
        /*02cc*/ 	.word	0x00011c60


	//   ....[141]....
        /*02d0*/ 	.word	0x00011d20


	//   ....[142]....
        /*02d4*/ 	.word	0x00011da0


	//   ....[143]....
        /*02d8*/ 	.word	0x00011e20


	//   ....[144]....
        /*02dc*/ 	.word	0x00011fd0


	//   ....[145]....
        /*02e0*/ 	.word	0x00012090


	//   ....[146]....
        /*02e4*/ 	.word	0x00012110


	//   ....[147]....
        /*02e8*/ 	.word	0x00012180


	//   ....[148]....
        /*02ec*/ 	.word	0x000123d0


	//   ....[149]....
        /*02f0*/ 	.word	0x00012490


	//   ....[150]....
        /*02f4*/ 	.word	0x00012510


	//   ....[151]....
        /*02f8*/ 	.word	0x00012590


	//   ....[152]....
        /*02fc*/ 	.word	0x00012790


	//   ....[153]....
        /*0300*/ 	.word	0x00012850


	//   ....[154]....
        /*0304*/ 	.word	0x000128d0


	//   ....[155]....
        /*0308*/ 	.word	0x00012950


	//   ....[156]....
        /*030c*/ 	.word	0x00012c70


	//   ....[157]....
        /*0310*/ 	.word	0x00012d30


	//   ....[158]....
        /*0314*/ 	.word	0x00012db0


	//   ....[159]....
        /*0318*/ 	.word	0x00012e20


	//   ....[160]....
        /*031c*/ 	.word	0x00013060


	//   ....[161]....
        /*0320*/ 	.word	0x00013130


	//   ....[162]....
        /*0324*/ 	.word	0x000131a0


	//   ....[163]....
        /*0328*/ 	.word	0x00013220


	//   ....[164]....
        /*032c*/ 	.word	0x00013400


	//   ....[165]....
        /*0330*/ 	.word	0x000134c0


	//   ....[166]....
        /*0334*/ 	.word	0x00013540


	//   ....[167]....
        /*0338*/ 	.word	0x000135c0


	//   ....[168]....
        /*033c*/ 	.word	0x000137a0


	//   ....[169]....
        /*0340*/ 	.word	0x00013860


	//   ....[170]....
        /*0344*/ 	.word	0x000138e0


	//   ....[171]....
        /*0348*/ 	.word	0x00013960


	//   ....[172]....
        /*034c*/ 	.word	0x00013b40


	//   ....[173]....
        /*0350*/ 	.word	0x00013c10


	//   ....[174]....
        /*0354*/ 	.word	0x00013c80


	//   ....[175]....
        /*0358*/ 	.word	0x00013d00


	//----- nvinfo : EIATTR_COOP_GROUP_MASK_REGIDS
	.align		4
.L_153:
        /*035c*/ 	.byte	0x04, 0x29
        /*035e*/ 	.short	(.L_155 - .L_154)


	//   ....[0]....
.L_154:
        /*0360*/ 	.word	0xffffffff


	//   ....[1]....
        /*0364*/ 	.word	0xffffffff


	//   ....[2]....
        /*0368*/ 	.word	0xffffffff


	//   ....[3]....
        /*036c*/ 	.word	0xffffffff


	//   ....[4]....
        /*0370*/ 	.word	0xffffffff


	//   ....[5]....
        /*0374*/ 	.word	0xffffffff


	//   ....[6]....
        /*0378*/ 	.word	0xffffffff


	//   ....[7]....
        /*037c*/ 	.word	0xffffffff


	//   ....[8]....
        /*0380*/ 	.word	0xffffffff


	//   ....[9]....
        /*0384*/ 	.word	0xffffffff


	//   ....[10]....
        /*0388*/ 	.word	0xffffffff


	//   ....[11]....
        /*038c*/ 	.word	0xffffffff


	//   ....[12]....
        /*0390*/ 	.word	0xffffffff


	//   ....[13]....
        /*0394*/ 	.word	0xffffffff


	//   ....[14]....
        /*0398*/ 	.word	0xffffffff


	//   ....[15]....
        /*039c*/ 	.word	0xffffffff


	//   ....[16]....
        /*03a0*/ 	.word	0xffffffff


	//   ....[17]....
        /*03a4*/ 	.word	0xffffffff


	//   ....[18]....
        /*03a8*/ 	.word	0xffffffff


	//   ....[19]....
        /*03ac*/ 	.word	0xffffffff


	//   ....[20]....
        /*03b0*/ 	.word	0xffffffff


	//   ....[21]....
        /*03b4*/ 	.word	0xffffffff


	//   ....[22]....
        /*03b8*/ 	.word	0xffffffff


	//   ....[23]....
        /*03bc*/ 	.word	0xffffffff


	//   ....[24]....
        /*03c0*/ 	.word	0x05000006


	//   ....[25]....
        /*03c4*/ 	.word	0x05000006


	//   ....[26]....
        /*03c8*/ 	.word	0x05000006


	//   ....[27]....
        /*03cc*/ 	.word	0x05000006


	//   ....[28]....
        /*03d0*/ 	.word	0x05000006


	//   ....[29]....
        /*03d4*/ 	.word	0x05000006


	//   ....[30]....
        /*03d8*/ 	.word	0x05000006


	//   ....[31]....
        /*03dc*/ 	.word	0x05000006


	//   ....[32]....
        /*03e0*/ 	.word	0x05000006


	//   ....[33]....
        /*03e4*/ 	.word	0x05000006


	//   ....[34]....
        /*03e8*/ 	.word	0x05000006


	//   ....[35]....
        /*03ec*/ 	.word	0x05000006


	//   ....[36]....
        /*03f0*/ 	.word	0x05000006


	//   ....[37]....
        /*03f4*/ 	.word	0x05000006


	//   ....[38]....
        /*03f8*/ 	.word	0x05000006


	//   ....[39]....
        /*03fc*/ 	.word	0x05000006


	//   ....[40]....
        /*0400*/ 	.word	0x05000006


	//   ....[41]....
        /*0404*/ 	.word	0x05000006


	//   ....[42]....
        /*0408*/ 	.word	0x05000006


	//   ....[43]....
        /*040c*/ 	.word	0x05000006


	//----- nvinfo : EIATTR_COOP_GROUP_INSTR_OFFSETS
	.align		4
.L_155:
        /*0410*/ 	.byte	0x04, 0x28
        /*0412*/ 	.short	(.L_157 - .L_156)


	//   ....[0]....
.L_156:
        /*0414*/ 	.word	0x000025e0


	//   ....[1]....
        /*0418*/ 	.word	0x00002600


	//   ....[2]....
        /*041c*/ 	.word	0x00002620


	//   ....[3]....
        /*0420*/ 	.word	0x00002640


	//   ....[4]....
        /*0424*/ 	.word	0x00002660


	//   ....[5]....
        /*0428*/ 	.word	0x000026a0


	//   ....[6]....
        /*042c*/ 	.word	0x00006880


	//   ....[7]....
        /*0430*/ 	.word	0x000068a0


	//   ....[8]....
        /*0434*/ 	.word	0x000068c0


	//   ....[9]....
        /*0438*/ 	.word	0x000068e0


	//   ....[10]....
        /*043c*/ 	.word	0x00006900


	//   ....[11]....
        /*0440*/ 	.word	0x00006940


	//   ....[12]....
        /*0444*/ 	.word	0x0000b950


	//   ....[13]....
        /*0448*/ 	.word	0x0000b970


	//   ....[14]....
        /*044c*/ 	.word	0x0000b990


	//   ....[15]....
        /*0450*/ 	.word	0x0000b9b0


	//   ....[16]....
        /*0454*/ 	.word	0x0000b9d0


	//   ....[17]....
        /*0458*/ 	.word	0x0000ba10


	//   ....[18]....
        /*045c*/ 	.word	0x00010d80


	//   ....[19]....
        /*0460*/ 	.word	0x00010da0


	//   ....[20]....
        /*0464*/ 	.word	0x00010dc0


	//   ....[21]....
        /*0468*/ 	.word	0x00010de0


	//   ....[22]....
        /*046c*/ 	.word	0x00010e00


	//   ....[23]....
        /*0470*/ 	.word	0x00010e40


	//   ....[24]....
        /*0474*/ 	.word	0x00015bf0


	//   ....[25]....
        /*0478*/ 	.word	0x00015c60


	//   ....[26]....
        /*047c*/ 	.word	0x00015cd0


	//   ....[27]....
        /*0480*/ 	.word	0x00015d40


	//   ....[28]....
        /*0484*/ 	.word	0x00015db0


	//   ....[29]....
        /*0488*/ 	.word	0x00015e30


	//   ....[30]....
        /*048c*/ 	.word	0x00015ea0


	//   ....[31]....
        /*0490*/ 	.word	0x00015f10


	//   ....[32]....
        /*0494*/ 	.word	0x00015f80


	//   ....[33]....
        /*0498*/ 	.word	0x00015ff0


	//   ....[34]....
        /*049c*/ 	.word	0x00016070


	//   ....[35]....
        /*04a0*/ 	.word	0x000160e0


	//   ....[36]....
        /*04a4*/ 	.word	0x00016150


	//   ....[37]....
        /*04a8*/ 	.word	0x000161c0


	//   ....[38]....
        /*04ac*/ 	.word	0x00016230


	//   ....[39]....
        /*04b0*/ 	.word	0x000162b0


	//   ....[40]....
        /*04b4*/ 	.word	0x00016320


	//   ....[41]....
        /*04b8*/ 	.word	0x00016390


	//   ....[42]....
        /*04bc*/ 	.word	0x00016400


	//   ....[43]....
        /*04c0*/ 	.word	0x00016470


	//----- nvinfo : EIATTR_VRC_CTA_INIT_COUNT
	.align		4
.L_157:
        /*04c4*/ 	.byte	0x02, 0x4a
	.zero		1
	.zero		1


	//----- nvinfo : EIATTR_EXIT_INSTR_OFFSETS
	.align		4
        /*04c8*/ 	.byte	0x04, 0x1c
        /*04ca*/ 	.short	(.L_159 - .L_158)


	//   ....[0]....
.L_158:
        /*04cc*/ 	.word	0x00000830


	//   ....[1]....
        /*04d0*/ 	.word	0x00000a90


	//   ....[2]....
        /*04d4*/ 	.word	0x00000bb0


	//   ....[3]....
        /*04d8*/ 	.word	0x00000c60


	//   ....[4]....
        /*04dc*/ 	.word	0x00000cf0


	//   ....[5]....
        /*04e0*/ 	.word	0x00014830


	//   ....[6]....
        /*04e4*/ 	.word	0x00014af0


	//   ....[7]....
        /*04e8*/ 	.word	0x000150a0


	//   ....[8]....
        /*04ec*/ 	.word	0x00015130


	//   ....[9]....
        /*04f0*/ 	.word	0x00015390


	//   ....[10]....
        /*04f4*/ 	.word	0x00015ac0


	//   ....[11]....
        /*04f8*/ 	.word	0x00015b90


	//----- nvinfo : EIATTR_MAX_THREADS
	.align		4
.L_159:
        /*04fc*/ 	.byte	0x04, 0x05
        /*04fe*/ 	.short	(.L_161 - .L_160)
.L_160:
        /*0500*/ 	.word	0x00000200
        /*0504*/ 	.word	0x00000001
        /*0508*/ 	.word	0x00000001


	//----- nvinfo : EIATTR_CRS_STACK_SIZE
	.align		4
.L_161:
        /*050c*/ 	.byte	0x04, 0x1e
        /*050e*/ 	.short	(.L_163 - .L_162)
.L_162:
        /*0510*/ 	.word	0x00000000


	//----- nvinfo : EIATTR_CBANK_PARAM_SIZE
	.align		4
.L_163:
        /*0514*/ 	.byte	0x03, 0x19
        /*0516*/ 	.short	0x0030


	//----- nvinfo : EIATTR_PARAM_CBANK
	.align		4
        /*0518*/ 	.byte	0x04, 0x0a
        /*051a*/ 	.short	(.L_165 - .L_164)
	.align		4
.L_164:
        /*051c*/ 	.word	index@(.nv.constant0._ZN4vllm17topKPerRowPrefillILi512ELb0EEEvPKfPKiS4_Piiiii)
        /*0520*/ 	.short	0x0380
        /*0522*/ 	.short	0x0030


	//----- nvinfo : EIATTR_SW_WAR
	.align		4
.L_165:
        /*0524*/ 	.byte	0x04, 0x36
        /*0526*/ 	.short	(.L_167 - .L_166)
.L_166:
        /*0528*/ 	.word	0x00000008
.L_167:


//--------------------- .nv.info._ZN4vllm16topKPerRowDecodeILi1024ELb1ELb0ELb1EEEvPKfPKiPiiiiiiPfiS4_ --------------------------
	.section	.nv.info._ZN4vllm16topKPerRowDecodeILi1024ELb1ELb0ELb1EEEvPKfPKiPiiiiiiPfiS4_,"",@"SHT_CUDA_INFO"
	.sectionflags	@""
	.align	4


	//----- nvinfo : EIATTR_CUDA_API_VERSION
	.align		4
        /*0000*/ 	.byte	0x04, 0x37
        /*0002*/ 	.short	(.L_169 - .L_168)
.L_168:
        /*0004*/ 	.word	0x00000082


	//----- nvinfo : EIATTR_KPARAM_INFO
	.align		4
.L_169:
        /*0008*/ 	.byte	0x04, 0x17
        /*000a*/ 	.short	(.L_171 - .L_170)
.L_170:
        /*000c*/ 	.word	0x00000000
        /*0010*/ 	.short	0x000a
        /*0012*/ 	.short	0x0040
        /*0014*/ 	.byte	0x00, 0xf5, 0x21, 0x00


	//----- nvinfo : EIATTR_KPARAM_INFO
	.align		4
.L_171:
        /*0018*/ 	.byte	0x04, 0x17
        /*001a*/ 	.short	(.L_173 - .L_172)
.L_172:
        /*001c*/ 	.word	0x00000000
        /*0020*/ 	.short	0x0009
        /*0022*/ 	.short	0x0038
        /*0024*/ 	.byte	0x00, 0xf0, 0x11, 0x00


	//----- nvinfo : EIATTR_KPARAM_INFO
	.align		4
.L_173:
        /*0028*/ 	.byte	0x04, 0x17
        /*002a*/ 	.short	(.L_175 - .L_174)
.L_174:
        /*002c*/ 	.word	0x00000000
        /*0030*/ 	.short	0x0008
        /*0032*/ 	.short	0x0030
        /*0034*/ 	.byte	0x00, 0xf5, 0x21, 0x00


	//----- nvinfo : EIATTR_KPARAM_INFO
	.align		4
.L_175:
        /*0038*/ 	.byte	0x04, 0x17
        /*003a*/ 	.short	(.L_177 - .L_176)
.L_176:
        /*003c*/ 	.word	0x00000000
        /*0040*/ 	.short	0x0007
        /*0042*/ 	.short	0x0028
        /*0044*/ 	.byte	0x00, 0xf0, 0x11, 0x00


	//----- nvinfo : EIATTR_KPARAM_INFO
	.align		4
.L_177:
        /*0048*/ 	.byte	0x04, 0x17
        /*004a*/ 	.short	(.L_179 - .L_178)
.L_178:
        /*004c*/ 	.word	0x00000000
        /*0050*/ 	.short	0x0006
        /*0052*/ 	.short	0x0024
        /*0054*/ 	.byte	0x00, 0xf0, 0x11, 0x00


	//----- nvinfo : EIATTR_KPARAM_INFO
	.align		4
.L_179:
        /*0058*/ 	.byte	0x04, 0x17
        /*005a*/ 	.short	(.L_181 - .L_180)
.L_180:
        /*005c*/ 	.word	0x00000000
        /*0060*/ 	.short	0x0005
        /*0062*/ 	.short	0x0020
        /*0064*/ 	.byte	0x00, 0xf0, 0x11, 0x00


	//----- nvinfo : EIATTR_KPARAM_INFO
	.align		4
.L_181:
        /*0068*/ 	.byte	0x04, 0x17
        /*006a*/ 	.short	(.L_183 - .L_182)
.L_182:
        /*006c*/ 	.word	0x00000000
        /*0070*/ 	.short	0x0004
        /*0072*/ 	.short	0x001c
        /*0074*/ 	.byte	0x00, 0xf0, 0x11, 0x00


	//----- nvinfo : EIATTR_KPARAM_INFO
	.align		4
.L_183:
        /*0078*/ 	.byte	0x04, 0x17
        /*007a*/ 	.short	(.L_185 - .L_184)
.L_184:
        /*007c*/ 	.word	0x00000000
        /*0080*/ 	.short	0x0003
        /*0082*/ 	.short	0x0018
        /*0084*/ 	.byte	0x00, 0xf0, 0x11, 0x00


	//----- nvinfo : EIATTR_KPARAM_INFO
	.align		4
.L_185:
        /*0088*/ 	.byte	0x04, 0x17
        /*008a*/ 	.short	(.L_187 - .L_186)
.L_186:
        /*008c*/ 	.word	0x00000000
        /*0090*/ 	.short	0x0002
        /*0092*/ 	.short	0x0010
        /*0094*/ 	.byte	0x00, 0xf5, 0x21, 0x00


	//----- nvinfo : EIATTR_KPARAM_INFO
	.align		4
.L_187:
        /*0098*/ 	.byte	0x04, 0x17
        /*009a*/ 	.short	(.L_189 - .L_188)
.L_188:
        /*009c*/ 	.word	0x00000000
        /*00a0*/ 	.short	0x0001
        /*00a2*/ 	.short	0x0008
        /*00a4*/ 	.byte	0x00, 0xf5, 0x21, 0x00


	//----- nvinfo : EIATTR_KPARAM_INFO
	.align		4
.L_189:
        /*00a8*/ 	.byte	0x04, 0x17
        /*00aa*/ 	.short	(.L_191 - .L_190)
.L_190:
        /*00ac*/ 	.word	0x00000000
        /*00b0*/ 	.short	0x0000
        /*00b2*/ 	.short	0x0000
        /*00b4*/ 	.byte	0x00, 0xf5, 0x21, 0x00


	//----- nvinfo : EIATTR_SPARSE_MMA_MASK
	.align		4
.L_191:
        /*00b8*/ 	.byte	0x03, 0x50
        /*00ba*/ 	.short	0x0000


	//----- nvinfo : EIATTR_MAXREG_COUNT
	.align		4
        /*00bc*/ 	.byte	0x03, 0x1b
        /*00be*/ 	.short	0x0040


	//----- nvinfo : EIATTR_NUM_BARRIERS
	.align		4
        /*00c0*/ 	.byte	0x02, 0x4c
        /*00c2*/ 	.byte	0x01
	.zero		1


	//----- nvinfo : EIATTR_MERCURY_ISA_VERSION
	.align		4
        /*00c4*/ 	.byte	0x03, 0x5f
        /*00c6*/ 	.short	0x0101


	//----- nvinfo : EIATTR_INT_WARP_WIDE_INSTR_OFFSETS
	.align		4
        /*00c8*/ 	.byte	0x04, 0x31
        /*00ca*/ 	.short	(.L_193 - .L_192)


	//   ....[0]....
.L_192:
        /*00cc*/ 	.word	0x000033a0


	//   ....[1]....
        /*00d0*/ 	.word	0x00003480


	//   ....[2]....
        /*00d4*/ 	.word	0x00003510


	//   ....[3]....
        /*00d8*/ 	.word	0x000035c0


	//   ....[4]....
        /*00dc*/ 	.word	0x00003a40


	//   ....[5]....
        /*00e0*/ 	.word	0x00003b20


	//   ....[6]....
        /*00e4*/ 	.word	0x00003bd0


	//   ....[7]....
        /*00e8*/ 	.word	0x00003c90


	//   ....[8]....
        /*00ec*/ 	.word	0x00003d30


	//   ....[9]....
        /*00f0*/ 	.word	0x00003e10


	//   ....[10]....
        /*00f4*/ 	.word	0x00003ea0


	//   ....[11]....
        /*00f8*/ 	.word	0x00003f60


	//   ....[12]....
        /*00fc*/ 	.word	0x00004000


	//   ....[13]....
        /*0100*/ 	.word	0x000040e0


	//   ....[14]....
        /*0104*/ 	.word	0x00004170


	//   ....[15]....
        /*0108*/ 	.word	0x00004230


	//   ....[16]....
        /*010c*/ 	.word	0x000042d0


	//   ....[17]....
        /*0110*/ 	.word	0x000043b0


	//   ....[18]....
        /*0114*/ 	.word	0x00004440


	//   ....[19]....
        /*0118*/ 	.word	0x00004500


	//   ....[20]....
        /*011c*/ 	.word	0x00004a10


	//   ....[21]....
        /*0120*/ 	.word	0x00004af0


	//   ....[22]....
        /*0124*/ 	.word	0x00004ba0


	//   ....[23]....
        /*0128*/ 	.word	0x00004c60


	//   ....[24]....
        /*012c*/ 	.word	0x00004d10


	//   ....[25]....
        /*0130*/ 	.word	0x00004df0


	//   ....[26]....
        /*0134*/ 	.word	0x00004e80


	//   ....[27]....
        /*0138*/ 	.word	0x00004f40


	//   ....[28]....
        /*013c*/ 	.word	0x00004ff0


	//   ....[29]....
        /*0140*/ 	.word	0x000050c0


	//   ....[30]....
        /*0144*/ 	.word	0x00005160


	//   ....[31]....
        /*0148*/ 	.word	0x00005230


	//   ....[32]....
        /*014c*/ 	.word	0x000052d0


	//   ....[33]....
        /*0150*/ 	.word	0x000053b0


	//   ....[34]....
        /*0154*/ 	.word	0x00005440


	//   ....[35]....
        /*0158*/ 	.word	0x00005500


	//   ....[36]....
        /*015c*/ 	.word	0x00005710


	//   ....[37]....
        /*0160*/ 	.word	0x000057f0


	//   ....[38]....
        /*0164*/ 	.word	0x00005890


	//   ....[39]....
        /*0168*/ 	.word	0x00005930


	//   ....[40]....
        /*016c*/ 	.word	0x00005b00


	//   ....[41]....
        /*0170*/ 	.word	0x00005be0


	//   ....[42]....
        /*0174*/ 	.word	0x00005c80


	//   ....[43]....
        /*0178*/ 	.word	0x00005d20


	//   ....[44]....
        /*017c*/ 	.word	0x00007ef0


	//   ....[45]....
        /*0180*/ 	.word	0x00007fd0


	//   ....[46]....
        /*0184*/ 	.word	0x00008060


	//   ....[47]....
        /*0188*/ 	.word	0x00008110


	//   ....[48]....
        /*018c*/ 	.word	0x000084c0


	//   ....[49]....
        /*0190*/ 	.word	0x000085a0


	//   ....[50]....
        /*0194*/ 	.word	0x00008650


	//   ....[51]....
        /*0198*/ 	.word	0x00008710


	//   ....[52]....
        /*019c*/ 	.word	0x000087b0


	//   ....[53]....
        /*01a0*/ 	.word	0x00008890


	//   ....[54]....
        /*01a4*/ 	.word	0x00008920


	//   ....[55]....
        /*01a8*/ 	.word	0x000089e0


	//   ....[56]....
        /*01ac*/ 	.word	0x00008a80


	//   ....[57]....
        /*01b0*/ 	.word	0x00008b60


	//   ....[58]....
        /*01b4*/ 	.word	0x00008bf0


	//   ....[59]....
        /*01b8*/ 	.word	0x00008cb0


	//   ....[60]....
        /*01bc*/ 	.word	0x00008d50


	//   ....[61]....
        /*01c0*/ 	.word	0x00008e30


	//   ....[62]....
        /*01c4*/ 	.word	0x00008ec0


	//   ....[63]....
        /*01c8*/ 	.word	0x00008f80


	//   ....[64]....
        /*01cc*/ 	.word	0x000093e0


	//   ....[65]....
        /*01d0*/ 	.word	0x000094c0


	//   ....[66]....
        /*01d4*/ 	.word	0x00009570


	//   ....[67]....
        /*01d8*/ 	.word	0x00009640


	//   ....[68]....
        /*01dc*/ 	.word	0x000096e0


	//   ....[69]....
        /*01e0*/ 	.word	0x000097c0


	//   ....[70]....
        /*01e4*/ 	.word	0x00009850


	//   ....[71]....
        /*01e8*/ 	.word	0x00009920


	//   ....[72]....
        /*01ec*/ 	.word	0x000099c0


	//   ....[73]....
        /*01f0*/ 	.word	0x00009aa0


	//   ....[74]....
        /*01f4*/ 	.word	0x00009b30


	//   ....[75]....
        /*01f8*/ 	.word	0x00009c00


	//   ....[76]....
        /*01fc*/ 	.word	0x00009ca0


	//   ....[77]....
        /*0200*/ 	.word	0x00009d80


	//   ....[78]....
        /*0204*/ 	.word	0x00009e10


	//   ....[79]....
        /*0208*/ 	.word	0x00009ee0


	//   ....[80]....
        /*020c*/ 	.word	0x0000a0b0


	//   ....[81]....
        /*0210*/ 	.word	0x0000a180


	//   ....[82]....
        /*0214*/ 	.word	0x0000a250


	//   ....[83]....
        /*0218*/ 	.word	0x0000a2f0


	//   ....[84]....
        /*021c*/ 	.word	0x0000a490


	//   ....[85]....
        /*0220*/ 	.word	0x0000a570


	//   ....[86]....
        /*0224*/ 	.word	0x0000a610


	//   ....[87]....
        /*0228*/ 	.word	0x0000a6b0


	//   ....[88]....
        /*022c*/ 	.word	0x0000d910


	//   ....[89]....
        /*0230*/ 	.word	0x0000d9f0


	//   ....[90]....
        /*0234*/ 	.word	0x0000da70


	//   ....[91]....
        /*0238*/ 	.word	0x0000db20


	//   ....[92]....
        /*023c*/ 	.word	0x0000dde0


	//   ....[93]....
        /*0240*/ 	.word	0x0000dec0


	//   ....[94]....
        /*0244*/ 	.word	0x0000df40


	//   ....[95]....
        /*0248*/ 	.word	0x0000e000


	//   ....[96]....
        /*024c*/ 	.word	0x0000e1a0


	//   ....[97]....
        /*0250*/ 	.word	0x0000e280


	//   ....[98]....
        /*0254*/ 	.word	0x0000e300


	//   ....[99]....
        /*0258*/ 	.word	0x0000e3c0


	//   ....[100]....
        /*025c*/ 	.word	0x0000e560


	//   ....[101]....
        /*0260*/ 	.word	0x0000e640


	//   ....[102]....
        /*0264*/ 	.word	0x0000e6c0


	//   ....[103]....
        /*0268*/ 	.word	0x0000e780


	//   ....[104]....
        /*026c*/ 	.word	0x0000e920


	//   ....[105]....
        /*0270*/ 	.word	0x0000ea00


	//   ....[106]....
        /*0274*/ 	.word	0x0000ea80


	//   ....[107]....
        /*0278*/ 	.word	0x0000eb40


	//   ....[108]....
        /*027c*/ 	.word	0x0000ef10


	//   ....[109]....
        /*0280*/ 	.word	0x0000efe0


	//   ....[110]....
        /*0284*/ 	.word	0x0000f070


	//   ....[111]....
        /*0288*/ 	.word	0x0000f140


	//   ....[112]....
        /*028c*/ 	.word	0x0000f2c0


	//   ....[113]....
        /*0290*/ 	.word	0x0000f3a0


	//   ....[114]....
        /*0294*/ 	.word	0x0000f420


	//   ....[115]....
        /*0298*/ 	.word	0x0000f4f0


	//   ....[116]....
        /*029c*/ 	.word	0x0000f670


	//   ....[117]....
        /*02a0*/ 	.word	0x0000f750


	//   ....[118]....
        /*02a4*/ 	.word	0x0000f7d0


	//   ....[119]....
        /*02a8*/ 	.word	0x0000f8a0


	//   ....[120]....
        /*02ac*/ 	.word	0x0000fa20


	//   ....[121]....
        /*02b0*/ 	.word	0x0000fb00


	//   ....[122]....
        /*02b4*/ 	.word	0x0000fb80


	//   ....[123]....
        /*02b8*/ 	.word	0x0000fc40


	//   ....[124]....
        /*02bc*/ 	.word	0x0000fe80


	//   ....[125]....
        /*02c0*/ 	.word	0x0000ff50


	//   ....[126]....
        /*02c4*/ 	.word	0x00010020


	//   ....[127]....
        /*02c8*/ 	.word	0x000100c0


	//   ....[128]....
        /*02cc*/ 	.word	0x000102e0


	//   ....[129]....
        /*02d0*/ 	.word	0x000103c0


	//   ....[130]....
        /*02d4*/ 	.word	0x00010460


	//   ....[131]....
        /*02d8*/ 	.word	0x00010500


	//   ....[132]....
        /*02dc*/ 	.word	0x000135b0


	//   ....[133]....
        /*02e0*/ 	.word	0x00013690


	//   ....[134]....
        /*02e4*/ 	.word	0x00013700


	//   ....[135]....
        /*02e8*/ 	.word	0x00013780


	//   ....[136]....
        /*02ec*/ 	.word	0x00013a80


	//   ....[137]....
        /*02f0*/ 	.word	0x00013b60


	//   ....[138]....
        /*02f4*/ 	.word	0x00013bd0


	//   ....[139]....
        /*02f8*/ 	.word	0x00013c50


	//   ....[140]....
        /*02fc*/ 	.word	0x00013e30


	//   ....[141]....
        /*0300*/ 	.word	0x00013f10


	//   ....[142]....
        /*0304*/ 	.word	0x00013f80


	//   ....[143]....
        /*0308*/ 	.word	0x00014000


	//   ....[144]....
        /*030c*/ 	.word	0x000141e0


	//   ....[145]....
        /*0310*/ 	.word	0x000142c0


	//   ....[146]....
        /*0314*/ 	.word	0x00014330


	//   ....[147]....
        /*0318*/ 	.word	0x000143b0


	//   ....[148]....
        /*031c*/ 	.word	0x00014590


	//   ....[149]....
        /*0320*/ 	.word	0x00014670


	//   ....[150]....
        /*0324*/ 	.word	0x000146e0


	//   ....[151]....
        /*0328*/ 	.word	0x00014760


	//   ....[152]....
        /*032c*/ 	.word	0x00014b70


	//   ....[153]....
        /*0330*/ 	.word	0x00014c50


	//   ....[154]....
        /*0334*/ 	.word	0x00014cc0


	//   ....[155]....
        /*0338*/ 	.word	0x00014d40


	//   ....[156]....
        /*033c*/ 	.word	0x00014f00


	//   ....[157]....
        /*0340*/ 	.word	0x00014fd0


	//   ....[158]....
        /*0344*/ 	.word	0x00015050


	//   ....[159]....
        /*0348*/ 	.word	0x000150d0


	//   ....[160]....
        /*034c*/ 	.word	0x00015290


	//   ....[161]....
        /*0350*/ 	.word	0x00015370


	//   ....[162]....
        /*0354*/ 	.word	0x000153e0


	//   ....[163]....
        /*0358*/ 	.word	0x00015460


	//   ....[164]....
        /*035c*/ 	.word	0x00015620


	//   ....[165]....
        /*0360*/ 	.word	0x00015700


	//   ....[166]....
        /*0364*/ 	.word	0x00015770


	//   ....[167]....
        /*0368*/ 	.word	0x000157f0


	//   ....[168]....
        /*036c*/ 	.word	0x00015a90


	//   ....[169]....
        /*0370*/ 	.word	0x00015b60


	//   ....[170]....
        /*0374*/ 	.word	0x00015be0


	//   ....[171]....
        /*0378*/ 	.word	0x00015c70


	//   ....[172]....
        /*037c*/ 	.word	0x00015eb0


	//   ....[173]....
        /*0380*/ 	.word	0x00015f90


	//   ....[174]....
        /*0384*/ 	.word	0x00016000


	//   ....[175]....
        /*0388*/ 	.word	0x00016090


	//----- nvinfo : EIATTR_COOP_GROUP_MASK_REGIDS
	.align		4
.L_193:
        /*038c*/ 	.byte	0x04, 0x29
        /*038e*/ 	.short	(.L_195 - .L_194)


	//   ....[0]....
.L_194:
        /*0390*/ 	.word	0xffffffff


	//   ....[1]....
        /*0394*/ 	.word	0xffffffff


	//   ....[2]....
        /*0398*/ 	.word	0xffffffff


	//   ....[3]....
        /*039c*/ 	.word	0xffffffff


	//   ....[4]....
        /*03a0*/ 	.word	0xffffffff


	//   ....[5]....
        /*03a4*/ 	.word	0xffffffff


	//   ....[6]....
        /*03a8*/ 	.word	0xffffffff


	//   ....[7]....
        /*03ac*/ 	.word	0xffffffff


	//   ....[8]....
        /*03b0*/ 	.word	0xffffffff


	//   ....[9]....
        /*03b4*/ 	.word	0xffffffff


	//   ....[10]....
        /*03b8*/ 	.word	0xffffffff


	//   ....[11]....
        /*03bc*/ 	.word	0xffffffff


	//   ....[12]....
        /*03c0*/ 	.word	0xffffffff


	//   ....[13]....
        /*03c4*/ 	.word	0xffffffff


	//   ....[14]....
        /*03c8*/ 	.word	0xffffffff


	//   ....[15]....
        /*03cc*/ 	.word	0xffffffff


	//   ....[16]....
        /*03d0*/ 	.word	0xffffffff


	//   ....[17]....
        /*03d4*/ 	.word	0xffffffff


	//   ....[18]....
        /*03d8*/ 	.word	0xffffffff


	//   ....[19]....
        /*03dc*/ 	.word	0xffffffff


	//   ....[20]....
        /*03e0*/ 	.word	0xffffffff


	//   ....[21]....
        /*03e4*/ 	.word	0xffffffff


	//   ....[22]....
        /*03e8*/ 	.word	0xffffffff


	//   ....[23]....
        /*03ec*/ 	.word	0xffffffff


	//   ....[24]....
        /*03f0*/ 	.word	0xffffffff


	//   ....[25]....
        /*03f4*/ 	.word	0xffffffff


	//   ....[26]....
        /*03f8*/ 	.word	0xffffffff


	//   ....[27]....
        /*03fc*/ 	.word	0xffffffff


	//   ....[28]....
        /*0400*/ 	.word	0xffffffff


	//   ....[29]....
        /*0404*/ 	.word	0x05000000


	//   ....[30]....
        /*0408*/ 	.word	0x05000000


	//   ....[31]....
        /*040c*/ 	.word	0x05000000


	//   ....[32]....
        /*0410*/ 	.word	0x05000000


	//   ....[33]....
        /*0414*/ 	.word	0x05000000


	//   ....[34]....
        /*0418*/ 	.word	0x05000000


	//   ....[35]....
        /*041c*/ 	.word	0x05000000


	//   ....[36]....
        /*0420*/ 	.word	0x05000000


	//   ....[37]....
        /*0424*/ 	.word	0x05000000


	//   ....[38]....
        /*0428*/ 	.word	0x05000000


	//   ....[39]....
        /*042c*/ 	.word	0x05000000


	//   ....[40]....
        /*0430*/ 	.word	0x05000000


	//   ....[41]....
        /*0434*/ 	.word	0x05000000


	//   ....[42]....
        /*0438*/ 	.word	0x05000000


	//   ....[43]....
        /*043c*/ 	.word	0x05000000


	//   ....[44]....
        /*0440*/ 	.word	0x05000000


	//   ....[45]....
        /*0444*/ 	.word	0x05000000


	//   ....[46]....
        /*0448*/ 	.word	0x05000000


	//   ....[47]....
        /*044c*/ 	.word	0x05000000


	//   ....[48]....
        /*0450*/ 	.word	0x05000000


	//----- nvinfo : EIATTR_COOP_GROUP_INSTR_OFFSETS
	.align		4
.L_195:
        /*0454*/ 	.byte	0x04, 0x28
        /*0456*/ 	.short	(.L_197 - .L_196)


	//   ....[0]....
.L_196:
        /*0458*/ 	.word	0x00002730


	//   ....[1]....
        /*045c*/ 	.word	0x00002750


	//   ....[2]....
        /*0460*/ 	.word	0x00002770


	//   ....[3]....
        /*0464*/ 	.word	0x00002790


	//   ....[4]....
        /*0468*/ 	.word	0x000027b0


	//   ....[5]....
        /*046c*/ 	.word	0x000027f0


	//   ....[6]....
        /*0470*/ 	.word	0x000072a0


	//   ....[7]....
        /*0474*/ 	.word	0x000072c0


	//   ....[8]....
        /*0478*/ 	.word	0x000072e0


	//   ....[9]....
        /*047c*/ 	.word	0x00007300


	//   ....[10]....
        /*0480*/ 	.word	0x00007320


	//   ....[11]....
        /*0484*/ 	.word	0x00007360


	//   ....[12]....
        /*0488*/ 	.word	0x0000cc50


	//   ....[13]....
        /*048c*/ 	.word	0x0000cc70


	//   ....[14]....
        /*0490*/ 	.word	0x0000cc90


	//   ....[15]....
        /*0494*/ 	.word	0x0000ccb0


	//   ....[16]....
        /*0498*/ 	.word	0x0000ccd0


	//   ....[17]....
        /*049c*/ 	.word	0x0000cd10


	//   ....[18]....
        /*04a0*/ 	.word	0x00012960


	//   ....[19]....
        /*04a4*/ 	.word	0x00012980


	//   ....[20]....
        /*04a8*/ 	.word	0x000129a0


	//   ....[21]....
        /*04ac*/ 	.word	0x000129c0


	//   ....[22]....
        /*04b0*/ 	.word	0x000129e0


	//   ....[23]....
        /*04b4*/ 	.word	0x00012a20


	//   ....[24]....
        /*04b8*/ 	.word	0x000166d0


	//   ....[25]....
        /*04bc*/ 	.word	0x000166f0


	//   ....[26]....
        /*04c0*/ 	.word	0x00016710


	//   ....[27]....
        /*04c4*/ 	.word	0x00016730


	//   ....[28]....
        /*04c8*/ 	.word	0x00016750


	//   ....[29]....
        /*04cc*/ 	.word	0x00018530


	//   ....[30]....
        /*04d0*/ 	.word	0x000185a0


	//   ....[31]....
        /*04d4*/ 	.word	0x00018610


	//   ....[32]....
        /*04d8*/ 	.word	0x00018680


	//   ....[33]....
        /*04dc*/ 	.word	0x000186f0


	//   ....[34]....
        /*04e0*/ 	.word	0x00018770


	//   ....[35]....
        /*04e4*/ 	.word	0x000187e0


	//   ....[36]....
        /*04e8*/ 	.word	0x00018850


	//   ....[37]....
        /*04ec*/ 	.word	0x000188c0


	//   ....[38]....
        /*04f0*/ 	.word	0x00018930


	//   ....[39]....
        /*04f4*/ 	.word	0x000189b0


	//   ....[40]....
        /*04f8*/ 	.word	0x00018a20


	//   ....[41]....
        /*04fc*/ 	.word	0x00018a90


	//   ....[42]....
        /*0500*/ 	.word	0x00018b00


	//   ....[43]....
        /*0504*/ 	.word	0x00018b70


	//   ....[44]....
        /*0508*/ 	.word	0x00018bf0


	//   ....[45]....
        /*050c*/ 	.word	0x00018c60


	//   ....[46]....
        /*0510*/ 	.word	0x00018cd0


	//   ....[47]....
        /*0514*/ 	.word	0x00018d40


	//   ....[48]....
        /*0518*/ 	.word	0x00018db0


	//----- nvinfo : EIATTR_VRC_CTA_INIT_COUNT
	.align		4
.L_197:
        /*051c*/ 	.byte	0x02, 0x4a
	.zero		1
	.zero		1


	//----- nvinfo : EIATTR_EXIT_INSTR_OFFSETS
	.align		4
        /*0520*/ 	.byte	0x04, 0x1c
        /*0522*/ 	.short	(.L_199 - .L_198)


	//   ....[0]....
.L_198:
        /*0524*/ 	.word	0x000007f0


	//   ....[1]....
        /*0528*/ 	.word	0x00000a50


	//   ....[2]....
        /*052c*/ 	.word	0x00000b70


	//   ....[3]....
        /*0530*/ 	.word	0x00000c20


	//   ....[4]....
        /*0534*/ 	.word	0x00000cb0


	//   ....[5]....
        /*0538*/ 	.word	0x00017350


	//   ....[6]....
        /*053c*/ 	.word	0x00017610


	//   ....[7]....
        /*0540*/ 	.word	0x00017bc0


	//   ....[8]....
        /*0544*/ 	.word	0x00017c50


	//   ....[9]....
        /*0548*/ 	.word	0x00017e90


	//   ....[10]....
        /*054c*/ 	.word	0x00018440


	//   ....[11]....
        /*0550*/ 	.word	0x000184d0


	//----- nvinfo : EIATTR_MAX_THREADS
	.align		4
.L_199:
        /*0554*/ 	.byte	0x04, 0x05
        /*0556*/ 	.short	(.L_201 - .L_200)
.L_200:
        /*0558*/ 	.word	0x00000400
        /*055c*/ 	.word	0x00000001
        /*0560*/ 	.word	0x00000001


	//----- nvinfo : EIATTR_CRS_STACK_SIZE
	.align		4
.L_201:
        /*0564*/ 	.byte	0x04, 0x1e
        /*0566*/ 	.short	(.L_203 - .L_202)
.L_202:
        /*0568*/ 	.word	0x00000000


	//----- nvinfo : EIATTR_CBANK_PARAM_SIZE
	.align		4
.L_203:
        /*056c*/ 	.byte	0x03, 0x19
        /*056e*/ 	.short	0x0048


	//----- nvinfo : EIATTR_PARAM_CBANK
	.align		4
        /*0570*/ 	.byte	0x04, 0x0a
        /*0572*/ 	.short	(.L_205 - .L_204)
	.align		4
.L_204:
        /*0574*/ 	.word	index@(.nv.constant0._ZN4vllm16topKPerRowDecodeILi1024ELb1ELb0ELb1EEEvPKfPKiPiiiiiiPfiS4_)
        /*0578*/ 	.short	0x0380
        /*057a*/ 	.short	0x0048


	//----- nvinfo : EIATTR_SW_WAR
	.align		4
.L_205:
        /*057c*/ 	.byte	0x04, 0x36
        /*057e*/ 	.short	(.L_207 - .L_206)
.L_206:
        /*0580*/ 	.word	0x00000008
.L_207:


//--------------------- .nv.info._ZN4vllm16topKPerRowDecodeILi512ELb1ELb1ELb0EEEvPKfPKiPiiiiiiPfiS4_ --------------------------
	.section	.nv.info._ZN4vllm16topKPerRowDecodeILi512ELb1ELb1ELb0EEEvPKfPKiPiiiiiiPfiS4_,"",@"SHT_CUDA_INFO"
	.sectionflags	@""
	.align	4


	//----- nvinfo : EIATTR_CUDA_API_VERSION
	.align		4
        /*0000*/ 	.byte	0x04, 0x37
        /*0002*/ 	.short	(.L_209 - .L_208)
.L_208:
        /*0004*/ 	.word	0x00000082


	//----- nvinfo : EIATTR_KPARAM_INFO
	.align		4
.L_209:
        /*0008*/ 	.byte	0x04, 0x17
        /*000a*/ 	.short	(.L_211 - .L_210)
.L_210:
        /*000c*/ 	.word	0x00000000
        /*0010*/ 	.short	0x000a
        /*0012*/ 	.short	0x0040
        /*0014*/ 	.byte	0x00, 0xf5, 0x21, 0x00


	//----- nvinfo : EIATTR_KPARAM_INFO
	.align		4
.L_211:
        /*0018*/ 	.byte	0x04, 0x17
        /*001a*/ 	.short	(.L_213 - .L_212)
.L_212:
        /*001c*/ 	.word	0x00000000
        /*0020*/ 	.short	0x0009
        /*0022*/ 	.short	0x0038
        /*0024*/ 	.byte	0x00, 0xf0, 0x11, 0x00


	//----- nvinfo : EIATTR_KPARAM_INFO
	.align		4
.L_213:
        /*0028*/ 	.byte	0x04, 0x17
        /*002a*/ 	.short	(.L_215 - .L_214)
.L_214:
        /*002c*/ 	.word	0x00000000
        /*0030*/ 	.short	0x0008
        /*0032*/ 	.short	0x0030
        /*0034*/ 	.byte	0x00, 0xf5, 0x21, 0x00


	//----- nvinfo : EIATTR_KPARAM_INFO
	.align		4
.L_215:
        /*0038*/ 	.byte	0x04, 0x17
        /*003a*/ 	.short	(.L_217 - .L_216)
.L_216:
        /*003c*/ 	.word	0x00000000
        /*0040*/ 	.short	0x0007
        /*0042*/ 	.short	0x0028
        /*0044*/ 	.byte	0x00, 0xf0, 0x11, 0x00


	//----- nvinfo : EIATTR_KPARAM_INFO
	.align		4
.L_217:
        /*0048*/ 	.byte	0x04, 0x17
        /*004a*/ 	.short	(.L_219 - .L_218)
.L_218:
        /*004c*/ 	.word	0x00000000
        /*0050*/ 	.short	0x0006
        /*0052*/ 	.short	0x0024
        /*0054*/ 	.byte	0x00, 0xf0, 0x11, 0x00


	//----- nvinfo : EIATTR_KPARAM_INFO
	.align		4
.L_219:
        /*0058*/ 	.byte	0x04, 0x17
        /*005a*/ 	.short	(.L_221 - .L_220)
.L_220:
        /*005c*/ 	.word	0x00000000
        /*0060*/ 	.short	0x0005
        /*0062*/ 	.short	0x0020
        /*0064*/ 	.byte	0x00, 0xf0, 0x11, 0x00


	//----- nvinfo : EIATTR_KPARAM_INFO
	.align		4
.L_221:
        /*0068*/ 	.byte	0x04, 0x17
        /*006a*/ 	.short	(.L_223 - .L_222)
.L_222:
        /*006c*/ 	.word	0x00000000
        /*0070*/ 	.short	0x0004
        /*0072*/ 	.short	0x001c
        /*0074*/ 	.byte	0x00, 0xf0, 0x11, 0x00


	//----- nvinfo : EIATTR_KPARAM_INFO
	.align		4
.L_223:
        /*0078*/ 	.byte	0x04, 0x17
        /*007a*/ 	.short	(.L_225 - .L_224)
.L_224:
        /*007c*/ 	.word	0x00000000
        /*0080*/ 	.short	0x0003
        /*0082*/ 	.short	0x0018
        /*0084*/ 	.byte	0x00, 0xf0, 0x11, 0x00


	//----- nvinfo : EIATTR_KPARAM_INFO
	.align		4
.L_225:
        /*0088*/ 	.byte	0x04, 0x17
        /*008a*/ 	.short	(.L_227 - .L_226)
.L_226:
        /*008c*/ 	.word	0x00000000
        /*0090*/ 	.short	0x0002
        /*0092*/ 	.short	0x0010
        /*0094*/ 	.byte	0x00, 0xf5, 0x21, 0x00


	//----- nvinfo : EIATTR_KPARAM_INFO
	.align		4
.L_227:
        /*0098*/ 	.byte	0x04, 0x17
        /*009a*/ 	.short	(.L_229 - .L_228)
.L_228:
        /*009c*/ 	.word	0x00000000
        /*00a0*/ 	.short	0x0001
        /*00a2*/ 	.short	0x0008
        /*00a4*/ 	.byte	0x00, 0xf5, 0x21, 0x00


	//----- nvinfo : EIATTR_KPARAM_INFO
	.align		4
.L_229:
        /*00a8*/ 	.byte	0x04, 0x17
        /*00aa*/ 	.short	(.L_231 - .L_230)
.L_230:
        /*00ac*/ 	.word	0x00000000
        /*00b0*/ 	.short	0x0000
        /*00b2*/ 	.short	0x0000
        /*00b4*/ 	.byte	0x00, 0xf5, 0x21, 0x00


	//----- nvinfo : EIATTR_SPARSE_MMA_MASK
	.align		4
.L_231:
        /*00b8*/ 	.byte	0x03, 0x50
        /*00ba*/ 	.short	0x0000


	//----- nvinfo : EIATTR_MAXREG_COUNT
	.align		4
        /*00bc*/ 	.byte	0x03, 0x1b
        /*00be*/ 	.short	0x0080


	//----- nvinfo : EIATTR_NUM_BARRIERS
	.align		4
        /*00c0*/ 	.byte	0x02, 0x4c
        /*00c2*/ 	.byte	0x01
	.zero		1


	//----- nvinfo : EIATTR_MERCURY_ISA_VERSION
	.align		4
        /*00c4*/ 	.byte	0x03, 0x5f
        /*00c6*/ 	.short	0x0101


	//----- nvinfo : EIATTR_INT_WARP_WIDE_INSTR_OFFSETS
	.align		4
        /*00c8*/ 	.byte	0x04, 0x31
        /*00ca*/ 	.short	(.L_233 - .L_232)


	//   ....[0]....
.L_232:
        /*00cc*/ 	.word	0x000032a0


	//   ....[1]....
        /*00d0*/ 	.word	0x00003380


	//   ....[2]....
        /*00d4*/ 	.word	0x00003450


	//   ....[3]....
        /*00d8*/ 	.word	0x00003510


	//   ....[4]....
        /*00dc*/ 	.word	0x000035c0


	//   ....[5]....
        /*00e0*/ 	.word	0x000036a0


	//   ....[6]....
        /*00e4*/ 	.word	0x00003750


	//   ....[7]....
        /*00e8*/ 	.word	0x00003810


	//   ....[8]....
        /*00ec*/ 	.word	0x000038c0


	//   ....[9]....
        /*00f0*/ 	.word	0x00003990


	//   ....[10]....
        /*00f4*/ 	.word	0x00003a50


	//   ....[11]....
        /*00f8*/ 	.word	0x00003b10


	//   ....[12]....
        /*00fc*/ 	.word	0x00003bd0


	//   ....[13]....
        /*0100*/ 	.word	0x00003ca0


	//   ....[14]....
        /*0104*/ 	.word	0x00003d60


	//   ....[15]....
        /*0108*/ 	.word	0x00003e30


	//   ....[16]....
        /*010c*/ 	.word	0x00004020


	//   ....[17]....
        /*0110*/ 	.word	0x00004100


	//   ....[18]....
        /*0114*/ 	.word	0x000041c0


	//   ....[19]....
        /*0118*/ 	.word	0x00004250


	//   ....[20]....
        /*011c*/ 	.word	0x00004420


	//   ....[21]....
        /*0120*/ 	.word	0x000044f0


	//   ....[22]....
        /*0124*/ 	.word	0x000045c0


	//   ....[23]....
        /*0128*/ 	.word	0x00004660


	//   ....[24]....
        /*012c*/ 	.word	0x00004930


	//   ....[25]....
        /*0130*/ 	.word	0x000049e0


	//   ....[26]....
        /*0134*/ 	.word	0x00004a90


	//   ....[27]....
        /*0138*/ 	.word	0x00004b40


	//   ....[28]....
        /*013c*/ 	.word	0x00004f80


	//   ....[29]....
        /*0140*/ 	.word	0x00005030


	//   ....[30]....
        /*0144*/ 	.word	0x00005100


	//   ....[31]....
        /*0148*/ 	.word	0x000051b0


	//   ....[32]....
        /*014c*/ 	.word	0x00005250


	//   ....[33]....
        /*0150*/ 	.word	0x00005310


	//   ....[34]....
        /*0154*/ 	.word	0x000053c0


	//   ....[35]....
        /*0158*/ 	.word	0x00005470


	//   ....[36]....
        /*015c*/ 	.word	0x00005520


	//   ....[37]....
        /*0160*/ 	.word	0x000055d0


	//   ....[38]....
        /*0164*/ 	.word	0x00005690


	//   ....[39]....
        /*0168*/ 	.word	0x00005740


	//   ....[40]....
        /*016c*/ 	.word	0x000057f0


	//   ....[41]....
        /*0170*/ 	.word	0x000058b0


	//   ....[42]....
        /*0174*/ 	.word	0x00005960


	//   ....[43]....
        /*0178*/ 	.word	0x00005a10


	//   ....[44]....
        /*017c*/ 	.word	0x00007950


	//   ....[45]....
        /*0180*/ 	.word	0x00007a30


	//   ....[46]....
        /*0184*/ 	.word	0x00007b00


	//   ....[47]....
        /*0188*/ 	.word	0x00007bc0


	//   ....[48]....
        /*018c*/ 	.word	0x00007c70


	//   ....[49]....
        /*0190*/ 	.word	0x00007d50


	//   ....[50]....
        /*0194*/ 	.word	0x00007e00


	//   ....[51]....
        /*0198*/ 	.word	0x00007ec0


	//   ....[52]....
        /*019c*/ 	.word	0x00007f70


	//   ....[53]....
        /*01a0*/ 	.word	0x00008050


	//   ....[54]....
        /*01a4*/ 	.word	0x00008100


	//   ....[55]....
        /*01a8*/ 	.word	0x000081c0


	//   ....[56]....
        /*01ac*/ 	.word	0x00008280


	//   ....[57]....
        /*01b0*/ 	.word	0x00008360


	//   ....[58]....
        /*01b4*/ 	.word	0x00008410


	//   ....[59]....
        /*01b8*/ 	.word	0x000084e0


	//   ....[60]....
        /*01bc*/ 	.word	0x000086a0


	//   ....[61]....
        /*01c0*/ 	.word	0x00008780


	//   ....[62]....
        /*01c4*/ 	.word	0x00008840


	//   ....[63]....
        /*01c8*/ 	.word	0x000088d0


	//   ....[64]....
        /*01cc*/ 	.word	0x00008a70


	//   ....[65]....
        /*01d0*/ 	.word	0x00008b50


	//   ....[66]....
        /*01d4*/ 	.word	0x00008c10


	//   ....[67]....
        /*01d8*/ 	.word	0x00008cb0


	//   ....[68]....
        /*01dc*/ 	.word	0x00008f50


	//   ....[69]....
        /*01e0*/ 	.word	0x00009000


	//   ....[70]....
        /*01e4*/ 	.word	0x000090b0


	//   ....[71]....
        /*01e8*/ 	.word	0x00009160


	//   ....[72]....
        /*01ec*/ 	.word	0x000094e0


	//   ....[73]....
        /*01f0*/ 	.word	0x00009590


	//   ....[74]....
        /*01f4*/ 	.word	0x00009660


	//   ....[75]....
        /*01f8*/ 	.word	0x00009710


	//   ....[76]....
        /*01fc*/ 	.word	0x000097b0


	//   ....[77]....
        /*0200*/ 	.word	0x00009870


	//   ....[78]....
        /*0204*/ 	.word	0x00009920


	//   ....[79]....
        /*0208*/ 	.word	0x000099d0


	//   ....[80]....
        /*020c*/ 	.word	0x00009a80


	//   ....[81]....
        /*0210*/ 	.word	0x00009b30


	//   ....[82]....
        /*0214*/ 	.word	0x00009bf0


	//   ....[83]....
        /*0218*/ 	.word	0x00009ca0


	//   ....[84]....
        /*021c*/ 	.word	0x00009d50


	//   ....[85]....
        /*0220*/ 	.word	0x00009e10


	//   ....[86]....
        /*0224*/ 	.word	0x00009ec0


	//   ....[87]....
        /*0228*/ 	.word	0x00009f80


	//   ....[88]....
        /*022c*/ 	.word	0x0000cb40


	//   ....[89]....
        /*0230*/ 	.word	0x0000cc20


	//   ....[90]....
        /*0234*/ 	.word	0x0000ccc0


	//   ....[91]....
        /*0238*/ 	.word	0x0000cd80


	//   ....[92]....
        /*023c*/ 	.word	0x0000cf10


	//   ....[93]....
        /*0240*/ 	.word	0x0000cff0


	//   ....[94]....
        /*0244*/ 	.word	0x0000d090


	//   ....[95]....
        /*0248*/ 	.word	0x0000d150


	//   ....[96]....
        /*024c*/ 	.word	0x0000d2e0


	//   ....[97]....
        /*0250*/ 	.word	0x0000d3c0


	//   ....[98]....
        /*0254*/ 	.word	0x0000d460


	//   ....[99]....
        /*0258*/ 	.word	0x0000d520


	//   ....[100]....
        /*025c*/ 	.word	0x0000d6c0


	//   ....[101]....
        /*0260*/ 	.word	0x0000d7a0


	//   ....[102]....
        /*0264*/ 	.word	0x0000d840


	//   ....[103]....
        /*0268*/ 	.word	0x0000d910


	//   ....[104]....
        /*026c*/ 	.word	0x0000db30


	//   ....[105]....
        /*0270*/ 	.word	0x0000dc10


	//   ....[106]....
        /*0274*/ 	.word	0x0000dcd0


	//   ....[107]....
        /*0278*/ 	.word	0x0000dd70


	//   ....[108]....
        /*027c*/ 	.word	0x0000df60


	//   ....[109]....
        /*0280*/ 	.word	0x0000e040


	//   ....[110]....
        /*0284*/ 	.word	0x0000e100


	//   ....[111]....
        /*0288*/ 	.word	0x0000e190


	//   ....[112]....
        /*028c*/ 	.word	0x0000e4b0


	//   ....[113]....
        /*0290*/ 	.word	0x0000e550


	//   ....[114]....
        /*0294*/ 	.word	0x0000e600


	//   ....[115]....
        /*0298*/ 	.word	0x0000e6b0


	//   ....[116]....
        /*029c*/ 	.word	0x0000e940


	//   ....[117]....
        /*02a0*/ 	.word	0x0000e9f0


	//   ....[118]....
        /*02a4*/ 	.word	0x0000ea90


	//   ....[119]....
        /*02a8*/ 	.word	0x0000eb40


	//   ....[120]....
        /*02ac*/ 	.word	0x0000ece0


	//   ....[121]....
        /*02b0*/ 	.word	0x0000eda0


	//   ....[122]....
        /*02b4*/ 	.word	0x0000ee40


	//   ....[123]....
        /*02b8*/ 	.word	0x0000ef00


	//   ....[124]....
        /*02bc*/ 	.word	0x0000f0a0


	//   ....[125]....
        /*02c0*/ 	.word	0x0000f160


	//   ....[126]....
        /*02c4*/ 	.word	0x0000f200


	//   ....[127]....
        /*02c8*/ 	.word	0x0000f2c0


	//   ....[128]....
        /*02cc*/ 	.word	0x0000f460


	//   ....[129]....
        /*02d0*/ 	.word	0x0000f520


	//   ....[130]....
        /*02d4*/ 	.word	0x0000f5c0


	//   ....[131]....
        /*02d8*/ 	.word	0x0000f680


	//   ....[132]....
        /*02dc*/ 	.word	0x000120e0


	//   ....[133]....
        /*02e0*/ 	.word	0x00012190


	//   ....[134]....
        /*02e4*/ 	.word	0x00012230


	//   ....[135]....
        /*02e8*/ 	.word	0x000122b0


	//   ....[136]....
        /*02ec*/ 	.word	0x00012450


	//   ....[137]....
        /*02f0*/ 	.word	0x00012510


	//   ....[138]....
        /*02f4*/ 	.word	0x000125a0


	//   ....[139]....
        /*02f8*/ 	.word	0x00012620


	//   ....[140]....
        /*02fc*/ 	.word	0x000127c0


	//   ....[141]....
        /*0300*/ 	.word	0x00012880


	//   ....[142]....
        /*0304*/ 	.word	0x00012910


	//   ....[143]....
        /*0308*/ 	.word	0x00012990


	//   ....[144]....
        /*030c*/ 	.word	0x00012b30


	//   ....[145]....
        /*0310*/ 	.word	0x00012be0


	//   ....[146]....
        /*0314*/ 	.word	0x00012c80


	//   ....[147]....
        /*0318*/ 	.word	0x00012d00


	//   ....[148]....
        /*031c*/ 	.word	0x00012f30


	//   ....[149]....
        /*0320*/ 	.word	0x00012ff0


	//   ....[150]....
        /*0324*/ 	.word	0x00013080


	//   ....[151]....
        /*0328*/ 	.word	0x00013110


	//   ....[152]....
        /*032c*/ 	.word	0x000132f0


	//   ....[153]....
        /*0330*/ 	.word	0x000133b0


	//   ....[154]....
        /*0334*/ 	.word	0x00013440


	//   ....[155]....
        /*0338*/ 	.word	0x000134d0


	//   ....[156]....
        /*033c*/ 	.word	0x000138c0


	//   ....[157]....
        /*0340*/ 	.word	0x00013970


	//   ....[158]....
        /*0344*/ 	.word	0x00013a00


	//   ....[159]....
        /*0348*/ 	.word	0x00013a80


	//   ....[160]....
        /*034c*/ 	.word	0x00013d10


	//   ....[161]....
        /*0350*/ 	.word	0x00013dc0


	//   ....[162]....
        /*0354*/ 	.word	0x00013e50


	//   ....[163]....
        /*0358*/ 	.word	0x00013ed0


	//   ....[164]....
        /*035c*/ 	.word	0x00014070


	//   ....[165]....
        /*0360*/ 	.word	0x00014130


	//   ....[166]....
        /*0364*/ 	.word	0x000141c0


	//   ....[167]....
        /*0368*/ 	.word	0x00014240


	//   ....[168]....
        /*036c*/ 	.word	0x000143f0


	//   ....[169]....
        /*0370*/ 	.word	0x000144b0


	//   ....[170]....
        /*0374*/ 	.word	0x00014540


	//   ....[171]....
        /*0378*/ 	.word	0x000145c0


	//   ....[172]....
        /*037c*/ 	.word	0x00014770


	//   ....[173]....
        /*0380*/ 	.word	0x00014830


	//   ....[174]....
        /*0384*/ 	.word	0x000148c0


	//   ....[175]....
        /*0388*/ 	.word	0x00014940


	//----- nvinfo : EIATTR_COOP_GROUP_MASK_REGIDS
	.align		4
.L_233:
        /*038c*/ 	.byte	0x04, 0x29
        /*038e*/ 	.short	(.L_235 - .L_234)


	//   ....[0]....
.L_234:
        /*0390*/ 	.word	0xffffffff


	//   ....[1]....
        /*0394*/ 	.word	0xffffffff


	//   ....[2]....
        /*0398*/ 	.word	0xffffffff


	//   ....[3]....
        /*039c*/ 	.word	0xffffffff


	//   ....[4]....
        /*03a0*/ 	.word	0xffffffff


	//   ....[5]....
        /*03a4*/ 	.word	0xffffffff


	//   ....[6]....
        /*03a8*/ 	.word	0xffffffff


	//   ....[7]....
        /*03ac*/ 	.word	0xffffffff


	//   ....[8]....
        /*03b0*/ 	.word	0xffffffff


	//   ....[9]....
        /*03b4*/ 	.word	0xffffffff


	//   ....[10]....
        /*03b8*/ 	.word	0xffffffff


	//   ....[11]....
        /*03bc*/ 	.word	0xffffffff


	//   ....[12]....
        /*03c0*/ 	.word	0xffffffff


	//   ....[13]....
        /*03c4*/ 	.word	0xffffffff


	//   ....[14]....
        /*03c8*/ 	.word	0xffffffff


	//   ....[15]....
        /*03cc*/ 	.word	0xffffffff


	//   ....[16]....
        /*03d0*/ 	.word	0xffffffff


	//   ....[17]....
        /*03d4*/ 	.word	0xffffffff


	//   ....[18]....
        /*03d8*/ 	.word	0xffffffff


	//   ....[19]....
        /*03dc*/ 	.word	0xffffffff


	//   ....[20]....
        /*03e0*/ 	.word	0xffffffff


	//   ....[21]....
        /*03e4*/ 	.word	0xffffffff


	//   ....[22]....
        /*03e8*/ 	.word	0xffffffff


	//   ....[23]....
        /*03ec*/ 	.word	0xffffffff


	//   ....[24]....
        /*03f0*/ 	.word	0xffffffff


	//   ....[25]....
        /*03f4*/ 	.word	0xffffffff


	//   ....[26]....
        /*03f8*/ 	.word	0xffffffff


	//   ....[27]....
        /*03fc*/ 	.word	0xffffffff


	//   ....[28]....
        /*0400*/ 	.word	0xffffffff


	//   ....[29]....
        /*0404*/ 	.word	0x05000008


	//   ....[30]....
        /*0408*/ 	.word	0x05000008


	//   ....[31]....
        /*040c*/ 	.word	0x05000008


	//   ....[32]....
        /*0410*/ 	.word	0x05000008


	//   ....[33]....
        /*0414*/ 	.word	0x05000008


	//   ....[34]....
        /*0418*/ 	.word	0x05000008


	//   ....[35]....
        /*041c*/ 	.word	0x05000008


	//   ....[36]....
        /*0420*/ 	.word	0x05000008


	//   ....[37]....
        /*0424*/ 	.word	0x05000008


	//   ....[38]....
        /*0428*/ 	.word	0x05000008


	//   ....[39]....
        /*042c*/ 	.word	0x05000008


	//   ....[40]....
        /*0430*/ 	.word	0x05000008


	//   ....[41]....
        /*0434*/ 	.word	0x05000008


	//   ....[42]....
        /*0438*/ 	.word	0x05000008


	//   ....[43]....
        /*043c*/ 	.word	0x05000008


	//   ....[44]....
        /*0440*/ 	.word	0x05000008


	//   ....[45]....
        /*0444*/ 	.word	0x05000008


	//   ....[46]....
        /*0448*/ 	.word	0x05000008


	//   ....[47]....
        /*044c*/ 	.word	0x05000008


	//   ....[48]....
        /*0450*/ 	.word	0x05000008


	//----- nvinfo : EIATTR_COOP_GROUP_INSTR_OFFSETS
	.align		4
.L_235:
        /*0454*/ 	.byte	0x04, 0x28
        /*0456*/ 	.short	(.L_237 - .L_236)


	//   ....[0]....
.L_236:
        /*0458*/ 	.word	0x00002860


	//   ....[1]....
        /*045c*/ 	.word	0x00002880


	//   ....[2]....
        /*0460*/ 	.word	0x000028a0


	//   ....[3]....
        /*0464*/ 	.word	0x000028c0


	//   ....[4]....
        /*0468*/ 	.word	0x000028e0


	//   ....[5]....
        /*046c*/ 	.word	0x00002940


	//   ....[6]....
        /*0470*/ 	.word	0x00006f90


	//   ....[7]....
        /*0474*/ 	.word	0x00006fb0


	//   ....[8]....
        /*0478*/ 	.word	0x00006fd0


	//   ....[9]....
        /*047c*/ 	.word	0x00006ff0


	//   ....[10]....
        /*0480*/ 	.word	0x00007010


	//   ....[11]....
        /*0484*/ 	.word	0x00007070


	//   ....[12]....
        /*0488*/ 	.word	0x0000c220


	//   ....[13]....
        /*048c*/ 	.word	0x0000c240


	//   ....[14]....
        /*0490*/ 	.word	0x0000c260


	//   ....[15]....
        /*0494*/ 	.word	0x0000c280


	//   ....[16]....
        /*0498*/ 	.word	0x0000c2a0


	//   ....[17]....
        /*049c*/ 	.word	0x0000c300


	//   ....[18]....
        /*04a0*/ 	.word	0x000117e0


	//   ....[19]....
        /*04a4*/ 	.word	0x00011800


	//   ....[20]....
        /*04a8*/ 	.word	0x00011820


	//   ....[21]....
        /*04ac*/ 	.word	0x00011840


	//   ....[22]....
        /*04b0*/ 	.word	0x00011860


	//   ....[23]....
        /*04b4*/ 	.word	0x000118c0


	//   ....[24]....
        /*04b8*/ 	.word	0x00015230


	//   ....[25]....
        /*04bc*/ 	.word	0x00015250


	//   ....[26]....
        /*04c0*/ 	.word	0x00015290


	//   ....[27]....
        /*04c4*/ 	.word	0x000152c0


	//   ....[28]....
        /*04c8*/ 	.word	0x00015330


	//   ....[29]....
        /*04cc*/ 	.word	0x00016c20


	//   ....[30]....
        /*04d0*/ 	.word	0x00016c90


	//   ....[31]....
        /*04d4*/ 	.word	0x00016d00


	//   ....[32]....
        /*04d8*/ 	.word	0x00016d70


	//   ....[33]....
        /*04dc*/ 	.word	0x00016de0


	//   ....[34]....
        /*04e0*/ 	.word	0x00016e60


	//   ....[35]....
        /*04e4*/ 	.word	0x00016ed0


	//   ....[36]....
        /*04e8*/ 	.word	0x00016f40


	//   ....[37]....
        /*04ec*/ 	.word	0x00016fb0


	//   ....[38]....
        /*04f0*/ 	.word	0x00017020


	//   ....[39]....
        /*04f4*/ 	.word	0x000170a0


	//   ....[40]....
        /*04f8*/ 	.word	0x00017110


	//   ....[41]....
        /*04fc*/ 	.word	0x00017180


	//   ....[42]....
        /*0500*/ 	.word	0x000171f0


	//   ....[43]....
        /*0504*/ 	.word	0x00017260


	//   ....[44]....
        /*0508*/ 	.word	0x000172e0


	//   ....[45]....
        /*050c*/ 	.word	0x00017350


	//   ....[46]....
        /*0510*/ 	.word	0x000173c0


	//   ....[47]....
        /*0514*/ 	.word	0x00017430


	//   ....[48]....
        /*0518*/ 	.word	0x000174a0


	//----- nvinfo : EIATTR_VRC_CTA_INIT_COUNT
	.align		4
.L_237:
        /*051c*/ 	.byte	0x02, 0x4a
	.zero		1
	.zero		1


	//----- nvinfo : EIATTR_EXIT_INSTR_OFFSETS
	.align		4
        /*0520*/ 	.byte	0x04, 0x1c
        /*0522*/ 	.short	(.L_239 - .L_238)


	//   ....[0]....
.L_238:
        /*0524*/ 	.word	0x00000a60


	//   ....[1]....
        /*0528*/ 	.word	0x00000d40


	//   ....[2]....
        /*052c*/ 	.word	0x00000e70


	//   ....[3]....
        /*0530*/ 	.word	0x00000f60


	//   ....[4]....
        /*0534*/ 	.word	0x00000fd0


	//   ....[5]....
        /*0538*/ 	.word	0x00015e40


	//   ....[6]....
        /*053c*/ 	.word	0x00016120


	//   ....[7]....
        /*0540*/ 	.word	0x00016aa0


	//   ....[8]....
        /*0544*/ 	.word	0x00016bc0


	//----- nvinfo : EIATTR_MAX_THREADS
	.align		4
.L_239:
        /*0548*/ 	.byte	0x04, 0x05
        /*054a*/ 	.short	(.L_241 - .L_240)
.L_240:
        /*054c*/ 	.word	0x00000200
        /*0550*/ 	.word	0x00000001
        /*0554*/ 	.word	0x00000001


	//----- nvinfo : EIATTR_CRS_STACK_SIZE
	.align		4
.L_241:
        /*0558*/ 	.byte	0x04, 0x1e
        /*055a*/ 	.short	(.L_243 - .L_242)
.L_242:
        /*055c*/ 	.word	0x00000000


	//----- nvinfo : EIATTR_CBANK_PARAM_SIZE
	.align		4
.L_243:
        /*0560*/ 	.byte	0x03, 0x19
        /*0562*/ 	.short	0x0048


	//----- nvinfo : EIATTR_PARAM_CBANK
	.align		4
        /*0564*/ 	.byte	0x04, 0x0a
        /*0566*/ 	.short	(.L_245 - .L_244)
	.align		4
.L_244:
        /*0568*/ 	.word	index@(.nv.constant0._ZN4vllm16topKPerRowDecodeILi512ELb1ELb1ELb0EEEvPKfPKiPiiiiiiPfiS4_)
        /*056c*/ 	.short	0x0380
        /*056e*/ 	.short	0x0048


	//----- nvinfo : EIATTR_SW_WAR
	.align		4
.L_245:
        /*0570*/ 	.byte	0x04, 0x36
        /*0572*/ 	.short	(.L_247 - .L_246)
.L_246:
        /*0574*/ 	.word	0x00000008
.L_247:


//--------------------- .nv.info._ZN4vllm16topKPerRowDecodeILi512ELb1ELb0ELb0EEEvPKfPKiPiiiiiiPfiS4_ --------------------------
	.section	.nv.info._ZN4vllm16topKPerRowDecodeILi512ELb1ELb0ELb0EEEvPKfPKiPiiiiiiPfiS4_,"",@"SHT_CUDA_INFO"
	.sectionflags	@""
	.align	4


	//----- nvinfo : EIATTR_CUDA_API_VERSION
	.align		4
        /*0000*/ 	.byte	0x04, 0x37
        /*0002*/ 	.short	(.L_249 - .L_248)
.L_248:
        /*0004*/ 	.word	0x00000082


	//----- nvinfo : EIATTR_KPARAM_INFO
	.align		4
.L_249:
        /*0008*/ 	.byte	0x04, 0x17
        /*000a*/ 	.short	(.L_251 - .L_250)
.L_250:
        /*000c*/ 	.word	0x00000000
        /*0010*/ 	.short	0x000a
        /*0012*/ 	.short	0x0040
        /*0014*/ 	.byte	0x00, 0xf5, 0x21, 0x00


	//----- nvinfo : EIATTR_KPARAM_INFO
	.align		4
.L_251:
        /*0018*/ 	.byte	0x04, 0x17
        /*001a*/ 	.short	(.L_253 - .L_252)
.L_252:
        /*001c*/ 	.word	0x00000000
        /*0020*/ 	.short	0x0009
        /*0022*/ 	.short	0x0038
        /*0024*/ 	.byte	0x00, 0xf0, 0x11, 0x00


	//----- nvinfo : EIATTR_KPARAM_INFO
	.align		4
.L_253:
        /*0028*/ 	.byte	0x04, 0x17
        /*002a*/ 	.short	(.L_255 - .L_254)
.L_254:
        /*002c*/ 	.word	0x00000000
        /*0030*/ 	.short	0x0008
        /*0032*/ 	.short	0x0030
        /*0034*/ 	.byte	0x00, 0xf5, 0x21, 0x00


	//----- nvinfo : EIATTR_KPARAM_INFO
	.align		4
.L_255:
        /*0038*/ 	.byte	0x04, 0x17
        /*003a*/ 	.short	(.L_257 - .L_256)
.L_256:
        /*003c*/ 	.word	0x00000000
        /*0040*/ 	.short	0x0007
        /*0042*/ 	.short	0x0028
        /*0044*/ 	.byte	0x00, 0xf0, 0x11, 0x00


	//----- nvinfo : EIATTR_KPARAM_INFO
	.align		4
.L_257:
        /*0048*/ 	.byte	0x04, 0x17
        /*004a*/ 	.short	(.L_259 - .L_258)
.L_258:
        /*004c*/ 	.word	0x00000000
        /*0050*/ 	.short	0x0006
        /*0052*/ 	.short	0x0024
        /*0054*/ 	.byte	0x00, 0xf0, 0x11, 0x00


	//----- nvinfo : EIATTR_KPARAM_INFO
	.align		4
.L_259:
        /*0058*/ 	.byte	0x04, 0x17
        /*005a*/ 	.short	(.L_261 - .L_260)
.L_260:
        /*005c*/ 	.word	0x00000000
        /*0060*/ 	.short	0x0005
        /*0062*/ 	.short	0x0020
        /*0064*/ 	.byte	0x00, 0xf0, 0x11, 0x00


	//----- nvinfo : EIATTR_KPARAM_INFO
	.align		4
.L_261:
        /*0068*/ 	.byte	0x04, 0x17
        /*006a*/ 	.short	(.L_263 - .L_262)
.L_262:
        /*006c*/ 	.word	0x00000000
        /*0070*/ 	.short	0x0004
        /*0072*/ 	.short	0x001c
        /*0074*/ 	.byte	0x00, 0xf0, 0x11, 0x00


	//----- nvinfo : EIATTR_KPARAM_INFO
	.align		4
.L_263:
        /*0078*/ 	.byte	0x04, 0x17
        /*007a*/ 	.short	(.L_265 - .L_264)
.L_264:
        /*007c*/ 	.word	0x00000000
        /*0080*/ 	.short	0x0003
        /*0082*/ 	.short	0x0018
        /*0084*/ 	.byte	0x00, 0xf0, 0x11, 0x00


	//----- nvinfo : EIATTR_KPARAM_INFO
	.align		4
.L_265:
        /*0088*/ 	.byte	0x04, 0x17
        /*008a*/ 	.short	(.L_267 - .L_266)
.L_266:
        /*008c*/ 	.word	0x00000000
        /*0090*/ 	.short	0x0002
        /*0092*/ 	.short	0x0010
        /*0094*/ 	.byte	0x00, 0xf5, 0x21, 0x00


	//----- nvinfo : EIATTR_KPARAM_INFO
	.align		4
.L_267:
        /*0098*/ 	.byte	0x04, 0x17
        /*009a*/ 	.short	(.L_269 - .L_268)
.L_268:
        /*009c*/ 	.word	0x00000000
        /*00a0*/ 	.short	0x0001
        /*00a2*/ 	.short	0x0008
        /*00a4*/ 	.byte	0x00, 0xf5, 0x21, 0x00


	//----- nvinfo : EIATTR_KPARAM_INFO
	.align		4
.L_269:
        /*00a8*/ 	.byte	0x04, 0x17
        /*00aa*/ 	.short	(.L_271 - .L_270)
.L_270:
        /*00ac*/ 	.word	0x00000000
        /*00b0*/ 	.short	0x0000
        /*00b2*/ 	.short	0x0000
        /*00b4*/ 	.byte	0x00, 0xf5, 0x21, 0x00


	//----- nvinfo : EIATTR_SPARSE_MMA_MASK
	.align		4
.L_271:
        /*00b8*/ 	.byte	0x03, 0x50
        /*00ba*/ 	.short	0x0000


	//----- nvinfo : EIATTR_MAXREG_COUNT
	.align		4
        /*00bc*/ 	.byte	0x03, 0x1b
        /*00be*/ 	.short	0x0080


	//----- nvinfo : EIATTR_NUM_BARRIERS
	.align		4
        /*00c0*/ 	.byte	0x02, 0x4c
        /*00c2*/ 	.byte	0x01
	.zero		1


	//----- nvinfo : EIATTR_MERCURY_ISA_VERSION
	.align		4
        /*00c4*/ 	.byte	0x03, 0x5f
        /*00c6*/ 	.short	0x0101


	//----- nvinfo : EIATTR_INT_WARP_WIDE_INSTR_OFFSETS
	.align		4
        /*00c8*/ 	.byte	0x04, 0x31
        /*00ca*/ 	.short	(.L_273 - .L_272)


	//   ....[0]....
.L_272:
        /*00cc*/ 	.word	0x00003010


	//   ....[1]....
        /*00d0*/ 	.word	0x000030d0


	//   ....[2]....
        /*00d4*/ 	.word	0x00003170


	//   ....[3]....
        /*00d8*/ 	.word	0x00003210


	//   ....[4]....
        /*00dc*/ 	.word	0x00003680


	//   ....[5]....
        /*00e0*/ 	.word	0x00003750


	//   ....[6]....
        /*00e4*/ 	.word	0x00003800


	//   ....[7]....
        /*00e8*/ 	.word	0x000038b0


	//   ....[8]....
        /*00ec*/ 	.word	0x00003960


	//   ....[9]....
        /*00f0*/ 	.word	0x00003a30


	//   ....[10]....
        /*00f4*/ 	.word	0x00003ac0


	//   ....[11]....
        /*00f8*/ 	.word	0x00003b70


	//   ....[12]....
        /*00fc*/ 	.word	0x00003c10


	//   ....[13]....
        /*0100*/ 	.word	0x00003ce0


	//   ....[14]....
        /*0104*/ 	.word	0x00003d70


	//   ....[15]....
        /*0108*/ 	.word	0x00003e20


	//   ....[16]....
        /*010c*/ 	.word	0x00003ed0


	//   ....[17]....
        /*0110*/ 	.word	0x00003fa0


	//   ....[18]....
        /*0114*/ 	.word	0x00004030


	//   ....[19]....
        /*0118*/ 	.word	0x000040e0


	//   ....[20]....
        /*011c*/ 	.word	0x000045f0


	//   ....[21]....
        /*0120*/ 	.word	0x000046c0


	//   ....[22]....
        /*0124*/ 	.word	0x00004770


	//   ....[23]....
        /*0128*/ 	.word	0x00004820


	//   ....[24]....
        /*012c*/ 	.word	0x000048d0


	//   ....[25]....
        /*0130*/ 	.word	0x000049a0


	//   ....[26]....
        /*0134*/ 	.word	0x00004a30


	//   ....[27]....
        /*0138*/ 	.word	0x00004ae0


	//   ....[28]....
        /*013c*/ 	.word	0x00004b90


	//   ....[29]....
        /*0140*/ 	.word	0x00004c60


	//   ....[30]....
        /*0144*/ 	.word	0x00004cf0


	//   ....[31]....
        /*0148*/ 	.word	0x00004da0


	//   ....[32]....
        /*014c*/ 	.word	0x00004e50


	//   ....[33]....
        /*0150*/ 	.word	0x00004f10


	//   ....[34]....
        /*0154*/ 	.word	0x00004fb0


	//   ....[35]....
        /*0158*/ 	.word	0x00005050


	//   ....[36]....
        /*015c*/ 	.word	0x00005240


	//   ....[37]....
        /*0160*/ 	.word	0x00005310


	//   ....[38]....
        /*0164*/ 	.word	0x000053b0


	//   ....[39]....
        /*0168*/ 	.word	0x00005450


	//   ....[40]....
        /*016c*/ 	.word	0x00005600


	//   ....[41]....
        /*0170*/ 	.word	0x000056d0


	//   ....[42]....
        /*0174*/ 	.word	0x00005770


	//   ....[43]....
        /*0178*/ 	.word	0x00005800


	//   ....[44]....
        /*017c*/ 	.word	0x00007350


	//   ....[45]....
        /*0180*/ 	.word	0x00007410


	//   ....[46]....
        /*0184*/ 	.word	0x000074b0


	//   ....[47]....
        /*0188*/ 	.word	0x00007550


	//   ....[48]....
        /*018c*/ 	.word	0x000078f0


	//   ....[49]....
        /*0190*/ 	.word	0x000079c0


	//   ....[50]....
        /*0194*/ 	.word	0x00007a70


	//   ....[51]....
        /*0198*/ 	.word	0x00007b20


	//   ....[52]....
        /*019c*/ 	.word	0x00007bd0


	//   ....[53]....
        /*01a0*/ 	.word	0x00007ca0


	//   ....[54]....
        /*01a4*/ 	.word	0x00007d30


	//   ....[55]....
        /*01a8*/ 	.word	0x00007de0


	//   ....[56]....
        /*01ac*/ 	.word	0x00007e80


	//   ....[57]....
        /*01b0*/ 	.word	0x00007f50


	//   ....[58]....
        /*01b4*/ 	.word	0x00007fe0


	//   ....[59]....
        /*01b8*/ 	.word	0x00008090


	//   ....[60]....
        /*01bc*/ 	.word	0x00008140


	//   ....[61]....
        /*01c0*/ 	.word	0x00008210


	//   ....[62]....
        /*01c4*/ 	.word	0x000082a0


	//   ....[63]....
        /*01c8*/ 	.word	0x00008350


	//   ....[64]....
        /*01cc*/ 	.word	0x00008790


	//   ....[65]....
        /*01d0*/ 	.word	0x00008850


	//   ....[66]....
        /*01d4*/ 	.word	0x000088f0


	//   ....[67]....
        /*01d8*/ 	.word	0x00008990


	//   ....[68]....
        /*01dc*/ 	.word	0x00008a70


	//   ....[69]....
        /*01e0*/ 	.word	0x00008b30


	//   ....[70]....
        /*01e4*/ 	.word	0x00008bd0


	//   ....[71]....
        /*01e8*/ 	.word	0x00008c70


	//   ....[72]....
        /*01ec*/ 	.word	0x00008d30


	//   ....[73]....
        /*01f0*/ 	.word	0x00008e00


	//   ....[74]....
        /*01f4*/ 	.word	0x00008e90


	//   ....[75]....
        /*01f8*/ 	.word	0x00008f40


	//   ....[76]....
        /*01fc*/ 	.word	0x00008ff0


	//   ....[77]....
        /*0200*/ 	.word	0x000090b0


	//   ....[78]....
        /*0204*/ 	.word	0x00009150


	//   ....[79]....
        /*0208*/ 	.word	0x000091f0


	//   ....[80]....
        /*020c*/ 	.word	0x000093b0


	//   ....[81]....
        /*0210*/ 	.word	0x00009470


	//   ....[82]....
        /*0214*/ 	.word	0x00009520


	//   ....[83]....
        /*0218*/ 	.word	0x000095b0


	//   ....[84]....
        /*021c*/ 	.word	0x00009740


	//   ....[85]....
        /*0220*/ 	.word	0x00009810


	//   ....[86]....
        /*0224*/ 	.word	0x000098b0


	//   ....[87]....
        /*0228*/ 	.word	0x00009940


	//   ....[88]....
        /*022c*/ 	.word	0x0000c2a0


	//   ....[89]....
        /*0230*/ 	.word	0x0000c370


	//   ....[90]....
        /*0234*/ 	.word	0x0000c3f0


	//   ....[91]....
        /*0238*/ 	.word	0x0000c4a0


	//   ....[92]....
        /*023c*/ 	.word	0x0000c740


	//   ....[93]....
        /*0240*/ 	.word	0x0000c810


	//   ....[94]....
        /*0244*/ 	.word	0x0000c890


	//   ....[95]....
        /*0248*/ 	.word	0x0000c940


	//   ....[96]....
        /*024c*/ 	.word	0x0000caf0


	//   ....[97]....
        /*0250*/ 	.word	0x0000cbc0


	//   ....[98]....
        /*0254*/ 	.word	0x0000cc40


	//   ....[99]....
        /*0258*/ 	.word	0x0000ccf0


	//   ....[100]....
        /*025c*/ 	.word	0x0000cea0


	//   ....[101]....
        /*0260*/ 	.word	0x0000cf70


	//   ....[102]....
        /*0264*/ 	.word	0x0000cff0


	//   ....[103]....
        /*0268*/ 	.word	0x0000d0a0


	//   ....[104]....
        /*026c*/ 	.word	0x0000d240


	//   ....[105]....
        /*0270*/ 	.word	0x0000d310


	//   ....[106]....
        /*0274*/ 	.word	0x0000d390


	//   ....[107]....
        /*0278*/ 	.word	0x0000d440


	//   ....[108]....
        /*027c*/ 	.word	0x0000d7f0


	//   ....[109]....
        /*0280*/ 	.word	0x0000d8c0


	//   ....[110]....
        /*0284*/ 	.word	0x0000d940


	//   ....[111]....
        /*0288*/ 	.word	0x0000d9f0


	//   ....[112]....
        /*028c*/ 	.word	0x0000db80


	//   ....[113]....
        /*0290*/ 	.word	0x0000dc50


	//   ....[114]....
        /*0294*/ 	.word	0x0000dcd0


	//   ....[115]....
        /*0298*/ 	.word	0x0000dd80


	//   ....[116]....
        /*029c*/ 	.word	0x0000df10


	//   ....[117]....
        /*02a0*/ 	.word	0x0000dfe0


	//   ....[118]....
        /*02a4*/ 	.word	0x0000e060


	//   ....[119]....
        /*02a8*/ 	.word	0x0000e110


	//   ....[120]....
        /*02ac*/ 	.word	0x0000e2a0


	//   ....[121]....
        /*02b0*/ 	.word	0x0000e370


	//   ....[122]....
        /*02b4*/ 	.word	0x0000e3f0


	//   ....[123]....
        /*02b8*/ 	.word	0x0000e4a0


	//   ....[124]....
        /*02bc*/ 	.word	0x0000e6b0


	//   ....[125]....
        /*02c0*/ 	.word	0x0000e770


	//   ....[126]....
        /*02c4*/ 	.word	0x0000e820


	//   ....[127]....
        /*02c8*/ 	.word	0x0000e8b0


	//   ....[128]....
        /*02cc*/ 	.word	0x0000eaa0


	//   ....[129]....
        /*02d0*/ 	.word	0x0000eb70


	//   ....[130]....
        /*02d4*/ 	.word	0x0000ec10


	//   ....[131]....
        /*02d8*/ 	.word	0x0000eca0


	//   ....[132]....
        /*02dc*/ 	.word	0x000114b0


	//   ....[133]....
        /*02e0*/ 	.word	0x00011580


	//   ....[134]....
        /*02e4*/ 	.word	0x000115f0


	//   ....[135]....
        /*02e8*/ 	.word	0x00011670


	//   ....[136]....
        /*02ec*/ 	.word	0x00011940


	//   ....[137]....
        /*02f0*/ 	.word	0x00011a10


	//   ....[138]....
        /*02f4*/ 	.word	0x00011a80


	//   ....[139]....
        /*02f8*/ 	.word	0x00011b00


	//   ....[140]....
        /*02fc*/ 	.word	0x00011cd0


	//   ....[141]....
        /*0300*/ 	.word	0x00011da0


	//   ....[142]....
        /*0304*/ 	.word	0x00011e10


	//   ....[143]....
        /*0308*/ 	.word	0x00011e90


	//   ....[144]....
        /*030c*/ 	.word	0x00012060


	//   ....[145]....
        /*0310*/ 	.word	0x00012130


	//   ....[146]....
        /*0314*/ 	.word	0x000121a0


	//   ....[147]....
        /*0318*/ 	.word	0x00012220


	//   ....[148]....
        /*031c*/ 	.word	0x000123e0


	//   ....[149]....
        /*0320*/ 	.word	0x000124b0


	//   ....[150]....
        /*0324*/ 	.word	0x00012520


	//   ....[151]....
        /*0328*/ 	.word	0x000125a0


	//   ....[152]....
        /*032c*/ 	.word	0x000129b0


	//   ....[153]....
        /*0330*/ 	.word	0x00012a80


	//   ....[154]....
        /*0334*/ 	.word	0x00012af0


	//   ....[155]....
        /*0338*/ 	.word	0x00012b70


	//   ....[156]....
        /*033c*/ 	.word	0x00012d20


	//   ....[157]....
        /*0340*/ 	.word	0x00012df0


	//   ....[158]....
        /*0344*/ 	.word	0x00012e60


	//   ....[159]....
        /*0348*/ 	.word	0x00012ee0


	//   ....[160]....
        /*034c*/ 	.word	0x00013090


	//   ....[161]....
        /*0350*/ 	.word	0x00013150


	//   ....[162]....
        /*0354*/ 	.word	0x000131d0


	//   ....[163]....
        /*0358*/ 	.word	0x00013250


	//   ....[164]....
        /*035c*/ 	.word	0x00013400


	//   ....[165]....
        /*0360*/ 	.word	0x000134c0


	//   ....[166]....
        /*0364*/ 	.word	0x00013540


	//   ....[167]....
        /*0368*/ 	.word	0x000135c0


	//   ....[168]....
        /*036c*/ 	.word	0x00013800


	//   ....[169]....
        /*0370*/ 	.word	0x000138c0


	//   ....[170]....
        /*0374*/ 	.word	0x00013940


	//   ....[171]....
        /*0378*/ 	.word	0x000139d0


	//   ....[172]....
        /*037c*/ 	.word	0x00013bc0


	//   ....[173]....
        /*0380*/ 	.word	0x00013c90


	//   ....[174]....
        /*0384*/ 	.word	0x00013d00


	//   ....[175]....
        /*0388*/ 	.word	0x00013d80


	//----- nvinfo : EIATTR_COOP_GROUP_MASK_REGIDS
	.align		4
.L_273:
        /*038c*/ 	.byte	0x04, 0x29
        /*038e*/ 	.short	(.L_275 - .L_274)


	//   ....[0]....
.L_274:
        /*0390*/ 	.word	0xffffffff


	//   ....[1]....
        /*0394*/ 	.word	0xffffffff


	//   ....[2]....
        /*0398*/ 	.word	0xffffffff


	//   ....[3]....
        /*039c*/ 	.word	0xffffffff


	//   ....[4]....
        /*03a0*/ 	.word	0xffffffff


	//   ....[5]....
        /*03a4*/ 	.word	0xffffffff


	//   ....[6]....
        /*03a8*/ 	.word	0xffffffff


	//   ....[7]....
        /*03ac*/ 	.word	0xffffffff


	//   ....[8]....
        /*03b0*/ 	.word	0xffffffff


	//   ....[9]....
        /*03b4*/ 	.word	0xffffffff


	//   ....[10]....
        /*03b8*/ 	.word	0xffffffff


	//   ....[11]....
        /*03bc*/ 	.word	0xffffffff


	//   ....[12]....
        /*03c0*/ 	.word	0xffffffff


	//   ....[13]....
        /*03c4*/ 	.word	0xffffffff


	//   ....[14]....
        /*03c8*/ 	.word	0xffffffff


	//   ....[15]....
        /*03cc*/ 	.word	0xffffffff


	//   ....[16]....
        /*03d0*/ 	.word	0xffffffff


	//   ....[17]....
        /*03d4*/ 	.word	0xffffffff


	//   ....[18]....
        /*03d8*/ 	.word	0xffffffff


	//   ....[19]....
        /*03dc*/ 	.word	0xffffffff


	//   ....[20]....
        /*03e0*/ 	.word	0xffffffff


	//   ....[21]....
        /*03e4*/ 	.word	0xffffffff


	//   ....[22]....
        /*03e8*/ 	.word	0xffffffff


	//   ....[23]....
        /*03ec*/ 	.word	0xffffffff


	//   ....[24]....
        /*03f0*/ 	.word	0xffffffff


	//   ....[25]....
        /*03f4*/ 	.word	0xffffffff


	//   ....[26]....
        /*03f8*/ 	.word	0xffffffff


	//   ....[27]....
        /*03fc*/ 	.word	0xffffffff


	//   ....[28]....
        /*0400*/ 	.word	0xffffffff


	//   ....[29]....
        /*0404*/ 	.word	0x05000004


	//   ....[30]....
        /*0408*/ 	.word	0x05000004


	//   ....[31]....
        /*040c*/ 	.word	0x05000004


	//   ....[32]....
        /*0410*/ 	.word	0x05000004


	//   ....[33]....
        /*0414*/ 	.word	0x05000004


	//   ....[34]....
        /*0418*/ 	.word	0x05000004


	//   ....[35]....
        /*041c*/ 	.word	0x05000004


	//   ....[36]....
        /*0420*/ 	.word	0x05000004


	//   ....[37]....
        /*0424*/ 	.word	0x05000004


	//   ....[38]....
        /*0428*/ 	.word	0x05000004


	//   ....[39]....
        /*042c*/ 	.word	0x05000004


	//   ....[40]....
        /*0430*/ 	.word	0x05000004


	//   ....[41]....
        /*0434*/ 	.word	0x05000004


	//   ....[42]....
        /*0438*/ 	.word	0x05000004


	//   ....[43]....
        /*043c*/ 	.word	0x05000004


	//   ....[44]....
        /*0440*/ 	.word	0x05000004


	//   ....[45]....
        /*0444*/ 	.word	0x05000004


	//   ....[46]....
        /*0448*/ 	.word	0x05000004


	//   ....[47]....
        /*044c*/ 	.word	0x05000004


	//   ....[48]....
        /*0450*/ 	.word	0x05000004


	//----- nvinfo : EIATTR_COOP_GROUP_INSTR_OFFSETS
	.align		4
.L_275:
        /*0454*/ 	.byte	0x04, 0x28
        /*0456*/ 	.short	(.L_277 - .L_276)


	//   ....[0]....
.L_276:
        /*0458*/ 	.word	0x00002850


	//   ....[1]....
        /*045c*/ 	.word	0x00002870


	//   ....[2]....
        /*0460*/ 	.word	0x00002890


	//   ....[3]....
        /*0464*/ 	.word	0x000028b0


	//   ....[4]....
        /*0468*/ 	.word	0x000028d0


	//   ....[5]....
        /*046c*/ 	.word	0x00002930


	//   ....[6]....
        /*0470*/ 	.word	0x00006b80


	//   ....[7]....
        /*0474*/ 	.word	0x00006ba0


	//   ....[8]....
        /*0478*/ 	.word	0x00006bc0


	//   ....[9]....
        /*047c*/ 	.word	0x00006be0


	//   ....[10]....
        /*0480*/ 	.word	0x00006c00


	//   ....[11]....
        /*0484*/ 	.word	0x00006c60


	//   ....[12]....
        /*0488*/ 	.word	0x0000ba80


	//   ....[13]....
        /*048c*/ 	.word	0x0000baa0


	//   ....[14]....
        /*0490*/ 	.word	0x0000bac0


	//   ....[15]....
        /*0494*/ 	.word	0x0000bae0


	//   ....[16]....
        /*0498*/ 	.word	0x0000bb00


	//   ....[17]....
        /*049c*/ 	.word	0x0000bb60


	//   ....[18]....
        /*04a0*/ 	.word	0x00010cc0


	//   ....[19]....
        /*04a4*/ 	.word	0x00010ce0


	//   ....[20]....
        /*04a8*/ 	.word	0x00010d00


	//   ....[21]....
        /*04ac*/ 	.word	0x00010d20


	//   ....[22]....
        /*04b0*/ 	.word	0x00010d40


	//   ....[23]....
        /*04b4*/ 	.word	0x00010da0


	//   ....[24]....
        /*04b8*/ 	.word	0x00014610


	//   ....[25]....
        /*04bc*/ 	.word	0x00014630


	//   ....[26]....
        /*04c0*/ 	.word	0x00014660


	//   ....[27]....
        /*04c4*/ 	.word	0x00014690


	//   ....[28]....
        /*04c8*/ 	.word	0x000146b0


	//   ....[29]....
        /*04cc*/ 	.word	0x00016200


	//   ....[30]....
        /*04d0*/ 	.word	0x00016270


	//   ....[31]....
        /*04d4*/ 	.word	0x000162e0


	//   ....[32]....
        /*04d8*/ 	.word	0x00016350


	//   ....[33]....
        /*04dc*/ 	.word	0x000163c0


	//   ....[34]....
        /*04e0*/ 	.word	0x00016440


	//   ....[35]....
        /*04e4*/ 	.word	0x000164b0


	//   ....[36]....
        /*04e8*/ 	.word	0x00016520


	//   ....[37]....
        /*04ec*/ 	.word	0x00016590


	//   ....[38]....
        /*04f0*/ 	.word	0x00016600


	//   ....[39]....
        /*04f4*/ 	.word	0x00016680


	//   ....[40]....
        /*04f8*/ 	.word	0x000166f0


	//   ....[41]....
        /*04fc*/ 	.word	0x00016760


	//   ....[42]....
        /*0500*/ 	.word	0x000167d0


	//   ....[43]....
        /*0504*/ 	.word	0x00016840


	//   ....[44]....
        /*0508*/ 	.word	0x000168c0


	//   ....[45]....
        /*050c*/ 	.word	0x00016930


	//   ....[46]....
        /*0510*/ 	.word	0x000169a0


	//   ....[47]....
        /*0514*/ 	.word	0x00016a10


	//   ....[48]....
        /*0518*/ 	.word	0x00016a80


	//----- nvinfo : EIATTR_VRC_CTA_INIT_COUNT
	.align		4
.L_277:
        /*051c*/ 	.byte	0x02, 0x4a
	.zero		1
	.zero		1


	//----- nvinfo : EIATTR_EXIT_INSTR_OFFSETS
	.align		4
        /*0520*/ 	.byte	0x04, 0x1c
        /*0522*/ 	.short	(.L_279 - .L_278)


	//   ....[0]....
.L_278:
        /*0524*/ 	.word	0x00000ae0


	//   ....[1]....
        /*0528*/ 	.word	0x00000d30


	//   ....[2]....
        /*052c*/ 	.word	0x00000e50


	//   ....[3]....
        /*0530*/ 	.word	0x00000f00


	//   ....[4]....
        /*0534*/ 	.word	0x00000f90


	//   ....[5]....
        /*0538*/ 	.word	0x00015000


	//   ....[6]....
        /*053c*/ 	.word	0x000152d0


	//   ....[7]....
        /*0540*/ 	.word	0x00015880


	//   ....[8]....
        /*0544*/ 	.word	0x00015910


	//   ....[9]....
        /*0548*/ 	.word	0x00015b60


	//   ....[10]....
        /*054c*/ 	.word	0x00016110


	//   ....[11]....
        /*0550*/ 	.word	0x000161a0


	//----- nvinfo : EIATTR_MAX_THREADS
	.align		4
.L_279:
        /*0554*/ 	.byte	0x04, 0x05
        /*0556*/ 	.short	(.L_281 - .L_280)
.L_280:
        /*0558*/ 	.word	0x00000200
        /*055c*/ 	.word	0x00000001
        /*0560*/ 	.word	0x00000001


	//----- nvinfo : EIATTR_CRS_STACK_SIZE
	.align		4
.L_281:
        /*0564*/ 	.byte	0x04, 0x1e
        /*0566*/ 	.short	(.L_283 - .L_282)
.L_282:
        /*0568*/ 	.word	0x00000000


	//----- nvinfo : EIATTR_CBANK_PARAM_SIZE
	.align		4
.L_283:
        /*056c*/ 	.byte	0x03, 0x19
        /*056e*/ 	.short	0x0048


	//----- nvinfo : EIATTR_PARAM_CBANK
	.align		4
        /*0570*/ 	.byte	0x04, 0x0a
        /*0572*/ 	.short	(.L_285 - .L_284)
	.align		4
.L_284:
        /*0574*/ 	.word	index@(.nv.constant0._ZN4vllm16topKPerRowDecodeILi512ELb1ELb0ELb0EEEvPKfPKiPiiiiiiPfiS4_)
        /*0578*/ 	.short	0x0380
        /*057a*/ 	.short	0x0048


	//----- nvinfo : EIATTR_SW_WAR
	.align		4
.L_285:
        /*057c*/ 	.byte	0x04, 0x36
        /*057e*/ 	.short	(.L_287 - .L_286)
.L_286:
        /*0580*/ 	.word	0x00000008
.L_287:


//--------------------- .nv.info._ZN4vllm16topKPerRowDecodeILi512ELb0ELb0ELb0EEEvPKfPKiPiiiiiiPfiS4_ --------------------------
	.section	.nv.info._ZN4vllm16topKPerRowDecodeILi512ELb0ELb0ELb0EEEvPKfPKiPiiiiiiPfiS4_,"",@"SHT_CUDA_INFO"
	.sectionflags	@""
	.align	4


	//----- nvinfo : EIATTR_CUDA_API_VERSION
	.align		4
        /*0000*/ 	.byte	0x04, 0x37
        /*0002*/ 	.short	(.L_289 - .L_288)
.L_288:
        /*0004*/ 	.word	0x00000082


	//----- nvinfo : EIATTR_KPARAM_INFO
	.align		4
.L_289:
        /*0008*/ 	.byte	0x04, 0x17
        /*000a*/ 	.short	(.L_291 - .L_290)
.L_290:
        /*000c*/ 	.word	0x00000000
        /*0010*/ 	.short	0x000a
        /*0012*/ 	.short	0x0040
        /*0014*/ 	.byte	0x00, 0xf5, 0x21, 0x00


	//----- nvinfo : EIATTR_KPARAM_INFO
	.align		4
.L_291:
        /*0018*/ 	.byte	0x04, 0x17
        /*001a*/ 	.short	(.L_293 - .L_292)
.L_292:
        /*001c*/ 	.word	0x00000000
        /*0020*/ 	.short	0x0009
        /*0022*/ 	.short	0x0038
        /*0024*/ 	.byte	0x00, 0xf0, 0x11, 0x00


	//----- nvinfo : EIATTR_KPARAM_INFO
	.align		4
.L_293:
        /*0028*/ 	.byte	0x04, 0x17
        /*002a*/ 	.short	(.L_295 - .L_294)
.L_294:
        /*002c*/ 	.word	0x00000000
        /*0030*/ 	.short	0x0008
        /*0032*/ 	.short	0x0030
        /*0034*/ 	.byte	0x00, 0xf5, 0x21, 0x00


	//----- nvinfo : EIATTR_KPARAM_INFO
	.align		4
.L_295:
        /*0038*/ 	.byte	0x04, 0x17
        /*003a*/ 	.short	(.L_297 - .L_296)
.L_296:
        /*003c*/ 	.word	0x00000000
        /*0040*/ 	.short	0x0007
        /*0042*/ 	.short	0x0028
        /*0044*/ 	.byte	0x00, 0xf0, 0x11, 0x00


	//----- nvinfo : EIATTR_KPARAM_INFO
	.align		4
.L_297:
        /*0048*/ 	.byte	0x04, 0x17
        /*004a*/ 	.short	(.L_299 - .L_298)
.L_298:
        /*004c*/ 	.word	0x00000000
        /*0050*/ 	.short	0x0006
        /*0052*/ 	.short	0x0024
        /*0054*/ 	.byte	0x00, 0xf0, 0x11, 0x00


	//----- nvinfo : EIATTR_KPARAM_INFO
	.align		4
.L_299:
        /*0058*/ 	.byte	0x04, 0x17
        /*005a*/ 	.short	(.L_301 - .L_300)
.L_300:
        /*005c*/ 	.word	0x00000000
        /*0060*/ 	.short	0x0005
        /*0062*/ 	.short	0x0020
        /*0064*/ 	.byte	0x00, 0xf0, 0x11, 0x00


	//----- nvinfo : EIATTR_KPARAM_INFO
	.align		4
.L_301:
        /*0068*/ 	.byte	0x04, 0x17
        /*006a*/ 	.short	(.L_303 - .L_302)
.L_302:
        /*006c*/ 	.word	0x00000000
        /*0070*/ 	.short	0x0004
        /*0072*/ 	.short	0x001c
        /*0074*/ 	.byte	0x00, 0xf0, 0x11, 0x00


	//----- nvinfo : EIATTR_KPARAM_INFO
	.align		4
.L_303:
        /*0078*/ 	.byte	0x04, 0x17
        /*007a*/ 	.short	(.L_305 - .L_304)
.L_304:
        /*007c*/ 	.word	0x00000000
        /*0080*/ 	.short	0x0003
        /*0082*/ 	.short	0x0018
        /*0084*/ 	.byte	0x00, 0xf0, 0x11, 0x00


	//----- nvinfo : EIATTR_KPARAM_INFO
	.align		4
.L_305:
        /*0088*/ 	.byte	0x04, 0x17
        /*008a*/ 	.short	(.L_307 - .L_306)
.L_306:
        /*008c*/ 	.word	0x00000000
        /*0090*/ 	.short	0x0002
        /*0092*/ 	.short	0x0010
        /*0094*/ 	.byte	0x00, 0xf5, 0x21, 0x00


	//----- nvinfo : EIATTR_KPARAM_INFO
	.align		4
.L_307:
        /*0098*/ 	.byte	0x04, 0x17
        /*009a*/ 	.short	(.L_309 - .L_308)
.L_308:
        /*009c*/ 	.word	0x00000000
        /*00a0*/ 	.short	0x0001
        /*00a2*/ 	.short	0x0008
        /*00a4*/ 	.byte	0x00, 0xf5, 0x21, 0x00


	//----- nvinfo : EIATTR_KPARAM_INFO
	.align		4
.L_309:
        /*00a8*/ 	.byte	0x04, 0x17
        /*00aa*/ 	.short	(.L_311 - .L_310)
.L_310:
        /*00ac*/ 	.word	0x00000000
        /*00b0*/ 	.short	0x0000
        /*00b2*/ 	.short	0x0000
        /*00b4*/ 	.byte	0x00, 0xf5, 0x21, 0x00


	//----- nvinfo : EIATTR_SPARSE_MMA_MASK
	.align		4
.L_311:
        /*00b8*/ 	.byte	0x03, 0x50
        /*00ba*/ 	.short	0x0000


	//----- nvinfo : EIATTR_MAXREG_COUNT
	.align		4
        /*00bc*/ 	.byte	0x03, 0x1b
        /*00be*/ 	.short	0x0080


	//----- nvinfo : EIATTR_NUM_BARRIERS
	.align		4
        /*00c0*/ 	.byte	0x02, 0x4c
        /*00c2*/ 	.byte	0x01
	.zero		1


	//----- nvinfo : EIATTR_MERCURY_ISA_VERSION
	.align		4
        /*00c4*/ 	.byte	0x03, 0x5f
        /*00c6*/ 	.short	0x0101


	//----- nvinfo : EIATTR_INT_WARP_WIDE_INSTR_OFFSETS
	.align		4
        /*00c8*/ 	.byte	0x04, 0x31
        /*00ca*/ 	.short	(.L_313 - .L_312)


	//   ....[0]....
.L_312:
        /*00cc*/ 	.word	0x00002ea0


	//   ....[1]....
        /*00d0*/ 	.word	0x00002f60


	//   ....[2]....
        /*00d4*/ 	.word	0x00003000


	//   ....[3]....
        /*00d8*/ 	.word	0x000030a0


	//   ....[4]....
        /*00dc*/ 	.word	0x000034d0


	//   ....[5]....
        /*00e0*/ 	.word	0x000035a0


	//   ....[6]....
        /*00e4*/ 	.word	0x00003650


	//   ....[7]....
        /*00e8*/ 	.word	0x000036f0


	//   ....[8]....
        /*00ec*/ 	.word	0x000037b0


	//   ....[9]....
        /*00f0*/ 	.word	0x00003870


	//   ....[10]....
        /*00f4*/ 	.word	0x00003910


	//   ....[11]....
        /*00f8*/ 	.word	0x000039c0


	//   ....[12]....
        /*00fc*/ 	.word	0x00003a70


	//   ....[13]....
        /*0100*/ 	.word	0x00003b40


	//   ....[14]....
        /*0104*/ 	.word	0x00003bd0


	//   ....[15]....
        /*0108*/ 	.word	0x00003c80


	//   ....[16]....
        /*010c*/ 	.word	0x00003d30


	//   ....[17]....
        /*0110*/ 	.word	0x00003e00


	//   ....[18]....
        /*0114*/ 	.word	0x00003e90


	//   ....[19]....
        /*0118*/ 	.word	0x00003f40


	//   ....[20]....
        /*011c*/ 	.word	0x000043f0


	//   ....[21]....
        /*0120*/ 	.word	0x000044c0


	//   ....[22]....
        /*0124*/ 	.word	0x00004570


	//   ....[23]....
        /*0128*/ 	.word	0x00004620


	//   ....[24]....
        /*012c*/ 	.word	0x000046d0


	//   ....[25]....
        /*0130*/ 	.word	0x000047a0


	//   ....[26]....
        /*0134*/ 	.word	0x00004830


	//   ....[27]....
        /*0138*/ 	.word	0x000048e0


	//   ....[28]....
        /*013c*/ 	.word	0x00004990


	//   ....[29]....
        /*0140*/ 	.word	0x00004a60


	//   ....[30]....
        /*0144*/ 	.word	0x00004af0


	//   ....[31]....
        /*0148*/ 	.word	0x00004ba0


	//   ....[32]....
        /*014c*/ 	.word	0x00004c50


	//   ....[33]....
        /*0150*/ 	.word	0x00004d10


	//   ....[34]....
        /*0154*/ 	.word	0x00004db0


	//   ....[35]....
        /*0158*/ 	.word	0x00004e50


	//   ....[36]....
        /*015c*/ 	.word	0x00005040


	//   ....[37]....
        /*0160*/ 	.word	0x00005100


	//   ....[38]....
        /*0164*/ 	.word	0x000051b0


	//   ....[39]....
        /*0168*/ 	.word	0x00005240


	//   ....[40]....
        /*016c*/ 	.word	0x00005400


	//   ....[41]....
        /*0170*/ 	.word	0x000054d0


	//   ....[42]....
        /*0174*/ 	.word	0x00005570


	//   ....[43]....
        /*0178*/ 	.word	0x00005600


	//   ....[44]....
        /*017c*/ 	.word	0x00007060


	//   ....[45]....
        /*0180*/ 	.word	0x00007130


	//   ....[46]....
        /*0184*/ 	.word	0x000071c0


	//   ....[47]....
        /*0188*/ 	.word	0x00007260


	//   ....[48]....
        /*018c*/ 	.word	0x000075b0


	//   ....[49]....
        /*0190*/ 	.word	0x00007680


	//   ....[50]....
        /*0194*/ 	.word	0x00007730


	//   ....[51]....
        /*0198*/ 	.word	0x000077d0


	//   ....[52]....
        /*019c*/ 	.word	0x00007890


	//   ....[53]....
        /*01a0*/ 	.word	0x00007950


	//   ....[54]....
        /*01a4*/ 	.word	0x000079f0


	//   ....[55]....
        /*01a8*/ 	.word	0x00007a90


	//   ....[56]....
        /*01ac*/ 	.word	0x00007b50


	//   ....[57]....
        /*01b0*/ 	.word	0x00007c10


	//   ....[58]....
        /*01b4*/ 	.word	0x00007cb0


	//   ....[59]....
        /*01b8*/ 	.word	0x00007d50


	//   ....[60]....
        /*01bc*/ 	.word	0x00007e10


	//   ....[61]....
        /*01c0*/ 	.word	0x00007ed0


	//   ....[62]....
        /*01c4*/ 	.word	0x00007f70


	//   ....[63]....
        /*01c8*/ 	.word	0x00008020


	//   ....[64]....
        /*01cc*/ 	.word	0x00008400


	//   ....[65]....
        /*01d0*/ 	.word	0x000084c0


	//   ....[66]....
        /*01d4*/ 	.word	0x00008560


	//   ....[67]....
        /*01d8*/ 	.word	0x00008600


	//   ....[68]....
        /*01dc*/ 	.word	0x000086e0


	//   ....[69]....
        /*01e0*/ 	.word	0x000087a0


	//   ....[70]....
        /*01e4*/ 	.word	0x00008840


	//   ....[71]....
        /*01e8*/ 	.word	0x000088e0


	//   ....[72]....
        /*01ec*/ 	.word	0x000089a0


	//   ....[73]....
        /*01f0*/ 	.word	0x00008a70


	//   ....[74]....
        /*01f4*/ 	.word	0x00008b00


	//   ....[75]....
        /*01f8*/ 	.word	0x00008bb0


	//   ....[76]....
        /*01fc*/ 	.word	0x00008c60


	//   ....[77]....
        /*0200*/ 	.word	0x00008d20


	//   ....[78]....
        /*0204*/ 	.word	0x00008dc0


	//   ....[79]....
        /*0208*/ 	.word	0x00008e60


	//   ....[80]....
        /*020c*/ 	.word	0x00009020


	//   ....[81]....
        /*0210*/ 	.word	0x000090f0


	//   ....[82]....
        /*0214*/ 	.word	0x00009190


	//   ....[83]....
        /*0218*/ 	.word	0x00009230


	//   ....[84]....
        /*021c*/ 	.word	0x000093b0


	//   ....[85]....
        /*0220*/ 	.word	0x00009480


	//   ....[86]....
        /*0224*/ 	.word	0x00009520


	//   ....[87]....
        /*0228*/ 	.word	0x000095c0


	//   ....[88]....
        /*022c*/ 	.word	0x0000be00


	//   ....[89]....
        /*0230*/ 	.word	0x0000bec0


	//   ....[90]....
        /*0234*/ 	.word	0x0000bf50


	//   ....[91]....
        /*0238*/ 	.word	0x0000bff0


	//   ....[92]....
        /*023c*/ 	.word	0x0000c220


	//   ....[93]....
        /*0240*/ 	.word	0x0000c2f0


	//   ....[94]....
        /*0244*/ 	.word	0x0000c370


	//   ....[95]....
        /*0248*/ 	.word	0x0000c410


	//   ....[96]....
        /*024c*/ 	.word	0x0000c5e0


	//   ....[97]....
        /*0250*/ 	.word	0x0000c6a0


	//   ....[98]....
        /*0254*/ 	.word	0x0000c730


	//   ....[99]....
        /*0258*/ 	.word	0x0000c7d0


	//   ....[100]....
        /*025c*/ 	.word	0x0000c9a0


	//   ....[101]....
        /*0260*/ 	.word	0x0000ca60


	//   ....[102]....
        /*0264*/ 	.word	0x0000caf0


	//   ....[103]....
        /*0268*/ 	.word	0x0000cb90


	//   ....[104]....
        /*026c*/ 	.word	0x0000cd60


	//   ....[105]....
        /*0270*/ 	.word	0x0000ce20


	//   ....[106]....
        /*0274*/ 	.word	0x0000ceb0


	//   ....[107]....
        /*0278*/ 	.word	0x0000cf50


	//   ....[108]....
        /*027c*/ 	.word	0x0000d2b0


	//   ....[109]....
        /*0280*/ 	.word	0x0000d380


	//   ....[110]....
        /*0284*/ 	.word	0x0000d400


	//   ....[111]....
        /*0288*/ 	.word	0x0000d4b0


	//   ....[112]....
        /*028c*/ 	.word	0x0000d640


	//   ....[113]....
        /*0290*/ 	.word	0x0000d710


	//   ....[114]....
        /*0294*/ 	.word	0x0000d790


	//   ....[115]....
        /*0298*/ 	.word	0x0000d840


	//   ....[116]....
        /*029c*/ 	.word	0x0000d9d0


	//   ....[117]....
        /*02a0*/ 	.word	0x0000daa0


	//   ....[118]....
        /*02a4*/ 	.word	0x0000db20


	//   ....[119]....
        /*02a8*/ 	.word	0x0000dbd0


	//   ....[120]....
        /*02ac*/ 	.word	0x0000dd60


	//   ....[121]....
        /*02b0*/ 	.word	0x0000de30


	//   ....[122]....
        /*02b4*/ 	.word	0x0000deb0


	//   ....[123]....
        /*02b8*/ 	.word	0x0000df60


	//   ....[124]....
        /*02bc*/ 	.word	0x0000e170


	//   ....[125]....
        /*02c0*/ 	.word	0x0000e230


	//   ....[126]....
        /*02c4*/ 	.word	0x0000e2e0


	//   ....[127]....
        /*02c8*/ 	.word	0x0000e370


	//   ....[128]....
        /*02cc*/ 	.word	0x0000e560


	//   ....[129]....
        /*02d0*/ 	.word	0x0000e630


	//   ....[130]....
        /*02d4*/ 	.word	0x0000e6d0


	//   ....[131]....
        /*02d8*/ 	.word	0x0000e760


	//   ....[132]....
        /*02dc*/ 	.word	0x00010e60


	//   ....[133]....
        /*02e0*/ 	.word	0x00010f30


	//   ....[134]....
        /*02e4*/ 	.word	0x00010fa0


	//   ....[135]....
        /*02e8*/ 	.word	0x00011020


	//   ....[136]....
        /*02ec*/ 	.word	0x00011260


	//   ....[137]....
        /*02f0*/ 	.word	0x00011330


	//   ....[138]....
        /*02f4*/ 	.word	0x000113a0


	//   ....[139]....
        /*02f8*/ 	.word	0x00011420


	//   ....[140]....
        /*02fc*/ 	.word	0x00011600


	//   ....[141]....
        /*0300*/ 	.word	0x000116d0


	//   ....[142]....
        /*0304*/ 	.word	0x00011740


	//   ....[143]....
        /*0308*/ 	.word	0x000117c0


	//   ....[144]....
        /*030c*/ 	.word	0x000119a0


	//   ....[145]....
        /*0310*/ 	.word	0x00011a70


	//   ....[146]....
        /*0314*/ 	.word	0x00011ae0


	//   ....[147]....
        /*0318*/ 	.word	0x00011b60


	//   ....[148]....
        /*031c*/ 	.word	0x00011d40


	//   ....[149]....
        /*0320*/ 	.word	0x00011e10


	//   ....[150]....
        /*0324*/ 	.word	0x00011e80


	//   ....[151]....
        /*0328*/ 	.word	0x00011f00


	//   ....[152]....
        /*032c*/ 	.word	0x000122c0


	//   ....[153]....
        /*0330*/ 	.word	0x00012390


	//   ....[154]....
        /*0334*/ 	.word	0x00012400


	//   ....[155]....
        /*0338*/ 	.word	0x00012480


	//   ....[156]....
        /*033c*/ 	.word	0x00012630


	//   ....[157]....
        /*0340*/ 	.word	0x000126f0


	//   ....[158]....
        /*0344*/ 	.word	0x00012770


	//   ....[159]....
        /*0348*/ 	.word	0x000127f0


	//   ....[160]....
        /*034c*/ 	.word	0x000129a0


	//   ....[161]....
        /*0350*/ 	.word	0x00012a70


	//   ....[162]....
        /*0354*/ 	.word	0x00012ae0


	//   ....[163]....
        /*0358*/ 	.word	0x00012b60


	//   ....[164]....
        /*035c*/ 	.word	0x00012d10


	//   ....[165]....
        /*0360*/ 	.word	0x00012dd0


	//   ....[166]....
        /*0364*/ 	.word	0x00012e50


	//   ....[167]....
        /*0368*/ 	.word	0x00012ec0


	//   ....[168]....
        /*036c*/ 	.word	0x00013110


	//   ....[169]....
        /*0370*/ 	.word	0x000131d0


	//   ....[170]....
        /*0374*/ 	.word	0x00013250


	//   ....[171]....
        /*0378*/ 	.word	0x000132d0


	//   ....[172]....
        /*037c*/ 	.word	0x000134d0


	//   ....[173]....
        /*0380*/ 	.word	0x000135a0


	//   ....[174]....
        /*0384*/ 	.word	0x00013610


	//   ....[175]....
        /*0388*/ 	.word	0x000136a0


	//----- nvinfo : EIATTR_COOP_GROUP_MASK_REGIDS
	.align		4
.L_313:
        /*038c*/ 	.byte	0x04, 0x29
        /*038e*/ 	.short	(.L_315 - .L_314)


	//   ....[0]....
.L_314:
        /*0390*/ 	.word	0xffffffff


	//   ....[1]....
        /*0394*/ 	.word	0xffffffff


	//   ....[2]....
        /*0398*/ 	.word	0xffffffff


	//   ....[3]....
        /*039c*/ 	.word	0xffffffff


	//   ....[4]....
        /*03a0*/ 	.word	0xffffffff


	//   ....[5]....
        /*03a4*/ 	.word	0xffffffff


	//   ....[6]....
        /*03a8*/ 	.word	0xffffffff


	//   ....[7]....
        /*03ac*/ 	.word	0xffffffff


	//   ....[8]....
        /*03b0*/ 	.word	0xffffffff


	//   ....[9]....
        /*03b4*/ 	.word	0xffffffff


	//   ....[10]....
        /*03b8*/ 	.word	0xffffffff


	//   ....[11]....
        /*03bc*/ 	.word	0xffffffff


	//   ....[12]....
        /*03c0*/ 	.word	0xffffffff


	//   ....[13]....
        /*03c4*/ 	.word	0xffffffff


	//   ....[14]....
        /*03c8*/ 	.word	0xffffffff


	//   ....[15]....
        /*03cc*/ 	.word	0xffffffff


	//   ....[16]....
        /*03d0*/ 	.word	0xffffffff


	//   ....[17]....
        /*03d4*/ 	.word	0xffffffff


	//   ....[18]....
        /*03d8*/ 	.word	0xffffffff


	//   ....[19]....
        /*03dc*/ 	.word	0xffffffff


	//   ....[20]....
        /*03e0*/ 	.word	0xffffffff


	//   ....[21]....
        /*03e4*/ 	.word	0xffffffff


	//   ....[22]....
        /*03e8*/ 	.word	0xffffffff


	//   ....[23]....
        /*03ec*/ 	.word	0xffffffff


	//   ....[24]....
        /*03f0*/ 	.word	0x05000008


	//   ....[25]....
        /*03f4*/ 	.word	0x05000008


	//   ....[26]....
        /*03f8*/ 	.word	0x05000008


	//   ....[27]....
        /*03fc*/ 	.word	0x05000008


	//   ....[28]....
        /*0400*/ 	.word	0x05000008


	//   ....[29]....
        /*0404*/ 	.word	0x05000008


	//   ....[30]....
        /*0408*/ 	.word	0x05000008


	//   ....[31]....
        /*040c*/ 	.word	0x05000008


	//   ....[32]....
        /*0410*/ 	.word	0x05000008


	//   ....[33]....
        /*0414*/ 	.word	0x05000008


	//   ....[34]....
        /*0418*/ 	.word	0x05000008


	//   ....[35]....
        /*041c*/ 	.word	0x05000008


	//   ....[36]....
        /*0420*/ 	.word	0x05000008


	//   ....[37]....
        /*0424*/ 	.word	0x05000008


	//   ....[38]....
        /*0428*/ 	.word	0x05000008


	//   ....[39]....
        /*042c*/ 	.word	0x05000008


	//   ....[40]....
        /*0430*/ 	.word	0x05000008


	//   ....[41]....
        /*0434*/ 	.word	0x05000008


	//   ....[42]....
        /*0438*/ 	.word	0x05000008


	//   ....[43]....
        /*043c*/ 	.word	0x05000008


	//----- nvinfo : EIATTR_COOP_GROUP_INSTR_OFFSETS
	.align		4
.L_315:
        /*0440*/ 	.byte	0x04, 0x28
        /*0442*/ 	.short	(.L_317 - .L_316)


	//   ....[0]....
.L_316:
        /*0444*/ 	.word	0x000026f0


	//   ....[1]....
        /*0448*/ 	.word	0x00002710


	//   ....[2]....
        /*044c*/ 	.word	0x00002730


	//   ....[3]....
        /*0450*/ 	.word	0x00002750


	//   ....[4]....
        /*0454*/ 	.word	0x00002770


	//   ....[5]....
        /*0458*/ 	.word	0x000027d0


	//   ....[6]....
        /*045c*/ 	.word	0x000068a0


	//   ....[7]....
        /*0460*/ 	.word	0x000068c0


	//   ....[8]....
        /*0464*/ 	.word	0x000068e0


	//   ....[9]....
        /*0468*/ 	.word	0x00006900


	//   ....[10]....
        /*046c*/ 	.word	0x00006920


	//   ....[11]....
        /*0470*/ 	.word	0x00006980


	//   ....[12]....
        /*0474*/ 	.word	0x0000b5f0


	//   ....[13]....
        /*0478*/ 	.word	0x0000b610


	//   ....[14]....
        /*047c*/ 	.word	0x0000b630


	//   ....[15]....
        /*0480*/ 	.word	0x0000b650


	//   ....[16]....
        /*0484*/ 	.word	0x0000b670


	//   ....[17]....
        /*0488*/ 	.word	0x0000b6d0


	//   ....[18]....
        /*048c*/ 	.word	0x00010680


	//   ....[19]....
        /*0490*/ 	.word	0x000106a0


	//   ....[20]....
        /*0494*/ 	.word	0x000106c0


	//   ....[21]....
        /*0498*/ 	.word	0x000106e0


	//   ....[22]....
        /*049c*/ 	.word	0x00010700


	//   ....[23]....
        /*04a0*/ 	.word	0x00010760


	//   ....[24]....
        /*04a4*/ 	.word	0x00015380


	//   ....[25]....
        /*04a8*/ 	.word	0x000153f0


	//   ....[26]....
        /*04ac*/ 	.word	0x00015460


	//   ....[27]....
        /*04b0*/ 	.word	0x000154d0


	//   ....[28]....
        /*04b4*/ 	.word	0x00015540


	//   ....[29]....
        /*04b8*/ 	.word	0x000155c0


	//   ....[30]....
        /*04bc*/ 	.word	0x00015630


	//   ....[31]....
        /*04c0*/ 	.word	0x000156a0


	//   ....[32]....
        /*04c4*/ 	.word	0x00015710


	//   ....[33]....
        /*04c8*/ 	.word	0x00015780


	//   ....[34]....
        /*04cc*/ 	.word	0x00015800


	//   ....[35]....
        /*04d0*/ 	.word	0x00015870


	//   ....[36]....
        /*04d4*/ 	.word	0x000158e0


	//   ....[37]....
        /*04d8*/ 	.word	0x00015950


	//   ....[38]....
        /*04dc*/ 	.word	0x000159c0


	//   ....[39]....
        /*04e0*/ 	.word	0x00015a40


	//   ....[40]....
        /*04e4*/ 	.word	0x00015ab0


	//   ....[41]....
        /*04e8*/ 	.word	0x00015b20


	//   ....[42]....
        /*04ec*/ 	.word	0x00015b90


	//   ....[43]....
        /*04f0*/ 	.word	0x00015c00


	//----- nvinfo : EIATTR_VRC_CTA_INIT_COUNT
	.align		4
.L_317:
        /*04f4*/ 	.byte	0x02, 0x4a
	.zero		1
	.zero		1


	//----- nvinfo : EIATTR_EXIT_INSTR_OFFSETS
	.align		4
        /*04f8*/ 	.byte	0x04, 0x1c
        /*04fa*/ 	.short	(.L_319 - .L_318)


	//   ....[0]....
.L_318:
        /*04fc*/ 	.word	0x00000a60


	//   ....[1]....
        /*0500*/ 	.word	0x00000ca0


	//   ....[2]....
        /*0504*/ 	.word	0x00000dc0


	//   ....[3]....
        /*0508*/ 	.word	0x00000e70


	//   ....[4]....
        /*050c*/ 	.word	0x00000f00


	//   ....[5]....
        /*0510*/ 	.word	0x00014180


	//   ....[6]....
        /*0514*/ 	.word	0x00014450


	//   ....[7]....
        /*0518*/ 	.word	0x00014a00


	//   ....[8]....
        /*051c*/ 	.word	0x00014a90


	//   ....[9]....
        /*0520*/ 	.word	0x00014ce0


	//   ....[10]....
        /*0524*/ 	.word	0x00015290


	//   ....[11]....
        /*0528*/ 	.word	0x00015320


	//----- nvinfo : EIATTR_MAX_THREADS
	.align		4
.L_319:
        /*052c*/ 	.byte	0x04, 0x05
        /*052e*/ 	.short	(.L_321 - .L_320)
.L_320:
        /*0530*/ 	.word	0x00000200
        /*0534*/ 	.word	0x00000001
        /*0538*/ 	.word	0x00000001


	//----- nvinfo : EIATTR_CRS_STACK_SIZE
	.align		4
.L_321:
        /*053c*/ 	.byte	0x04, 0x1e
        /*053e*/ 	.short	(.L_323 - .L_322)
.L_322:
        /*0540*/ 	.word	0x00000000


	//----- nvinfo : EIATTR_CBANK_PARAM_SIZE
	.align		4
.L_323:
        /*0544*/ 	.byte	0x03, 0x19
        /*0546*/ 	.short	0x0048


	//----- nvinfo : EIATTR_PARAM_CBANK
	.align		4
        /*0548*/ 	.byte	0x04, 0x0a
        /*054a*/ 	.short	(.L_325 - .L_324)
	.align		4
.L_324:
        /*054c*/ 	.word	index@(.nv.constant0._ZN4vllm16topKPerRowDecodeILi512ELb0ELb0ELb0EEEvPKfPKiPiiiiiiPfiS4_)
        /*0550*/ 	.short	0x0380
        /*0552*/ 	.short	0x0048


	//----- nvinfo : EIATTR_SW_WAR
	.align		4
.L_325:
        /*0554*/ 	.byte	0x04, 0x36
        /*0556*/ 	.short	(.L_327 - .L_326)
.L_326:
        /*0558*/ 	.word	0x00000008
.L_327:


//--------------------- .nv.info._ZN4vllm33apply_repetition_penalties_kernelIN3c108BFloat16EEEvPT_PKbS6_PKS3_iii --------------------------
	.section	.nv.info._ZN4vllm33apply_repetition_penalties_kernelIN3c108BFloat16EEEvPT_PKbS6_PKS3_iii,"",@"SHT_CUDA_INFO"
	.sectionflags	@""
	.align	4


	//----- nvinfo : EIATTR_CUDA_API_VERSION
	.align		4
        /*0000*/ 	.byte	0x04, 0x37
        /*0002*/ 	.short	(.L_329 - .L_328)
.L_328:
        /*0004*/ 	.word	0x00000082


	//----- nvinfo : EIATTR_KPARAM_INFO
	.align		4
.L_329:
        /*0008*/ 	.byte	0x04, 0x17
        /*000a*/ 	.short	(.L_331 - .L_330)
.L_330:
        /*000c*/ 	.word	0x00000000
        /*0010*/ 	.short	0x0006
        /*0012*/ 	.short	0x0028
        /*0014*/ 	.byte	0x00, 0xf0, 0x11, 0x00


	//----- nvinfo : EIATTR_KPARAM_INFO
	.align		4
.L_331:
        /*0018*/ 	.byte	0x04, 0x17
        /*001a*/ 	.short	(.L_333 - .L_332)
.L_332:
        /*001c*/ 	.word	0x00000000
        /*0020*/ 	.short	0x0005
        /*0022*/ 	.short	0x0024
        /*0024*/ 	.byte	0x00, 0xf0, 0x11, 0x00


	//----- nvinfo : EIATTR_KPARAM_INFO
	.align		4
.L_333:
        /*0028*/ 	.byte	0x04, 0x17
        /*002a*/ 	.short	(.L_335 - .L_334)
.L_334:
        /*002c*/ 	.word	0x00000000
        /*0030*/ 	.short	0x0004
        /*0032*/ 	.short	0x0020
        /*0034*/ 	.byte	0x00, 0xf0, 0x11, 0x00


	//----- nvinfo : EIATTR_KPARAM_INFO
	.align		4
.L_335:
        /*0038*/ 	.byte	0x04, 0x17
        /*003a*/ 	.short	(.L_337 - .L_336)
.L_336:
        /*003c*/ 	.word	0x00000000
        /*0040*/ 	.short	0x0003
        /*0042*/ 	.short	0x0018
        /*0044*/ 	.byte	0x00, 0xf5, 0x21, 0x00


	//----- nvinfo : EIATTR_KPARAM_INFO
	.align		4
.L_337:
        /*0048*/ 	.byte	0x04, 0x17
        /*004a*/ 	.short	(.L_339 - .L_338)
.L_338:
        /*004c*/ 	.word	0x00000000
        /*0050*/ 	.short	0x0002
        /*0052*/ 	.short	0x0010
        /*0054*/ 	.byte	0x00, 0xf5, 0x21, 0x00


	//----- nvinfo : EIATTR_KPARAM_INFO
	.align		4
.L_339:
        /*0058*/ 	.byte	0x04, 0x17
        /*005a*/ 	.short	(.L_341 - .L_340)
.L_340:
        /*005c*/ 	.word	0x00000000
        /*0060*/ 	.short	0x0001
        /*0062*/ 	.short	0x0008
        /*0064*/ 	.byte	0x00, 0xf5, 0x21, 0x00


	//----- nvinfo : EIATTR_KPARAM_INFO
	.align		4
.L_341:
        /*0068*/ 	.byte	0x04, 0x17
        /*006a*/ 	.short	(.L_343 - .L_342)
.L_342:
        /*006c*/ 	.word	0x00000000
        /*0070*/ 	.short	0x0000
        /*0072*/ 	.short	0x0000
        /*0074*/ 	.byte	0x00, 0xf5, 0x21, 0x00


	//----- nvinfo : EIATTR_SPARSE_MMA_MASK
	.align		4
.L_343:
        /*0078*/ 	.byte	0x03, 0x50
        /*007a*/ 	.short	0x0000


	//----- nvinfo : EIATTR_MAXREG_COUNT
	.align		4
        /*007c*/ 	.byte	0x03, 0x1b
        /*007e*/ 	.short	0x00ff


	//----- nvinfo : EIATTR_MERCURY_ISA_VERSION
	.align		4
        /*0080*/ 	.byte	0x03, 0x5f
        /*0082*/ 	.short	0x0101


	//----- nvinfo : EIATTR_VRC_CTA_INIT_COUNT
	.align		4
        /*0084*/ 	.byte	0x02, 0x4a
	.zero		1
	.zero		1


	//----- nvinfo : EIATTR_EXIT_INSTR_OFFSETS
	.align		4
        /*0088*/ 	.byte	0x04, 0x1c
        /*008a*/ 	.short	(.L_345 - .L_344)


	//   ....[0]....
.L_344:
        /*008c*/ 	.word	0x00000040


	//   ....[1]....
        /*0090*/ 	.word	0x000000d0


	//   ....[2]....
        /*0094*/ 	.word	0x000003b0


	//----- nvinfo : EIATTR_CRS_STACK_SIZE
	.align		4
.L_345:
        /*0098*/ 	.byte	0x04, 0x1e
        /*009a*/ 	.short	(.L_347 - .L_346)
.L_346:
        /*009c*/ 	.word	0x00000000


	//----- nvinfo : EIATTR_CBANK_PARAM_SIZE
	.align		4
.L_347:
        /*00a0*/ 	.byte	0x03, 0x19
        /*00a2*/ 	.short	0x002c


	//----- nvinfo : EIATTR_PARAM_CBANK
	.align		4
        /*00a4*/ 	.byte	0x04, 0x0a
        /*00a6*/ 	.short	(.L_349 - .L_348)
	.align		4
.L_348:
        /*00a8*/ 	.word	index@(.nv.constant0._ZN4vllm33apply_repetition_penalties_kernelIN3c108BFloat16EEEvPT_PKbS6_PKS3_iii)
        /*00ac*/ 	.short	0x0380
        /*00ae*/ 	.short	0x002c


	//----- nvinfo : EIATTR_SW_WAR
	.align		4
.L_349:
        /*00b0*/ 	.byte	0x04, 0x36
        /*00b2*/ 	.short	(.L_351 - .L_350)
.L_350:
        /*00b4*/ 	.word	0x00000008
.L_351:


//--------------------- .nv.info._ZN4vllm33apply_repetition_penalties_kernelIN3c104HalfEEEvPT_PKbS6_PKS3_iii --------------------------
	.section	.nv.info._ZN4vllm33apply_repetition_penalties_kernelIN3c104HalfEEEvPT_PKbS6_PKS3_iii,"",@"SHT_CUDA_INFO"
	.sectionflags	@""
	.align	4


	//----- nvinfo : EIATTR_CUDA_API_VERSION
	.align		4
        /*0000*/ 	.byte	0x04, 0x37
        /*0002*/ 	.short	(.L_353 - .L_352)
.L_352:
        /*0004*/ 	.word	0x00000082


	//----- nvinfo : EIATTR_KPARAM_INFO
	.align		4
.L_353:
        /*0008*/ 	.byte	0x04, 0x17
        /*000a*/ 	.short	(.L_355 - .L_354)
.L_354:
        /*000c*/ 	.word	0x00000000
        /*0010*/ 	.short	0x0006
        /*0012*/ 	.short	0x0028
        /*0014*/ 	.byte	0x00, 0xf0, 0x11, 0x00


	//----- nvinfo : EIATTR_KPARAM_INFO
	.align		4
.L_355:
        /*0018*/ 	.byte	0x04, 0x17
        /*001a*/ 	.short	(.L_357 - .L_356)
.L_356:
        /*001c*/ 	.word	0x00000000
        /*0020*/ 	.short	0x0005
        /*0022*/ 	.short	0x0024
        /*0024*/ 	.byte	0x00, 0xf0, 0x11, 0x00


	//----- nvinfo : EIATTR_KPARAM_INFO
	.align		4
.L_357:
        /*0028*/ 	.byte	0x04, 0x17
        /*002a*/ 	.short	(.L_359 - .L_358)
.L_358:
        /*002c*/ 	.word	0x00000000
        /*0030*/ 	.short	0x0004
        /*0032*/ 	.short	0x0020
        /*0034*/ 	.byte	0x00, 0xf0, 0x11, 0x00


	//----- nvinfo : EIATTR_KPARAM_INFO
	.align		4
.L_359:
        /*0038*/ 	.byte	0x04, 0x17
        /*003a*/ 	.short	(.L_361 - .L_360)
.L_360:
        /*003c*/ 	.word	0x00000000
        /*0040*/ 	.short	0x0003
        /*0042*/ 	.short	0x0018
        /*0044*/ 	.byte	0x00, 0xf5, 0x21, 0x00


	//----- nvinfo : EIATTR_KPARAM_INFO
	.align		4
.L_361:
        /*0048*/ 	.byte	0x04, 0x17
        /*004a*/ 	.short	(.L_363 - .L_362)
.L_362:
        /*004c*/ 	.word	0x00000000
        /*0050*/ 	.short	0x0002
        /*0052*/ 	.short	0x0010
        /*0054*/ 	.byte	0x00, 0xf5, 0x21, 0x00


	//----- nvinfo : EIATTR_KPARAM_INFO
	.align		4
.L_363:
        /*0058*/ 	.byte	0x04, 0x17
        /*005a*/ 	.short	(.L_365 - .L_364)
.L_364:
        /*005c*/ 	.word	0x00000000
        /*0060*/ 	.short	0x0001
        /*0062*/ 	.short	0x0008
        /*0064*/ 	.byte	0x00, 0xf5, 0x21, 0x00


	//----- nvinfo : EIATTR_KPARAM_INFO
	.align		4
.L_365:
        /*0068*/ 	.byte	0x04, 0x17
        /*006a*/ 	.short	(.L_367 - .L_366)
.L_366:
        /*006c*/ 	.word	0x00000000
        /*0070*/ 	.short	0x0000
        /*0072*/ 	.short	0x0000
        /*0074*/ 	.byte	0x00, 0xf5, 0x21, 0x00


	//----- nvinfo : EIATTR_SPARSE_MMA_MASK
	.align		4
.L_367:
        /*0078*/ 	.byte	0x03, 0x50
        /*007a*/ 	.short	0x0000


	//----- nvinfo : EIATTR_MAXREG_COUNT
	.align		4
        /*007c*/ 	.byte	0x03, 0x1b
        /*007e*/ 	.short	0x00ff


	//----- nvinfo : EIATTR_MERCURY_ISA_VERSION
	.align		4
        /*0080*/ 	.byte	0x03, 0x5f
        /*0082*/ 	.short	0x0101


	//----- nvinfo : EIATTR_VRC_CTA_INIT_COUNT
	.align		4
        /*0084*/ 	.byte	0x02, 0x4a
	.zero		1
	.zero		1


	//----- nvinfo : EIATTR_EXIT_INSTR_OFFSETS
	.align		4
        /*0088*/ 	.byte	0x04, 0x1c
        /*008a*/ 	.short	(.L_369 - .L_368)


	//   ....[0]....
.L_368:
        /*008c*/ 	.word	0x00000040


	//   ....[1]....
        /*0090*/ 	.word	0x000000d0


	//   ....[2]....
        /*0094*/ 	.word	0x000003b0


	//----- nvinfo : EIATTR_CRS_STACK_SIZE
	.align		4
.L_369:
        /*0098*/ 	.byte	0x04, 0x1e
        /*009a*/ 	.short	(.L_371 - .L_370)
.L_370:
        /*009c*/ 	.word	0x00000000


	//----- nvinfo : EIATTR_CBANK_PARAM_SIZE
	.align		4
.L_371:
        /*00a0*/ 	.byte	0x03, 0x19
        /*00a2*/ 	.short	0x002c


	//----- nvinfo : EIATTR_PARAM_CBANK
	.align		4
        /*00a4*/ 	.byte	0x04, 0x0a
        /*00a6*/ 	.short	(.L_373 - .L_372)
	.align		4
.L_372:
        /*00a8*/ 	.word	index@(.nv.constant0._ZN4vllm33apply_repetition_penalties_kernelIN3c104HalfEEEvPT_PKbS6_PKS3_iii)
        /*00ac*/ 	.short	0x0380
        /*00ae*/ 	.short	0x002c


	//----- nvinfo : EIATTR_SW_WAR
	.align		4
.L_373:
        /*00b0*/ 	.byte	0x04, 0x36
        /*00b2*/ 	.short	(.L_375 - .L_374)
.L_374:
        /*00b4*/ 	.word	0x00000008
.L_375:


//--------------------- .nv.info._ZN4vllm33apply_repetition_penalties_kernelIfEEvPT_PKbS4_PKS1_iii --------------------------
	.section	.nv.info._ZN4vllm33apply_repetition_penalties_kernelIfEEvPT_PKbS4_PKS1_iii,"",@"SHT_CUDA_INFO"
	.sectionflags	@""
	.align	4


	//----- nvinfo : EIATTR_CUDA_API_VERSION
	.align		4
        /*0000*/ 	.byte	0x04, 0x37
        /*0002*/ 	.short	(.L_377 - .L_376)
.L_376:
        /*0004*/ 	.word	0x00000082


	//----- nvinfo : EIATTR_KPARAM_INFO
	.align		4
.L_377:
        /*0008*/ 	.byte	0x04, 0x17
        /*000a*/ 	.short	(.L_379 - .L_378)
.L_378:
        /*000c*/ 	.word	0x00000000
        /*0010*/ 	.short	0x0006
        /*0012*/ 	.short	0x0028
        /*0014*/ 	.byte	0x00, 0xf0, 0x11, 0x00


	//----- nvinfo : EIATTR_KPARAM_INFO
	.align		4
.L_379:
        /*0018*/ 	.byte	0x04, 0x17
        /*001a*/ 	.short	(.L_381 - .L_380)
.L_380:
        /*001c*/ 	.word	0x00000000
        /*0020*/ 	.short	0x0005
        /*0022*/ 	.short	0x0024
        /*0024*/ 	.byte	0x00, 0xf0, 0x11, 0x00


	//----- nvinfo : EIATTR_KPARAM_INFO
	.align		4
.L_381:
        /*0028*/ 	.byte	0x04, 0x17
        /*002a*/ 	.short	(.L_383 - .L_382)
.L_382:
        /*002c*/ 	.word	0x00000000
        /*0030*/ 	.short	0x0004
        /*0032*/ 	.short	0x0020
        /*0034*/ 	.byte	0x00, 0xf0, 0x11, 0x00


	//----- nvinfo : EIATTR_KPARAM_INFO
	.align		4
.L_383:
        /*0038*/ 	.byte	0x04, 0x17
        /*003a*/ 	.short	(.L_385 - .L_384)
.L_384:
        /*003c*/ 	.word	0x00000000
        /*0040*/ 	.short	0x0003
        /*0042*/ 	.short	0x0018
        /*0044*/ 	.byte	0x00, 0xf5, 0x21, 0x00


	//----- nvinfo : EIATTR_KPARAM_INFO
	.align		4
.L_385:
        /*0048*/ 	.byte	0x04, 0x17
        /*004a*/ 	.short	(.L_387 - .L_386)
.L_386:
        /*004c*/ 	.word	0x00000000
        /*0050*/ 	.short	0x0002
        /*0052*/ 	.short	0x0010
        /*0054*/ 	.byte	0x00, 0xf5, 0x21, 0x00


	//----- nvinfo : EIATTR_KPARAM_INFO
	.align		4
.L_387:
        /*0058*/ 	.byte	0x04, 0x17
        /*005a*/ 	.short	(.L_389 - .L_388)
.L_388:
        /*005c*/ 	.word	0x00000000
        /*0060*/ 	.short	0x0001
        /*0062*/ 	.short	0x0008
        /*0064*/ 	.byte	0x00, 0xf5, 0x21, 0x00


	//----- nvinfo : EIATTR_KPARAM_INFO
	.align		4
.L_389:
        /*0068*/ 	.byte	0x04, 0x17
        /*006a*/ 	.short	(.L_391 - .L_390)
.L_390:
        /*006c*/ 	.word	0x00000000
        /*0070*/ 	.short	0x0000
        /*0072*/ 	.short	0x0000
        /*0074*/ 	.byte	0x00, 0xf5, 0x21, 0x00


	//----- nvinfo : EIATTR_SPARSE_MMA_MASK
	.align		4
.L_391:
        /*0078*/ 	.byte	0x03, 0x50
        /*007a*/ 	.short	0x0000


	//----- nvinfo : EIATTR_MAXREG_COUNT
	.align		4
        /*007c*/ 	.byte	0x03, 0x1b
        /*007e*/ 	.short	0x00ff


	//----- nvinfo : EIATTR_MERCURY_ISA_VERSION
	.align		4
        /*0080*/ 	.byte	0x03, 0x5f
        /*0082*/ 	.short	0x0101


	//----- nvinfo : EIATTR_VRC_CTA_INIT_COUNT
	.align		4
        /*0084*/ 	.byte	0x02, 0x4a
	.zero		1
	.zero		1


	//----- nvinfo : EIATTR_EXIT_INSTR_OFFSETS
	.align		4
        /*0088*/ 	.byte	0x04, 0x1c
        /*008a*/ 	.short	(.L_393 - .L_392)


	//   ....[0]....
.L_392:
        /*008c*/ 	.word	0x00000040


	//   ....[1]....
        /*0090*/ 	.word	0x000000d0


	//   ....[2]....
        /*0094*/ 	.word	0x00000370


	//----- nvinfo : EIATTR_CRS_STACK_SIZE
	.align		4
.L_393:
        /*0098*/ 	.byte	0x04, 0x1e
        /*009a*/ 	.short	(.L_395 - .L_394)
.L_394:
        /*009c*/ 	.word	0x00000000


	//----- nvinfo : EIATTR_CBANK_PARAM_SIZE
	.align		4
.L_395:
        /*00a0*/ 	.byte	0x03, 0x19
        /*00a2*/ 	.short	0x002c


	//----- nvinfo : EIATTR_PARAM_CBANK
	.align		4
        /*00a4*/ 	.byte	0x04, 0x0a
        /*00a6*/ 	.short	(.L_397 - .L_396)
	.align		4
.L_396:
        /*00a8*/ 	.word	index@(.nv.constant0._ZN4vllm33apply_repetition_penalties_kernelIfEEvPT_PKbS4_PKS1_iii)
        /*00ac*/ 	.short	0x0380
        /*00ae*/ 	.short	0x002c


	//----- nvinfo : EIATTR_SW_WAR
	.align		4
.L_397:
        /*00b0*/ 	.byte	0x04, 0x36
        /*00b2*/ 	.short	(.L_399 - .L_398)
.L_398:
        /*00b4*/ 	.word	0x00000008
.L_399:


//--------------------- .nv.info._ZN3cub18CUB_300001_SM_10006detail11EmptyKernelIvEEvv --------------------------
	.section	.nv.info._ZN3cub18CUB_300001_SM_10006detail11EmptyKernelIvEEvv,"",@"SHT_CUDA_INFO"
	.sectionflags	@""
	.align	4


	//----- nvinfo : EIATTR_CUDA_API_VERSION
	.align		4
        /*0000*/ 	.byte	0x04, 0x37
        /*0002*/ 	.short	(.L_401 - .L_400)
.L_400:
        /*0004*/ 	.word	0x00000082


	//----- nvinfo : EIATTR_SPARSE_MMA_MASK
	.align		4
.L_401:
        /*0008*/ 	.byte	0x03, 0x50
        /*000a*/ 	.short	0x0000


	//----- nvinfo : EIATTR_MAXREG_COUNT
	.align		4
        /*000c*/ 	.byte	0x03, 0x1b
        /*000e*/ 	.short	0x00ff


	//----- nvinfo : EIATTR_MERCURY_ISA_VERSION
	.align		4
        /*0010*/ 	.byte	0x03, 0x5f
        /*0012*/ 	.short	0x0101


	//----- nvinfo : EIATTR_VRC_CTA_INIT_COUNT
	.align		4
        /*0014*/ 	.byte	0x02, 0x4a
	.zero		1
	.zero		1


	//----- nvinfo : EIATTR_EXIT_INSTR_OFFSETS
	.align		4
        /*0018*/ 	.byte	0x04, 0x1c
        /*001a*/ 	.short	(.L_403 - .L_402)


	//   ....[0]....
.L_402:
        /*001c*/ 	.word	0x00000010


	//----- nvinfo : EIATTR_SW_WAR
	.align		4
.L_403:
        /*0020*/ 	.byte	0x04, 0x36
        /*0022*/ 	.short	(.L_405 - .L_404)
.L_404:
        /*0024*/ 	.word	0x00000008
.L_405:


//--------------------- .nv.callgraph             --------------------------
	.section	.nv.callgraph,"",@"SHT_CUDA_CALLGRAPH"
	.align	4
	.sectionentsize	8
	.align		4
        /*0000*/ 	.word	0x00000000
	.align		4
        /*0004*/ 	.word	0xffffffff
	.align		4
        /*0008*/ 	.word	0x00000000
	.align		4
        /*000c*/ 	.word	0xfffffffe
	.align		4
        /*0010*/ 	.word	0x00000000
	.align		4
        /*0014*/ 	.word	0xfffffffd
	.align		4
        /*0018*/ 	.word	0x00000000
	.align		4
        /*001c*/ 	.word	0xfffffffc


//--------------------- .nv.constant4             --------------------------
	.section	.nv.constant4,"a",@progbits
	.align	8
	.align		8
.nv.constant4:
        /*0000*/ 	.dword	_ZN41_INTERNAL_907cbfd8_10_sampler_cu_83dab9b34cuda3std3__45__cpo5beginE
	.align		8
        /*0008*/ 	.dword	_ZN41_INTERNAL_907cbfd8_10_sampler_cu_83dab9b34cuda3std3__45__cpo3endE
	.align		8
        /*0010*/ 	.dword	_ZN41_INTERNAL_907cbfd8_10_sampler_cu_83dab9b34cuda3std3__45__cpo6cbeginE
	.align		8
        /*0018*/ 	.dword	_ZN41_INTERNAL_907cbfd8_10_sampler_cu_83dab9b34cuda3std3__45__cpo4cendE
	.align		8
        /*0020*/ 	.dword	_ZN41_INTERNAL_907cbfd8_10_sampler_cu_83dab9b34cuda3std3__45__cpo6rbeginE
	.align		8
        /*0028*/ 	.dword	_ZN41_INTERNAL_907cbfd8_10_sampler_cu_83dab9b34cuda3std3__45__cpo4rendE
	.align		8
        /*0030*/ 	.dword	_ZN41_INTERNAL_907cbfd8_10_sampler_cu_83dab9b34cuda3std3__45__cpo7crbeginE
	.align		8
        /*0038*/ 	.dword	_ZN41_INTERNAL_907cbfd8_10_sampler_cu_83dab9b34cuda3std3__45__cpo5crendE
	.align		8
        /*0040*/ 	.dword	_ZN41_INTERNAL_907cbfd8_10_sampler_cu_83dab9b34cuda3std3__443_GLOBAL__N__907cbfd8_10_sampler_cu_83dab9b36ignoreE
	.align		8
        /*0048*/ 	.dword	_ZN41_INTERNAL_907cbfd8_10_sampler_cu_83dab9b34cuda3std3__419piecewise_constructE
	.align		8
        /*0050*/ 	.dword	_ZN41_INTERNAL_907cbfd8_10_sampler_cu_83dab9b34cuda3std3__48in_placeE
	.align		8
        /*0058*/ 	.dword	_ZN41_INTERNAL_907cbfd8_10_sampler_cu_83dab9b34cuda3std3__420unreachable_sentinelE
	.align		8
        /*0060*/ 	.dword	_ZN41_INTERNAL_907cbfd8_10_sampler_cu_83dab9b34cuda3std3__47nulloptE
	.align		8
        /*0068*/ 	.dword	_ZN41_INTERNAL_907cbfd8_10_sampler_cu_83dab9b34cuda3std3__48unexpectE
	.align		8
        /*0070*/ 	.dword	_ZN41_INTERNAL_907cbfd8_10_sampler_cu_83dab9b34cuda3std6ranges3__45__cpo4swapE
	.align		8
        /*0078*/ 	.dword	_ZN41_INTERNAL_907cbfd8_10_sampler_cu_83dab9b34cuda3std6ranges3__45__cpo9iter_moveE
	.align		8
        /*0080*/ 	.dword	_ZN41_INTERNAL_907cbfd8_10_sampler_cu_83dab9b34cuda3std6ranges3__45__cpo5beginE
	.align		8
        /*0088*/ 	.dword	_ZN41_INTERNAL_907cbfd8_10_sampler_cu_83dab9b34cuda3std6ranges3__45__cpo3endE
	.align		8
        /*0090*/ 	.dword	_ZN41_INTERNAL_907cbfd8_10_sampler_cu_83dab9b34cuda3std6ranges3__45__cpo6cbeginE
	.align		8
        /*0098*/ 	.dword	_ZN41_INTERNAL_907cbfd8_10_sampler_cu_83dab9b34cuda3std6ranges3__45__cpo4cendE
	.align		8
        /*00a0*/ 	.dword	_ZN41_INTERNAL_907cbfd8_10_sampler_cu_83dab9b34cuda3std6ranges3__45__cpo7advanceE
	.align		8
        /*00a8*/ 	.dword	_ZN41_INTERNAL_907cbfd8_10_sampler_cu_83dab9b34cuda3std6ranges3__45__cpo9iter_swapE
	.align		8
        /*00b0*/ 	.dword	_ZN41_INTERNAL_907cbfd8_10_sampler_cu_83dab9b34cuda3std6ranges3__45__cpo4nextE
	.align		8
        /*00b8*/ 	.dword	_ZN41_INTERNAL_907cbfd8_10_sampler_cu_83dab9b34cuda3std6ranges3__45__cpo4prevE
	.align		8
        /*00c0*/ 	.dword	_ZN41_INTERNAL_907cbfd8_10_sampler_cu_83dab9b34cuda3std6ranges3__45__cpo4dataE
	.align		8
        /*00c8*/ 	.dword	_ZN41_INTERNAL_907cbfd8_10_sampler_cu_83dab9b34cuda3std6ranges3__45__cpo5cdataE
	.align		8
        /*00d0*/ 	.dword	_ZN41_INTERNAL_907cbfd8_10_sampler_cu_83dab9b34cuda3std6ranges3__45__cpo4sizeE
	.align		8
        /*00d8*/ 	.dword	_ZN41_INTERNAL_907cbfd8_10_sampler_cu_83dab9b34cuda3std6ranges3__45__cpo5ssizeE
	.align		8
        /*00e0*/ 	.dword	_ZN41_INTERNAL_907cbfd8_10_sampler_cu_83dab9b34cuda3std6ranges3__45__cpo8distanceE
	.align		8
        /*00e8*/ 	.dword	_ZN41_INTERNAL_907cbfd8_10_sampler_cu_83dab9b36thrust24THRUST_300001_SM_1000_NS6system6detail10sequential3seqE
	.align		8
        /*00f0*/ 	.dword	_ZN41_INTERNAL_907cbfd8_10_sampler_cu_83dab9b36thrust24THRUST_300001_SM_1000_NS12placeholders2_1E
	.align		8
        /*00f8*/ 	.dword	_ZN41_INTERNAL_907cbfd8_10_sampler_cu_83dab9b36thrust24THRUST_300001_SM_1000_NS12placeholders2_2E
	.align		8
        /*0100*/ 	.dword	_ZN41_INTERNAL_907cbfd8_10_sampler_cu_83dab9b36thrust24THRUST_300001_SM_1000_NS12placeholders2_3E
	.align		8
        /*0108*/ 	.dword	_ZN41_INTERNAL_907cbfd8_10_sampler_cu_83dab9b36thrust24THRUST_300001_SM_1000_NS12placeholders2_4E
	.align		8
        /*0110*/ 	.dword	_ZN41_INTERNAL_907cbfd8_10_sampler_cu_83dab9b36thrust24THRUST_300001_SM_1000_NS12placeholders2_5E
	.align		8
        /*0118*/ 	.dword	_ZN41_INTERNAL_907cbfd8_10_sampler_cu_83dab9b36thrust24THRUST_300001_SM_1000_NS12placeholders2_6E
	.align		8
        /*0120*/ 	.dword	_ZN41_INTERNAL_907cbfd8_10_sampler_cu_83dab9b36thrust24THRUST_300001_SM_1000_NS12placeholders2_7E
	.align		8
        /*0128*/ 	.dword	_ZN41_INTERNAL_907cbfd8_10_sampler_cu_83dab9b36thrust24THRUST_300001_SM_1000_NS12placeholders2_8E
	.align		8
        /*0130*/ 	.dword	_ZN41_INTERNAL_907cbfd8_10_sampler_cu_83dab9b36thrust24THRUST_300001_SM_1000_NS12placeholders2_9E
	.align		8
        /*0138*/ 	.dword	_ZN41_INTERNAL_907cbfd8_10_sampler_cu_83dab9b36thrust24THRUST_300001_SM_1000_NS12placeholders3_10E


//--------------------- .text._ZN4vllm17topKPerRowPrefillILi512ELb1EEEvPKfPKiS4_Piiiii --------------------------
	.section	.text._ZN4vllm17topKPerRowPrefillILi512ELb1EEEvPKfPKiS4_Piiiii,"ax",@progbits
	.align	128
.text._ZN4vllm17topKPerRowPrefillILi512ELb1EEEvPKfPKiS4_Piiiii:
        .type           _ZN4vllm17topKPerRowPrefillILi512ELb1EEEvPKfPKiS4_Piiiii,@function
        .size           _ZN4vllm17topKPerRowPrefillILi512ELb1EEEvPKfPKiS4_Piiiii,(.L_x_2575 - _ZN4vllm17topKPerRowPrefillILi512ELb1EEEvPKfPKiS4_Piiiii)
        .other          _ZN4vllm17topKPerRowPrefillILi512ELb1EEEvPKfPKiS4_Piiiii,@"STO_CUDA_ENTRY STV_DEFAULT"
_ZN4vllm17topKPerRowPrefillILi512ELb1EEEvPKfPKiS4_Piiiii:
[----:B------:R-:W-:Y:S08]  /*0000*/  LDC R1, c[0x0][0x37c] ;  /* 0x0000df00ff017b82 */ /* 0x000ff00000000800 */
[----:B------:R-:W0:Y:S01]  /*0010*/  S2UR UR8, SR_CTAID.X ;  /* 0x00000000000879c3 */ /* 0x000e220000002500 */
[----:B------:R-:W0:Y:S01]  /*0020*/  LDCU.64 UR10, c[0x0][0x3a8] ;  /* 0x00007500ff0a77ac */ /* 0x000e220008000a00 */
[----:B------:R-:W1:Y:S01]  /*0030*/  LDCU.64 UR4, c[0x0][0x388] ;  /* 0x00007100ff0477ac */ /* 0x000e620008000a00 */
[----:B------:R-:W2:Y:S01]  /*0040*/  LDCU.64 UR6, c[0x0][0x390] ;  /* 0x00007200ff0677ac */ /* 0x000ea20008000a00 */
[----:B------:R-:W3:Y:S01]  /*0050*/  LDCU.64 UR12, c[0x0][0x358] ;  /* 0x00006b00ff0c77ac */ /* 0x000ee20008000a00 */
[----:B0-----:R-:W-:-:S04]  /*0060*/  UIADD3 UR8, UPT, UPT, UR8, UR11, URZ ;  /* 0x0000000b08087290 */ /* 0x001fc8000fffe0ff */
[----:B-1----:R-:W-:Y:S02]  /*0070*/  UIMAD.WIDE UR4, UR8, 0x4, UR4 ;  /* 0x00000004080478a5 */ /* 0x002fe4000f8e0204 */
[----:B--2---:R-:W-:-:S04]  /*0080*/  UIMAD.WIDE UR6, UR8, 0x4, UR6 ;  /* 0x00000004080678a5 */ /* 0x004fc8000f8e0206 */
[----:B------:R-:W-:Y:S02]  /*0090*/  IMAD.U32 R2, RZ, RZ, UR4 ;  /* 0x00000004ff027e24 */ /* 0x000fe4000f8e00ff */
[----:B------:R-:W-:Y:S02]  /*00a0*/  IMAD.U32 R4, RZ, RZ, UR6 ;  /* 0x00000006ff047e24 */ /* 0x000fe4000f8e00ff */
[----:B------:R-:W-:Y:S02]  /*00b0*/  IMAD.U32 R3, RZ, RZ, UR5 ;  /* 0x00000005ff037e24 */ /* 0x000fe4000f8e00ff */
[----:B------:R-:W-:-:S03]  /*00c0*/  IMAD.U32 R5, RZ, RZ, UR7 ;  /* 0x00000007ff057e24 */ /* 0x000fc6000f8e00ff */
[----:B---3--:R-:W2:Y:S04]  /*00d0*/  LDG.E R2, desc[UR12][R2.64] ;  /* 0x0000000c02027981 */ /* 0x008ea8000c1e1900 */
[----:B------:R-:W3:Y:S01]  /*00e0*/  LDG.E R4, desc[UR12][R4.64] ;  /* 0x0000000c04047981 */ /* 0x000ee2000c1e1900 */
[----:B------:R-:W-:Y:S01]  /*00f0*/  IMAD.U32 R0, RZ, RZ, UR10 ;  /* 0x0000000aff007e24 */ /* 0x000fe2000f8e00ff */
[----:B------:R-:W-:Y:S01]  /*0100*/  USHF.R.S32.HI UR6, URZ, 0x1f, UR8 ;  /* 0x0000001fff067899 */ /* 0x000fe20008011408 */
[----:B--2---:R-:W-:Y:S02]  /*0110*/  R2UR UR16, R2 ;  /* 0x00000000021072ca */ /* 0x004fe400000e0000 */
[----:B---3--:R-:W-:-:S11]  /*0120*/  R2UR UR17, R4 ;  /* 0x00000000041172ca */ /* 0x008fd600000e0000 */
[----:B------:R-:W-:Y:S02]  /*0130*/  USHF.R.S32.HI UR9, URZ, 0x1f, UR16 ;  /* 0x0000001fff097899 */ /* 0x000fe40008011410 */
[----:B------:R-:W-:-:S06]  /*0140*/  UIADD3 UR18, UPT, UPT, -UR16, UR17, URZ ;  /* 0x0000001110127290 */ /* 0x000fcc000fffe1ff */
[----:B------:R-:W-:-:S13]  /*0150*/  ISETP.LT.AND P0, PT, R0, UR18, PT ;  /* 0x0000001200007c0c */ /* 0x000fda000bf01270 */
[----:B------:R-:W-:Y:S05]  /*0160*/  @P0 BRA `(.L_x_0) ;  /* 0x0000000c00280947 */ /* 0x000fea0003800000 */
[----:B------:R-:W0:Y:S01]  /*0170*/  S2R R6, SR_TID.X ;  /* 0x0000000000067919 */ /* 0x000e220000002100 */
[----:B------:R-:W1:Y:S01]  /*0180*/  LDCU.64 UR14, c[0x0][0x398] ;  /* 0x00007300ff0e77ac */ /* 0x000e620008000a00 */
[----:B------:R-:W-:Y:S01]  /*0190*/  BSSY.RECONVERGENT B0, `(.L_x_1) ;  /* 0x0000074000007945 */ /* 0x000fe20003800200 */
[----:B------:R-:W-:-:S04]  /*01a0*/  UIMAD.WIDE UR4, UR8, UR10, URZ ;  /* 0x0000000a080472a5 */ /* 0x000fc8000f8e02ff */
[----:B------:R-:W-:Y:S02]  /*01b0*/  USHF.L.U32 UR6, UR4, 0x2, URZ ;  /* 0x0000000204067899 */ /* 0x000fe400080006ff */
[----:B------:R-:W-:Y:S02]  /*01c0*/  USHF.L.U64.HI UR4, UR4, 0x2, UR5 ;  /* 0x0000000204047899 */ /* 0x000fe40008010205 */
[----:B-1----:R-:W-:-:S04]  /*01d0*/  UIADD3 UR5, UP0, UPT, UR6, UR14, URZ ;  /* 0x0000000e06057290 */ /* 0x002fc8000ff1e0ff */
[----:B------:R-:W-:Y:S02]  /*01e0*/  UIADD3.X UR7, UPT, UPT, UR4, UR15, URZ, UP0, !UPT ;  /* 0x0000000f04077290 */ /* 0x000fe400087fe4ff */
[----:B------:R-:W-:-:S04]  /*01f0*/  IMAD.U32 R2, RZ, RZ, UR5 ;  /* 0x00000005ff027e24 */ /* 0x000fc8000f8e00ff */
[----:B------:R-:W-:Y:S01]  /*0200*/  IMAD.U32 R3, RZ, RZ, UR7 ;  /* 0x00000007ff037e24 */ /* 0x000fe2000f8e00ff */
[----:B0-----:R-:W-:-:S13]  /*0210*/  ISETP.GE.AND P0, PT, R6, UR18, PT ;  /* 0x0000001206007c0c */ /* 0x001fda000bf06270 */
[----:B------:R-:W-:Y:S05]  /*0220*/  @P0 BRA `(.L_x_2) ;  /* 0x0000000400a80947 */ /* 0x000fea0003800000 */
[----:B------:R-:W-:Y:S01]  /*0230*/  IMAD.U32 R5, RZ, RZ, UR16 ;  /* 0x00000010ff057e24 */ /* 0x000fe2000f8e00ff */
[----:B------:R-:W-:Y:S01]  /*0240*/  LOP3.LUT R4, RZ, R6, RZ, 0x33, !PT ;  /* 0x00000006ff047212 */ /* 0x000fe200078e33ff */
[----:B------:R-:W-:Y:S01]  /*0250*/  BSSY.RECONVERGENT B1, `(.L_x_3) ;  /* 0x000002f000017945 */ /* 0x000fe20003800200 */
[----:B------:R-:W-:Y:S02]  /*0260*/  IMAD.MOV.U32 R7, RZ, RZ, R6 ;  /* 0x000000ffff077224 */ /* 0x000fe400078e0006 */
[----:B------:R-:W-:-:S04]  /*0270*/  IADD3 R4, PT, PT, -R5, UR17, R4 ;  /* 0x0000001105047c10 */ /* 0x000fc8000fffe104 */
[C---:B------:R-:W-:Y:S02]  /*0280*/  ISETP.GE.U32.AND P0, PT, R4.reuse, 0x1e00, PT ;  /* 0x00001e000400780c */ /* 0x040fe40003f06070 */
[----:B------:R-:W-:-:S04]  /*0290*/  LEA.HI R8, R4, 0x1, RZ, 0x17 ;  /* 0x0000000104087811 */ /* 0x000fc800078fb8ff */
[----:B------:R-:W-:-:S04]  /*02a0*/  LOP3.LUT R10, R8, 0xf, RZ, 0xc0, !PT ;  /* 0x0000000f080a7812 */ /* 0x000fc800078ec0ff */
[----:B------:R-:W-:-:S03]  /*02b0*/  ISETP.NE.AND P1, PT, R10, RZ, PT ;  /* 0x000000ff0a00720c */ /* 0x000fc60003f25270 */
[----:B------:R-:W-:Y:S10]  /*02c0*/  @!P0 BRA `(.L_x_4) ;  /* 0x00000000009c8947 */ /* 0x000ff40003800000 */
[----:B------:R-:W-:Y:S01]  /*02d0*/  LOP3.LUT R4, R8, 0xfffff0, RZ, 0xc0, !PT ;  /* 0x00fffff008047812 */ /* 0x000fe200078ec0ff */
[----:B------:R-:W-:-:S04]  /*02e0*/  IMAD.MOV.U32 R7, RZ, RZ, R6 ;  /* 0x000000ffff077224 */ /* 0x000fc800078e0006 */
[----:B------:R-:W-:-:S07]  /*02f0*/  IMAD.MOV R9, RZ, RZ, -R4 ;  /* 0x000000ffff097224 */ /* 0x000fce00078e0a04 */
.L_x_5:
[C---:B------:R-:W-:Y:S02]  /*0300*/  VIADD R11, R7.reuse, 0x200 ;  /* 0x00000200070b7836 */ /* 0x040fe40000000000 */
[----:B------:R-:W-:-:S04]  /*0310*/  IMAD.WIDE.U32 R4, R7, 0x4, R2 ;  /* 0x0000000407047825 */ /* 0x000fc800078e0002 */
[C---:B------:R-:W-:Y:S01]  /*0320*/  VIADD R13, R7.reuse, 0x400 ;  /* 0x00000400070d7836 */ /* 0x040fe20000000000 */
[----:B------:R0:W-:Y:S01]  /*0330*/  STG.E desc[UR12][R4.64+0x800], R11 ;  /* 0x0008000b04007986 */ /* 0x0001e2000c10190c */
[C---:B------:R-:W-:Y:S02]  /*0340*/  VIADD R15, R7.reuse, 0x600 ;  /* 0x00000600070f7836 */ /* 0x040fe40000000000 */
[C---:B------:R-:W-:Y:S01]  /*0350*/  VIADD R17, R7.reuse, 0x800 ;  /* 0x0000080007117836 */ /* 0x040fe20000000000 */
[----:B------:R1:W-:Y:S01]  /*0360*/  STG.E desc[UR12][R4.64+0x1000], R13 ;  /* 0x0010000d04007986 */ /* 0x0003e2000c10190c */
[C---:B------:R-:W-:Y:S02]  /*0370*/  VIADD R19, R7.reuse, 0xa00 ;  /* 0x00000a0007137836 */ /* 0x040fe40000000000 */
[C---:B------:R-:W-:Y:S01]  /*0380*/  VIADD R21, R7.reuse, 0xc00 ;  /* 0x00000c0007157836 */ /* 0x040fe20000000000 */
[----:B------:R2:W-:Y:S01]  /*0390*/  STG.E desc[UR12][R4.64+0x1800], R15 ;  /* 0x0018000f04007986 */ /* 0x0005e2000c10190c */
[----:B------:R-:W-:-:S02]  /*03a0*/  VIADD R23, R7, 0xe00 ;  /* 0x00000e0007177836 */ /* 0x000fc40000000000 */
[C---:B------:R-:W-:Y:S01]  /*03b0*/  VIADD R25, R7.reuse, 0x1000 ;  /* 0x0000100007197836 */ /* 0x040fe20000000000 */
[----:B------:R3:W-:Y:S01]  /*03c0*/  STG.E desc[UR12][R4.64+0x2000], R17 ;  /* 0x0020001104007986 */ /* 0x0007e2000c10190c */
[C---:B------:R-:W-:Y:S02]  /*03d0*/  VIADD R27, R7.reuse, 0x1200 ;  /* 0x00001200071b7836 */ /* 0x040fe40000000000 */
[C---:B------:R-:W-:Y:S01]  /*03e0*/  VIADD R29, R7.reuse, 0x1400 ;  /* 0x00001400071d7836 */ /* 0x040fe20000000000 */
[----:B------:R4:W-:Y:S01]  /*03f0*/  STG.E desc[UR12][R4.64+0x2800], R19 ;  /* 0x0028001304007986 */ /* 0x0009e2000c10190c */
[C---:B0-----:R-:W-:Y:S02]  /*0400*/  VIADD R11, R7.reuse, 0x1600 ;  /* 0x00001600070b7836 */ /* 0x041fe40000000000 */
[C---:B-1----:R-:W-:Y:S01]  /*0410*/  VIADD R13, R7.reuse, 0x1800 ;  /* 0x00001800070d7836 */ /* 0x042fe20000000000 */
[----:B------:R-:W-:Y:S01]  /*0420*/  STG.E desc[UR12][R4.64+0x3000], R21 ;  /* 0x0030001504007986 */ /* 0x000fe2000c10190c */
[----:B--2---:R-:W-:-:S02]  /*0430*/  VIADD R15, R7, 0x1a00 ;  /* 0x00001a00070f7836 */ /* 0x004fc40000000000 */
[----:B------:R-:W-:Y:S01]  /*0440*/  VIADD R9, R9, 0x10 ;  /* 0x0000001009097836 */ /* 0x000fe20000000000 */
[----:B------:R-:W-:Y:S01]  /*0450*/  STG.E desc[UR12][R4.64+0x3800], R23 ;  /* 0x0038001704007986 */ /* 0x000fe2000c10190c */
[C---:B---3--:R-:W-:Y:S02]  /*0460*/  VIADD R17, R7.reuse, 0x1c00 ;  /* 0x00001c0007117836 */ /* 0x048fe40000000000 */
[----:B----4-:R-:W-:Y:S01]  /*0470*/  VIADD R19, R7, 0x1e00 ;  /* 0x00001e0007137836 */ /* 0x010fe20000000000 */
[----:B------:R-:W-:Y:S01]  /*0480*/  STG.E desc[UR12][R4.64+0x4000], R25 ;  /* 0x0040001904007986 */ /* 0x000fe2000c10190c */
[----:B------:R-:W-:-:S03]  /*0490*/  ISETP.NE.AND P0, PT, R9, RZ, PT ;  /* 0x000000ff0900720c */ /* 0x000fc60003f05270 */
[----:B------:R-:W-:Y:S04]  /*04a0*/  STG.E desc[UR12][R4.64+0x4800], R27 ;  /* 0x0048001b04007986 */ /* 0x000fe8000c10190c */
[----:B------:R-:W-:Y:S04]  /*04b0*/  STG.E desc[UR12][R4.64+0x5000], R29 ;  /* 0x0050001d04007986 */ /* 0x000fe8000c10190c */
[----:B------:R-:W-:Y:S04]  /*04c0*/  STG.E desc[UR12][R4.64+0x5800], R11 ;  /* 0x0058000b04007986 */ /* 0x000fe8000c10190c */
[----:B------:R-:W-:Y:S04]  /*04d0*/  STG.E desc[UR12][R4.64+0x6000], R13 ;  /* 0x0060000d04007986 */ /* 0x000fe8000c10190c */
[----:B------:R-:W-:Y:S04]  /*04e0*/  STG.E desc[UR12][R4.64+0x6800], R15 ;  /* 0x0068000f04007986 */ /* 0x000fe8000c10190c */
[----:B------:R-:W-:Y:S04]  /*04f0*/  STG.E desc[UR12][R4.64+0x7000], R17 ;  /* 0x0070001104007986 */ /* 0x000fe8000c10190c */
[----:B------:R-:W-:Y:S04]  /*0500*/  STG.E desc[UR12][R4.64+0x7800], R19 ;  /* 0x0078001304007986 */ /* 0x000fe8000c10190c */
[----:B------:R0:W-:Y:S02]  /*0510*/  STG.E desc[UR12][R4.64], R7 ;  /* 0x0000000704007986 */ /* 0x0001e4000c10190c */
[----:B0-----:R-:W-:Y:S01]  /*0520*/  VIADD R7, R7, 0x2000 ;  /* 0x0000200007077836 */ /* 0x001fe20000000000 */
[----:B------:R-:W-:Y:S06]  /*0530*/  @P0 BRA `(.L_x_5) ;  /* 0xfffffffc00700947 */ /* 0x000fec000383ffff */
.L_x_4:
[----:B------:R-:W-:Y:S05]  /*0540*/  BSYNC.RECONVERGENT B1 ;  /* 0x0000000000017941 */ /* 0x000fea0003800200 */
.L_x_3:
[----:B------:R-:W-:Y:S05]  /*0550*/  @!P1 BRA `(.L_x_2) ;  /* 0x0000000000dc9947 */ /* 0x000fea0003800000 */
[----:B------:R-:W-:Y:S01]  /*0560*/  ISETP.GE.U32.AND P0, PT, R10, 0x8, PT ;  /* 0x000000080a00780c */ /* 0x000fe20003f06070 */
[----:B------:R-:W-:Y:S01]  /*0570*/  BSSY.RECONVERGENT B1, `(.L_x_6) ;  /* 0x0000015000017945 */ /* 0x000fe20003800200 */
[----:B------:R-:W-:-:S04]  /*0580*/  LOP3.LUT R12, R8, 0x7, RZ, 0xc0, !PT ;  /* 0x00000007080c7812 */ /* 0x000fc800078ec0ff */
[----:B------:R-:W-:-:S07]  /*0590*/  ISETP.NE.AND P1, PT, R12, RZ, PT ;  /* 0x000000ff0c00720c */ /* 0x000fce0003f25270 */
[----:B------:R-:W-:Y:S06]  /*05a0*/  @!P0 BRA `(.L_x_7) ;  /* 0x0000000000448947 */ /* 0x000fec0003800000 */
[C---:B------:R-:W-:Y:S02]  /*05b0*/  VIADD R9, R7.reuse, 0x200 ;  /* 0x0000020007097836 */ /* 0x040fe40000000000 */
[----:B------:R-:W-:-:S04]  /*05c0*/  IMAD.WIDE.U32 R4, R7, 0x4, R2 ;  /* 0x0000000407047825 */ /* 0x000fc800078e0002 */
[C---:B------:R-:W-:Y:S01]  /*05d0*/  VIADD R11, R7.reuse, 0x400 ;  /* 0x00000400070b7836 */ /* 0x040fe20000000000 */
[----:B------:R-:W-:Y:S01]  /*05e0*/  STG.E desc[UR12][R4.64+0x800], R9 ;  /* 0x0008000904007986 */ /* 0x000fe2000c10190c */
[C---:B------:R-:W-:Y:S02]  /*05f0*/  VIADD R13, R7.reuse, 0x600 ;  /* 0x00000600070d7836 */ /* 0x040fe40000000000 */
[C---:B------:R-:W-:Y:S01]  /*0600*/  VIADD R15, R7.reuse, 0x800 ;  /* 0x00000800070f7836 */ /* 0x040fe20000000000 */
[----:B------:R-:W-:Y:S01]  /*0610*/  STG.E desc[UR12][R4.64+0x1000], R11 ;  /* 0x0010000b04007986 */ /* 0x000fe2000c10190c */
[C---:B------:R-:W-:Y:S02]  /*0620*/  VIADD R17, R7.reuse, 0xa00 ;  /* 0x00000a0007117836 */ /* 0x040fe40000000000 */
[C---:B------:R-:W-:Y:S01]  /*0630*/  VIADD R19, R7.reuse, 0xc00 ;  /* 0x00000c0007137836 */ /* 0x040fe20000000000 */
[----:B------:R-:W-:Y:S01]  /*0640*/  STG.E desc[UR12][R4.64+0x1800], R13 ;  /* 0x0018000d04007986 */ /* 0x000fe2000c10190c */
[----:B------:R-:W-:-:S03]  /*0650*/  VIADD R21, R7, 0xe00 ;  /* 0x00000e0007157836 */ /* 0x000fc60000000000 */
[----:B------:R-:W-:Y:S04]  /*0660*/  STG.E desc[UR12][R4.64+0x2000], R15 ;  /* 0x0020000f04007986 */ /* 0x000fe8000c10190c */
[----:B------:R-:W-:Y:S04]  /*0670*/  STG.E desc[UR12][R4.64+0x2800], R17 ;  /* 0x0028001104007986 */ /* 0x000fe8000c10190c */
[----:B------:R-:W-:Y:S04]  /*0680*/  STG.E desc[UR12][R4.64+0x3000], R19 ;  /* 0x0030001304007986 */ /* 0x000fe8000c10190c */
[----:B------:R-:W-:Y:S04]  /*0690*/  STG.E desc[UR12][R4.64+0x3800], R21 ;  /* 0x0038001504007986 */ /* 0x000fe8000c10190c */
[----:B------:R0:W-:Y:S02]  /*06a0*/  STG.E desc[UR12][R4.64], R7 ;  /* 0x0000000704007986 */ /* 0x0001e4000c10190c */
[----:B0-----:R-:W-:-:S07]  /*06b0*/  VIADD R7, R7, 0x1000 ;  /* 0x0000100007077836 */ /* 0x001fce0000000000 */
.L_x_7:
[----:B------:R-:W-:Y:S05]  /*06c0*/  BSYNC.RECONVERGENT B1 ;  /* 0x0000000000017941 */ /* 0x000fea0003800200 */
.L_x_6:
        /* <DEDUP_REMOVED lines=10> */
[----:B------:R-:W-:-:S03]  /*0770*/  VIADD R13, R7, 0x600 ;  /* 0x00000600070d7836 */ /* 0x000fc60000000000 */
[----:B------:R-:W-:Y:S04]  /*0780*/  STG.E desc[UR12][R4.64+0x1000], R11 ;  /* 0x0010000b04007986 */ /* 0x000fe8000c10190c */
[----:B------:R-:W-:Y:S04]  /*0790*/  STG.E desc[UR12][R4.64+0x1800], R13 ;  /* 0x0018000d04007986 */ /* 0x000fe8000c10190c */
[----:B------:R0:W-:Y:S02]  /*07a0*/  STG.E desc[UR12][R4.64], R7 ;  /* 0x0000000704007986 */ /* 0x0001e4000c10190c */
[----:B0-----:R-:W-:-:S07]  /*07b0*/  VIADD R7, R7, 0x800 ;  /* 0x0000080007077836 */ /* 0x001fce0000000000 */
.L_x_9:
[----:B------:R-:W-:Y:S05]  /*07c0*/  BSYNC.RECONVERGENT B1 ;  /* 0x0000000000017941 */ /* 0x000fea0003800200 */
.L_x_8:
[----:B------:R-:W-:Y:S05]  /*07d0*/  @!P1 BRA `(.L_x_2) ;  /* 0x00000000003c9947 */ /* 0x000fea0003800000 */
[----:B------:R-:W-:Y:S02]  /*07e0*/  IMAD.U32 R4, RZ, RZ, UR6 ;  /* 0x00000006ff047e24 */ /* 0x000fe4000f8e00ff */
[----:B------:R-:W-:Y:S02]  /*07f0*/  IMAD.U32 R5, RZ, RZ, UR4 ;  /* 0x00000004ff057e24 */ /* 0x000fe4000f8e00ff */
[----:B------:R-:W-:Y:S02]  /*0800*/  IMAD.MOV R8, RZ, RZ, -R8 ;  /* 0x000000ffff087224 */ /* 0x000fe400078e0a08 */
[----:B------:R-:W-:-:S03]  /*0810*/  IMAD.WIDE.U32 R4, R7, 0x4, R4 ;  /* 0x0000000407047825 */ /* 0x000fc600078e0004 */
[----:B------:R-:W-:-:S04]  /*0820*/  IADD3 R9, P0, PT, R4, UR14, RZ ;  /* 0x0000000e04097c10 */ /* 0x000fc8000ff1e0ff */
[----:B------:R-:W-:-:S09]  /*0830*/  IADD3.X R10, PT, PT, R5, UR15, RZ, P0, !PT ;  /* 0x0000000f050a7c10 */ /* 0x000fd200087fe4ff */
.L_x_10:
[----:B------:R-:W-:Y:S02]  /*0840*/  VIADD R8, R8, 0x1 ;  /* 0x0000000108087836 */ /* 0x000fe40000000000 */
[----:B------:R-:W-:Y:S01]  /*0850*/  IMAD.MOV.U32 R4, RZ, RZ, R9 ;  /* 0x000000ffff047224 */ /* 0x000fe200078e0009 */
[----:B------:R-:W-:Y:S01]  /*0860*/  IADD3 R9, P1, PT, R9, 0x800, RZ ;  /* 0x0000080009097810 */ /* 0x000fe20007f3e0ff */
[----:B------:R-:W-:Y:S01]  /*0870*/  IMAD.MOV.U32 R5, RZ, RZ, R10 ;  /* 0x000000ffff057224 */ /* 0x000fe200078e000a */
[----:B------:R-:W-:-:S03]  /*0880*/  ISETP.NE.AND P0, PT, R8, RZ, PT ;  /* 0x000000ff0800720c */ /* 0x000fc60003f05270 */
[----:B------:R-:W-:Y:S01]  /*0890*/  IMAD.X R10, RZ, RZ, R10, P1 ;  /* 0x000000ffff0a7224 */ /* 0x000fe200008e060a */
[----:B------:R0:W-:Y:S02]  /*08a0*/  STG.E desc[UR12][R4.64], R7 ;  /* 0x0000000704007986 */ /* 0x0001e4000c10190c */
[----:B0-----:R-:W-:-:S07]  /*08b0*/  VIADD R7, R7, 0x200 ;  /* 0x0000020007077836 */ /* 0x001fce0000000000 */
[----:B------:R-:W-:Y:S05]  /*08c0*/  @P0 BRA `(.L_x_10) ;  /* 0xfffffffc00dc0947 */ /* 0x000fea000383ffff */
.L_x_2:
[----:B------:R-:W-:Y:S05]  /*08d0*/  BSYNC.RECONVERGENT B0 ;  /* 0x0000000000007941 */ /* 0x000fea0003800200 */
.L_x_1:
[----:B------:R-:W-:-:S05]  /*08e0*/  VIADD R4, R6, UR18 ;  /* 0x0000001206047c36 */ /* 0x000fca0008000000 */
[----:B------:R-:W-:-:S13]  /*08f0*/  ISETP.GE.AND P0, PT, R4, UR10, PT ;  /* 0x0000000a04007c0c */ /* 0x000fda000bf06270 */
[----:B------:R-:W-:Y:S05]  /*0900*/  @P0 EXIT ;  /* 0x000000000000094d */ /* 0x000fea0003800000 */
[----:B------:R-:W-:Y:S01]  /*0910*/  IMAD.U32 R5, RZ, RZ, UR16 ;  /* 0x00000010ff057e24 */ /* 0x000fe2000f8e00ff */
[----:B------:R-:W-:Y:S01]  /*0920*/  BSSY.RECONVERGENT B0, `(.L_x_11) ;  /* 0x0000027000007945 */ /* 0x000fe20003800200 */
[----:B------:R-:W-:-:S03]  /*0930*/  IMAD.MOV.U32 R9, RZ, RZ, R4 ;  /* 0x000000ffff097224 */ /* 0x000fc600078e0004 */
[----:B------:R-:W-:Y:S02]  /*0940*/  IADD3 R5, PT, PT, -R5, UR17, R6 ;  /* 0x0000001105057c10 */ /* 0x000fe4000fffe106 */
[----:B------:R-:W-:Y:S02]  /*0950*/  LOP3.LUT R6, RZ, R6, RZ, 0x33, !PT ;  /* 0x00000006ff067212 */ /* 0x000fe400078e33ff */
[----:B------:R-:W-:-:S04]  /*0960*/  VIADDMNMX R5, R5, 0x200, R0, !PT ;  /* 0x0000020005057846 */ /* 0x000fc80007800100 */
[----:B------:R-:W-:-:S05]  /*0970*/  IADD3 R5, PT, PT, R6, UR16, R5 ;  /* 0x0000001006057c10 */ /* 0x000fca000fffe005 */
[----:B------:R-:W-:-:S05]  /*0980*/  VIADD R5, R5, -UR17 ;  /* 0x8000001105057c36 */ /* 0x000fca0008000000 */
[C---:B------:R-:W-:Y:S02]  /*0990*/  ISETP.GE.U32.AND P0, PT, R5.reuse, 0x1e00, PT ;  /* 0x00001e000500780c */ /* 0x040fe40003f06070 */
[----:B------:R-:W-:-:S04]  /*09a0*/  LEA.HI R0, R5, 0x1, RZ, 0x17 ;  /* 0x0000000105007811 */ /* 0x000fc800078fb8ff */
[----:B------:R-:W-:-:S04]  /*09b0*/  LOP3.LUT R10, R0, 0xf, RZ, 0xc0, !PT ;  /* 0x0000000f000a7812 */ /* 0x000fc800078ec0ff */
[----:B------:R-:W-:-:S03]  /*09c0*/  ISETP.NE.AND P1, PT, R10, RZ, PT ;  /* 0x000000ff0a00720c */ /* 0x000fc60003f25270 */
[----:B------:R-:W-:Y:S10]  /*09d0*/  @!P0 BRA `(.L_x_12) ;  /* 0x00000000006c8947 */ /* 0x000ff40003800000 */
[----:B------:R-:W-:Y:S01]  /*09e0*/  IMAD.U32 R6, RZ, RZ, UR5 ;  /* 0x00000005ff067e24 */ /* 0x000fe2000f8e00ff */
[----:B------:R-:W-:-:S04]  /*09f0*/  LOP3.LUT R4, R0, 0xfffff0, RZ, 0xc0, !PT ;  /* 0x00fffff000047812 */ /* 0x000fc800078ec0ff */
[----:B------:R-:W-:Y:S01]  /*0a00*/  IADD3 R6, P0, PT, R6, 0x4000, RZ ;  /* 0x0000400006067810 */ /* 0x000fe20007f1e0ff */
[----:B------:R-:W-:-:S04]  /*0a10*/  IMAD.MOV R8, RZ, RZ, -R4 ;  /* 0x000000ffff087224 */ /* 0x000fc800078e0a04 */
[----:B------:R-:W-:-:S08]  /*0a20*/  IMAD.X R7, RZ, RZ, UR7, P0 ;  /* 0x00000007ff077e24 */ /* 0x000fd000080e06ff */
.L_x_13:
[----:B0-----:R-:W-:Y:S02]  /*0a30*/  IMAD.MOV.U32 R11, RZ, RZ, -0x1 ;  /* 0xffffffffff0b7424 */ /* 0x001fe400078e00ff */
[----:B------:R-:W-:-:S04]  /*0a40*/  IMAD.WIDE R4, R9, 0x4, R6 ;  /* 0x0000000409047825 */ /* 0x000fc800078e0206 */
[----:B------:R-:W-:Y:S01]  /*0a50*/  VIADD R8, R8, 0x10 ;  /* 0x0000001008087836 */ /* 0x000fe20000000000 */
[----:B------:R0:W-:Y:S01]  /*0a60*/  STG.E desc[UR12][R4.64+-0x4000], R11 ;  /* 0xffc0000b04007986 */ /* 0x0001e2000c10190c */
[----:B------:R-:W-:-:S03]  /*0a70*/  VIADD R9, R9, 0x2000 ;  /* 0x0000200009097836 */ /* 0x000fc60000000000 */
[----:B------:R0:W-:Y:S01]  /*0a80*/  STG.E desc[UR12][R4.64+-0x3800], R11 ;  /* 0xffc8000b04007986 */ /* 0x0001e2000c10190c */
[----:B------:R-:W-:-:S03]  /*0a90*/  ISETP.NE.AND P0, PT, R8, RZ, PT ;  /* 0x000000ff0800720c */ /* 0x000fc60003f05270 */
[----:B------:R0:W-:Y:S04]  /*0aa0*/  STG.E desc[UR12][R4.64+-0x3000], R11 ;  /* 0xffd0000b04007986 */ /* 0x0001e8000c10190c */
        /* <DEDUP_REMOVED lines=12> */
[----:B------:R0:W-:Y:S01]  /*0b70*/  STG.E desc[UR12][R4.64+0x3800], R11 ;  /* 0x0038000b04007986 */ /* 0x0001e2000c10190c */
[----:B------:R-:W-:Y:S05]  /*0b80*/  @P0 BRA `(.L_x_13) ;  /* 0xfffffffc00a80947 */ /* 0x000fea000383ffff */
.L_x_12:
[----:B------:R-:W-:Y:S05]  /*0b90*/  BSYNC.RECONVERGENT B0 ;  /* 0x0000000000007941 */ /* 0x000fea0003800200 */
.L_x_11:
[----:B------:R-:W-:Y:S05]  /*0ba0*/  @!P1 EXIT ;  /* 0x000000000000994d */ /* 0x000fea0003800000 */
[----:B------:R-:W-:Y:S01]  /*0bb0*/  ISETP.GE.U32.AND P0, PT, R10, 0x8, PT ;  /* 0x000000080a00780c */ /* 0x000fe20003f06070 */
[----:B------:R-:W-:Y:S01]  /*0bc0*/  BSSY.RECONVERGENT B0, `(.L_x_14) ;  /* 0x000000f000007945 */ /* 0x000fe20003800200 */
[----:B------:R-:W-:-:S04]  /*0bd0*/  LOP3.LUT R6, R0, 0x7, RZ, 0xc0, !PT ;  /* 0x0000000700067812 */ /* 0x000fc800078ec0ff */
[----:B------:R-:W-:-:S07]  /*0be0*/  ISETP.NE.AND P1, PT, R6, RZ, PT ;  /* 0x000000ff0600720c */ /* 0x000fce0003f25270 */
[----:B------:R-:W-:Y:S06]  /*0bf0*/  @!P0 BRA `(.L_x_15) ;  /* 0x00000000002c8947 */ /* 0x000fec0003800000 */
[----:B------:R-:W-:Y:S02]  /*0c00*/  IMAD.MOV.U32 R7, RZ, RZ, -0x1 ;  /* 0xffffffffff077424 */ /* 0x000fe400078e00ff */
[----:B0-----:R-:W-:-:S04]  /*0c10*/  IMAD.WIDE R4, R9, 0x4, R2 ;  /* 0x0000000409047825 */ /* 0x001fc800078e0202 */
[----:B------:R-:W-:Y:S01]  /*0c20*/  VIADD R9, R9, 0x1000 ;  /* 0x0000100009097836 */ /* 0x000fe20000000000 */
[----:B------:R1:W-:Y:S04]  /*0c30*/  STG.E desc[UR12][R4.64], R7 ;  /* 0x0000000704007986 */ /* 0x0003e8000c10190c */
[----:B------:R1:W-:Y:S04]  /*0c40*/  STG.E desc[UR12][R4.64+0x800], R7 ;  /* 0x0008000704007986 */ /* 0x0003e8000c10190c */
[----:B------:R1:W-:Y:S04]  /*0c50*/  STG.E desc[UR12][R4.64+0x1000], R7 ;  /* 0x0010000704007986 */ /* 0x0003e8000c10190c */
[----:B------:R1:W-:Y:S04]  /*0c60*/  STG.E desc[UR12][R4.64+0x1800], R7 ;  /* 0x0018000704007986 */ /* 0x0003e8000c10190c */
[----:B------:R1:W-:Y:S04]  /*0c70*/  STG.E desc[UR12][R4.64+0x2000], R7 ;  /* 0x0020000704007986 */ /* 0x0003e8000c10190c */
[----:B------:R1:W-:Y:S04]  /*0c80*/  STG.E desc[UR12][R4.64+0x2800], R7 ;  /* 0x0028000704007986 */ /* 0x0003e8000c10190c */
[----:B------:R1:W-:Y:S04]  /*0c90*/  STG.E desc[UR12][R4.64+0x3000], R7 ;  /* 0x0030000704007986 */ /* 0x0003e8000c10190c */
[----:B------:R1:W-:Y:S02]  /*0ca0*/  STG.E desc[UR12][R4.64+0x3800], R7 ;  /* 0x0038000704007986 */ /* 0x0003e4000c10190c */
.L_x_15:
[----:B------:R-:W-:Y:S05]  /*0cb0*/  BSYNC.RECONVERGENT B0 ;  /* 0x0000000000007941 */ /* 0x000fea0003800200 */
.L_x_14:
[----:B------:R-:W-:Y:S05]  /*0cc0*/  @!P1 EXIT ;  /* 0x000000000000994d */ /* 0x000fea0003800000 */
[----:B------:R-:W-:Y:S02]  /*0cd0*/  ISETP.GE.U32.AND P0, PT, R6, 0x4, PT ;  /* 0x000000040600780c */ /* 0x000fe40003f06070 */
[----:B------:R-:W-:-:S04]  /*0ce0*/  LOP3.LUT R0, R0, 0x3, RZ, 0xc0, !PT ;  /* 0x0000000300007812 */ /* 0x000fc800078ec0ff */
[----:B------:R-:W-:-:S07]  /*0cf0*/  ISETP.NE.AND P1, PT, R0, RZ, PT ;  /* 0x000000ff0000720c */ /* 0x000fce0003f25270 */
[----:B-1----:R-:W-:Y:S02]  /*0d00*/  @P0 IMAD.MOV.U32 R7, RZ, RZ, -0x1 ;  /* 0xffffffffff070424 */ /* 0x002fe400078e00ff */
[----:B0-----:R-:W-:-:S04]  /*0d10*/  @P0 IMAD.WIDE R4, R9, 0x4, R2 ;  /* 0x0000000409040825 */ /* 0x001fc800078e0202 */
[----:B------:R-:W-:Y:S01]  /*0d20*/  @P0 VIADD R9, R9, 0x800 ;  /* 0x0000080009090836 */ /* 0x000fe20000000000 */
[----:B------:R0:W-:Y:S04]  /*0d30*/  @P0 STG.E desc[UR12][R4.64], R7 ;  /* 0x0000000704000986 */ /* 0x0001e8000c10190c */
[----:B------:R0:W-:Y:S04]  /*0d40*/  @P0 STG.E desc[UR12][R4.64+0x800], R7 ;  /* 0x0008000704000986 */ /* 0x0001e8000c10190c */
[----:B------:R0:W-:Y:S04]  /*0d50*/  @P0 STG.E desc[UR12][R4.64+0x1000], R7 ;  /* 0x0010000704000986 */ /* 0x0001e8000c10190c */
[----:B------:R0:W-:Y:S01]  /*0d60*/  @P0 STG.E desc[UR12][R4.64+0x1800], R7 ;  /* 0x0018000704000986 */ /* 0x0001e2000c10190c */
[----:B------:R-:W-:Y:S05]  /*0d70*/  @!P1 EXIT ;  /* 0x000000000000994d */ /* 0x000fea0003800000 */
[----:B------:R-:W-:Y:S02]  /*0d80*/  IMAD.MOV R0, RZ, RZ, -R0 ;  /* 0x000000ffff007224 */ /* 0x000fe400078e0a00 */
[----:B0-----:R-:W-:-:S07]  /*0d90*/  IMAD.MOV.U32 R7, RZ, RZ, -0x1 ;  /* 0xffffffffff077424 */ /* 0x001fce00078e00ff */
.L_x_16:
[----:B------:R-:W-:-:S04]  /*0da0*/  IMAD.WIDE R4, R9, 0x4, R2 ;  /* 0x0000000409047825 */ /* 0x000fc800078e0202 */
[----:B------:R-:W-:Y:S01]  /*0db0*/  VIADD R0, R0, 0x1 ;  /* 0x0000000100007836 */ /* 0x000fe20000000000 */
[----:B------:R0:W-:Y:S01]  /*0dc0*/  STG.E desc[UR12][R4.64], R7 ;  /* 0x0000000704007986 */ /* 0x0001e2000c10190c */
[----:B------:R-:W-:-:S03]  /*0dd0*/  VIADD R9, R9, 0x200 ;  /* 0x0000020009097836 */ /* 0x000fc60000000000 */
[----:B------:R-:W-:-:S13]  /*0de0*/  ISETP.NE.AND P0, PT, R0, RZ, PT ;  /* 0x000000ff0000720c */ /* 0x000fda0003f05270 */
[----:B0-----:R-:W-:Y:S05]  /*0df0*/  @P0 BRA `(.L_x_16) ;  /* 0xfffffffc00e80947 */ /* 0x001fea000383ffff */
[----:B------:R-:W-:Y:S05]  /*0e00*/  EXIT ;  /* 0x000000000000794d */ /* 0x000fea0003800000 */
.L_x_0:
[----:B------:R-:W0:Y:S01]  /*0e10*/  S2R R21, SR_TID.X ;  /* 0x0000000000157919 */ /* 0x000e220000002100 */
[----:B------:R-:W1:Y:S01]  /*0e20*/  S2UR UR5, SR_CgaCtaId ;  /* 0x00000000000579c3 */ /* 0x000e620000008800 */
[----:B------:R-:W2:Y:S01]  /*0e30*/  LDCU UR11, c[0x0][0x3a0] ;  /* 0x00007400ff0b77ac */ /* 0x000ea20008000800 */
[----:B------:R-:W-:Y:S01]  /*0e40*/  BSSY.RECONVERGENT B0, `(.L_x_17) ;  /* 0x000016a000007945 */ /* 0x000fe20003800200 */
[----:B------:R-:W-:Y:S01]  /*0e50*/  UMOV UR4, 0x400 ;  /* 0x0000040000047882 */ /* 0x000fe20000000000 */
[----:B------:R-:W3:Y:S04]  /*0e60*/  LDCU.64 UR14, c[0x0][0x380] ;  /* 0x00007000ff0e77ac */ /* 0x000ee80008000a00 */
[----:B------:R-:W4:Y:S01]  /*0e70*/  LDC R20, c[0x0][0x3a4] ;  /* 0x0000e900ff147b82 */ /* 0x000f220000000800 */
[----:B--2---:R-:W-:-:S02]  /*0e80*/  USHF.R.S32.HI UR10, URZ, 0x1f, UR11 ;  /* 0x0000001fff0a7899 */ /* 0x004fc4000801140b */
[----:B------:R-:W-:Y:S02]  /*0e90*/  UIMAD UR6, UR6, UR11, URZ ;  /* 0x0000000b060672a4 */ /* 0x000fe4000f8e02ff */
[----:B-1----:R-:W-:Y:S02]  /*0ea0*/  ULEA UR7, UR5, UR4, 0x18 ;  /* 0x0000000405077291 */ /* 0x002fe4000f8ec0ff */
[----:B------:R-:W-:Y:S02]  /*0eb0*/  UIMAD.WIDE.U32 UR4, UR8, UR11, URZ ;  /* 0x0000000b080472a5 */ /* 0x000fe4000f8e00ff */
[----:B------:R-:W-:Y:S02]  /*0ec0*/  UIMAD UR6, UR8, UR10, UR6 ;  /* 0x0000000a080672a4 */ /* 0x000fe4000f8e0206 */
[----:B---3--:R-:W-:Y:S01]  /*0ed0*/  ULEA UR8, UP0, UR4, UR14, 0x2 ;  /* 0x0000000e04087291 */ /* 0x008fe2000f8010ff */
[C---:B0-----:R-:W-:Y:S01]  /*0ee0*/  ISETP.NE.AND P0, PT, R21.reuse, RZ, PT ;  /* 0x000000ff1500720c */ /* 0x041fe20003f05270 */
[----:B------:R-:W-:Y:S01]  /*0ef0*/  UIADD3 UR5, UPT, UPT, UR5, UR6, URZ ;  /* 0x0000000605057290 */ /* 0x000fe2000fffe0ff */
[C---:B------:R-:W-:Y:S01]  /*0f00*/  ISETP.GT.U32.AND P1, PT, R21.reuse, 0x1ff, PT ;  /* 0x000001ff1500780c */ /* 0x040fe20003f24070 */
[----:B------:R-:W-:Y:S01]  /*0f10*/  ULEA UR10, UP1, UR16, UR8, 0x2 ;  /* 0x00000008100a7291 */ /* 0x000fe2000f8210ff */
[----:B------:R-:W-:Y:S01]  /*0f20*/  LEA R0, R21, UR7, 0x2 ;  /* 0x0000000715007c11 */ /* 0x000fe2000f8e10ff */
[----:B------:R-:W-:Y:S01]  /*0f30*/  ULEA.HI.X UR6, UR4, UR15, UR5, 0x2, UP0 ;  /* 0x0000000f04067291 */ /* 0x000fe200080f1405 */
[----:B------:R-:W-:Y:S01]  /*0f40*/  IMAD.U32 R2, RZ, RZ, UR8 ;  /* 0x00000008ff027e24 */ /* 0x000fe2000f8e00ff */
[----:B------:R-:W-:-:S02]  /*0f50*/  UIADD3 UR5, UPT, UPT, UR16, UR4, URZ ;  /* 0x0000000410057290 */ /* 0x000fc4000fffe0ff */
[----:B------:R-:W-:Y:S01]  /*0f60*/  ULEA.HI.X UR4, UR16, UR6, UR9, 0x2, UP1 ;  /* 0x0000000610047291 */ /* 0x000fe200088f1409 */
[----:B------:R-:W-:Y:S01]  /*0f70*/  IMAD.U32 R4, RZ, RZ, UR10 ;  /* 0x0000000aff047e24 */ /* 0x000fe2000f8e00ff */
[----:B------:R-:W-:Y:S01]  /*0f80*/  ULEA UR5, UR5, UR14, 0x2 ;  /* 0x0000000e05057291 */ /* 0x000fe2000f8e10ff */
[----:B------:R-:W-:Y:S01]  /*0f90*/  IMAD.U32 R3, RZ, RZ, UR6 ;  /* 0x00000006ff037e24 */ /* 0x000fe2000f8e00ff */
[----:B------:R-:W-:Y:S02]  /*0fa0*/  @!P0 STS [UR7+0x4864], RZ ;  /* 0x004864ffff008988 */ /* 0x000fe40008000807 */
[----:B------:R-:W-:Y:S02]  /*0fb0*/  IMAD.U32 R5, RZ, RZ, UR4 ;  /* 0x00000004ff057e24 */ /* 0x000fe4000f8e00ff */
[----:B------:R-:W-:Y:S01]  /*0fc0*/  @!P0 STS [UR7+0x486c], RZ ;  /* 0x00486cffff008988 */ /* 0x000fe20008000807 */
[----:B------:R-:W-:Y:S01]  /*0fd0*/  BAR.SYNC.DEFER_BLOCKING 0x0 ;  /* 0x0000000000007b1d */ /* 0x000fe20000010000 */
[----:B----4-:R-:W-:-:S05]  /*0fe0*/  ISETP.NE.AND P0, PT, R20, 0x1, PT ;  /* 0x000000011400780c */ /* 0x010fca0003f05270 */
[----:B------:R0:W-:Y:S04]  /*0ff0*/  STS [R0+0x8a0], RZ ;  /* 0x0008a0ff00007388 */ /* 0x0001e80000000800 */
[----:B------:R0:W-:Y:S04]  /*1000*/  STS [R0+0x10a0], RZ ;  /* 0x0010a0ff00007388 */ /* 0x0001e80000000800 */
[----:B------:R0:W-:Y:S04]  /*1010*/  STS [R0+0x18a0], RZ ;  /* 0x0018a0ff00007388 */ /* 0x0001e80000000800 */
[----:B------:R0:W-:Y:S01]  /*1020*/  @!P1 STS [R0+0x20a0], RZ ;  /* 0x0020a0ff00009388 */ /* 0x0001e20000000800 */
[----:B------:R-:W-:Y:S06]  /*1030*/  BAR.SYNC.DEFER_BLOCKING 0x0 ;  /* 0x0000000000007b1d */ /* 0x000fec0000010000 */
[----:B------:R-:W-:Y:S05]  /*1040*/  @P0 BRA `(.L_x_18) ;  /* 0x0000000400800947 */ /* 0x000fea0003800000 */
[----:B------:R-:W-:Y:S01]  /*1050*/  ULOP3.LUT UR8, UR5, 0xf, URZ, 0xc0, !UPT ;  /* 0x0000000f05087892 */ /* 0x000fe2000f8ec0ff */
[----:B------:R-:W-:Y:S03]  /*1060*/  BSSY.RECONVERGENT B1, `(.L_x_19) ;  /* 0x0000043000017945 */ /* 0x000fe60003800200 */
[----:B------:R-:W-:Y:S02]  /*1070*/  UIADD3 UR6, UP1, UPT, -UR8, 0x10, URZ ;  /* 0x0000001008067890 */ /* 0x000fe4000ff3e1ff */
[----:B------:R-:W-:Y:S02]  /*1080*/  UISETP.NE.U32.AND UP0, UPT, UR8, URZ, UPT ;  /* 0x000000ff0800728c */ /* 0x000fe4000bf05070 */
[----:B------:R-:W-:Y:S02]  /*1090*/  UIADD3.X UR8, UPT, UPT, URZ, -0x1, URZ, UP1, !UPT ;  /* 0xffffffffff087890 */ /* 0x000fe40008ffe4ff */
[----:B------:R-:W-:-:S02]  /*10a0*/  UISETP.NE.AND.EX UP0, UPT, URZ, URZ, UPT, UP0 ;  /* 0x000000ffff00728c */ /* 0x000fc4000bf05300 */
[----:B------:R-:W-:-:S04]  /*10b0*/  USHF.R.U64 UR6, UR6, 0x2, UR8 ;  /* 0x0000000206067899 */ /* 0x000fc80008001208 */
[----:B------:R-:W-:-:S06]  /*10c0*/  USEL UR6, UR6, URZ, UP0 ;  /* 0x000000ff06067287 */ /* 0x000fcc0008000000 */
[----:B------:R-:W-:-:S05]  /*10d0*/  IMAD.U32 R6, RZ, RZ, UR6 ;  /* 0x00000006ff067e24 */ /* 0x000fca000f8e00ff */
[----:B------:R-:W-:-:S04]  /*10e0*/  VIMNMX R6, PT, PT, R6, UR18, PT ;  /* 0x0000001206067c48 */ /* 0x000fc8000bfe0100 */
[C---:B------:R-:W-:Y:S01]  /*10f0*/  IADD3 R7, PT, PT, -R6.reuse, UR18, RZ ;  /* 0x0000001206077c10 */ /* 0x040fe2000fffe1ff */
[----:B------:R-:W-:Y:S01]  /*1100*/  IMAD.IADD R13, R6, 0x1, R21 ;  /* 0x00000001060d7824 */ /* 0x000fe200078e0215 */
[----:B------:R-:W-:Y:S02]  /*1110*/  ISETP.GE.U32.AND P0, PT, R21, R6, PT ;  /* 0x000000061500720c */ /* 0x000fe40003f06070 */
[----:B------:R-:W-:-:S04]  /*1120*/  SHF.R.S32.HI R8, RZ, 0x1f, R7 ;  /* 0x0000001fff087819 */ /* 0x000fc80000011407 */
[----:B------:R-:W-:-:S04]  /*1130*/  LEA.HI R8, R8, R7, RZ, 0x2 ;  /* 0x0000000708087211 */ /* 0x000fc800078f10ff */
[----:B------:R-:W-:-:S04]  /*1140*/  SHF.R.S32.HI R12, RZ, 0x2, R8 ;  /* 0x00000002ff0c7819 */ /* 0x000fc80000011408 */
[C---:B------:R-:W-:Y:S01]  /*1150*/  ISETP.GT.AND P2, PT, R12.reuse, R21, PT ;  /* 0x000000150c00720c */ /* 0x040fe20003f44270 */
[----:B------:R-:W-:-:S05]  /*1160*/  IMAD R13, R12, 0x4, R13 ;  /* 0x000000040c0d7824 */ /* 0x000fca00078e020d */
[----:B------:R-:W-:-:S07]  /*1170*/  ISETP.GE.AND P1, PT, R13, UR18, PT ;  /* 0x000000120d007c0c */ /* 0x000fce000bf26270 */
[----:B------:R-:W-:Y:S06]  /*1180*/  @!P2 BRA `(.L_x_20) ;  /* 0x0000000000c0a947 */ /* 0x000fec0003800000 */
[----:B------:R-:W-:Y:S02]  /*1190*/  IMAD.U32 R14, RZ, RZ, UR7 ;  /* 0x00000007ff0e7e24 */ /* 0x000fe4000f8e00ff */
[----:B------:R-:W-:Y:S02]  /*11a0*/  IMAD.MOV.U32 R15, RZ, RZ, R21 ;  /* 0x000000ffff0f7224 */ /* 0x000fe400078e0015 */
[----:B------:R-:W-:-:S04]  /*11b0*/  IMAD.WIDE R6, R6, 0x4, R4 ;  /* 0x0000000406067825 */ /* 0x000fc800078e0204 */
[----:B------:R-:W-:-:S07]  /*11c0*/  VIADD R14, R14, 0x8a0 ;  /* 0x000008a00e0e7836 */ /* 0x000fce0000000000 */
.L_x_21:
[----:B-1----:R-:W-:-:S04]  /*11d0*/  SHF.R.S64 R9, RZ, 0x1c, R15 ;  /* 0x0000001cff097819 */ /* 0x002fc8000000100f */
[----:B------:R-:W-:-:S04]  /*11e0*/  IADD3 R8, P2, PT, R6, R9, RZ ;  /* 0x0000000906087210 */ /* 0x000fc80007f5e0ff */
[----:B------:R-:W-:-:S06]  /*11f0*/  LEA.HI.X.SX32 R9, R15, R7, 0x4, P2 ;  /* 0x000000070f097211 */ /* 0x000fcc00010f26ff */
[----:B------:R-:W2:Y:S01]  /*1200*/  LDG.E.128 R8, desc[UR12][R8.64] ;  /* 0x0000000c08087981 */ /* 0x000ea2000c1e1d00 */
[----:B------:R-:W-:Y:S01]  /*1210*/  VIADD R15, R15, 0x200 ;  /* 0x000002000f0f7836 */ /* 0x000fe20000000000 */
[----:B--2---:R-:W1:Y:S08]  /*1220*/  F2F.F16.F32 R11, R11 ;  /* 0x0000000b000b7304 */ /* 0x004e700000200800 */
[----:B------:R2:W3:Y:S01]  /*1230*/  F2F.F16.F32 R16, R8 ;  /* 0x0000000800107304 */ /* 0x0004e20000200800 */
[----:B-1----:R-:W-:-:S07]  /*1240*/  PRMT R22, R11, 0x9910, RZ ;  /* 0x000099100b167816 */ /* 0x002fce00000000ff */
[----:B------:R-:W1:Y:S01]  /*1250*/  F2F.F16.F32 R17, R9 ;  /* 0x0000000900117304 */ /* 0x000e620000200800 */
[----:B--2---:R-:W-:Y:S01]  /*1260*/  IMAD.MOV.U32 R8, RZ, RZ, R22 ;  /* 0x000000ffff087224 */ /* 0x004fe200078e0016 */
[----:B---3--:R-:W-:-:S06]  /*1270*/  PRMT R18, R16, 0x9910, RZ ;  /* 0x0000991010127816 */ /* 0x008fcc00000000ff */
[----:B------:R-:W2:Y:S01]  /*1280*/  F2F.F16.F32 R10, R10 ;  /* 0x0000000a000a7304 */ /* 0x000ea20000200800 */
[----:B------:R-:W-:Y:S02]  /*1290*/  ISETP.GE.AND P5, PT, R8, RZ, PT ;  /* 0x000000ff0800720c */ /* 0x000fe40003fa6270 */
[----:B------:R-:W-:Y:S02]  /*12a0*/  ISETP.GE.AND P2, PT, R18, RZ, PT ;  /* 0x000000ff1200720c */ /* 0x000fe40003f46270 */
[----:B-1----:R-:W-:-:S04]  /*12b0*/  PRMT R19, R17, 0x9910, RZ ;  /* 0x0000991011137816 */ /* 0x002fc800000000ff */
[----:B------:R-:W-:-:S05]  /*12c0*/  ISETP.GE.AND P3, PT, R19, RZ, PT ;  /* 0x000000ff1300720c */ /* 0x000fca0003f66270 */
[----:B------:R-:W-:Y:S02]  /*12d0*/  @P5 LOP3.LUT R11, R11, 0x7fe0, RZ, 0xc, !PT ;  /* 0x00007fe00b0b5812 */ /* 0x000fe400078e0cff */
[----:B--2---:R-:W-:Y:S02]  /*12e0*/  PRMT R20, R10, 0x9910, RZ ;  /* 0x000099100a147816 */ /* 0x004fe400000000ff */
[----:B------:R-:W-:Y:S02]  /*12f0*/  @P2 LOP3.LUT R16, R16, 0x7fe0, RZ, 0xc, !PT ;  /* 0x00007fe010102812 */ /* 0x000fe400078e0cff */
[----:B------:R-:W-:Y:S02]  /*1300*/  ISETP.GE.AND P4, PT, R20, RZ, PT ;  /* 0x000000ff1400720c */ /* 0x000fe40003f86270 */
[----:B------:R-:W-:Y:S02]  /*1310*/  LOP3.LUT R8, R16, 0xffff, RZ, 0xc0, !PT ;  /* 0x0000ffff10087812 */ /* 0x000fe400078ec0ff */
[----:B------:R-:W-:-:S02]  /*1320*/  @P3 LOP3.LUT R17, R17, 0x7fe0, RZ, 0xc, !PT ;  /* 0x00007fe011113812 */ /* 0x000fc400078e0cff */
[----:B------:R-:W-:Y:S02]  /*1330*/  LOP3.LUT R11, R11, 0xffff, RZ, 0xc0, !PT ;  /* 0x0000ffff0b0b7812 */ /* 0x000fe400078ec0ff */
[----:B------:R-:W-:Y:S02]  /*1340*/  LOP3.LUT R9, R17, 0xffff, RZ, 0xc0, !PT ;  /* 0x0000ffff11097812 */ /* 0x000fe400078ec0ff */
[----:B------:R-:W-:Y:S02]  /*1350*/  SHF.R.U32.HI R8, RZ, 0x5, R8 ;  /* 0x00000005ff087819 */ /* 0x000fe40000011608 */
[----:B------:R-:W-:Y:S02]  /*1360*/  SHF.R.U32.HI R9, RZ, 0x5, R9 ;  /* 0x00000005ff097819 */ /* 0x000fe40000011609 */
[----:B------:R-:W-:Y:S02]  /*1370*/  @P4 LOP3.LUT R10, R10, 0x7fe0, RZ, 0xc, !PT ;  /* 0x00007fe00a0a4812 */ /* 0x000fe400078e0cff */
[----:B------:R-:W-:-:S02]  /*1380*/  SHF.R.U32.HI R11, RZ, 0x5, R11 ;  /* 0x00000005ff0b7819 */ /* 0x000fc4000001160b */
[----:B------:R-:W-:Y:S02]  /*1390*/  LOP3.LUT R10, R10, 0xffff, RZ, 0xc0, !PT ;  /* 0x0000ffff0a0a7812 */ /* 0x000fe400078ec0ff */
[----:B------:R-:W-:Y:S02]  /*13a0*/  LOP3.LUT R17, R8, 0xffff, RZ, 0xc0, !PT ;  /* 0x0000ffff08117812 */ /* 0x000fe400078ec0ff */
[----:B------:R-:W-:Y:S02]  /*13b0*/  SHF.R.U32.HI R10, RZ, 0x5, R10 ;  /* 0x00000005ff0a7819 */ /* 0x000fe4000001160a */
[----:B------:R-:W-:Y:S01]  /*13c0*/  LOP3.LUT R9, R9, 0xffff, RZ, 0xc0, !PT ;  /* 0x0000ffff09097812 */ /* 0x000fe200078ec0ff */
[--C-:B------:R-:W-:Y:S01]  /*13d0*/  IMAD R8, R17, 0x4, R14.reuse ;  /* 0x0000000411087824 */ /* 0x100fe200078e020e */
[----:B------:R-:W-:Y:S02]  /*13e0*/  ISETP.GT.AND P2, PT, R12, R15, PT ;  /* 0x0000000f0c00720c */ /* 0x000fe40003f44270 */
[----:B------:R-:W-:Y:S01]  /*13f0*/  LOP3.LUT R19, R10, 0xffff, RZ, 0xc0, !PT ;  /* 0x0000ffff0a137812 */ /* 0x000fe200078ec0ff */
[--C-:B------:R-:W-:Y:S01]  /*1400*/  IMAD R9, R9, 0x4, R14.reuse ;  /* 0x0000000409097824 */ /* 0x100fe200078e020e */
[----:B------:R-:W-:Y:S01]  /*1410*/  LOP3.LUT R11, R11, 0xffff, RZ, 0xc0, !PT ;  /* 0x0000ffff0b0b7812 */ /* 0x000fe200078ec0ff */
[----:B------:R1:W-:Y:S02]  /*1420*/  ATOMS.POPC.INC.32 RZ, [R8+URZ] ;  /* 0x0000000008ff7f8c */ /* 0x0003e4000d8000ff */
[----:B------:R-:W-:-:S02]  /*1430*/  IMAD R10, R19, 0x4, R14 ;  /* 0x00000004130a7824 */ /* 0x000fc400078e020e */
[----:B------:R-:W-:Y:S01]  /*1440*/  IMAD R11, R11, 0x4, R14 ;  /* 0x000000040b0b7824 */ /* 0x000fe200078e020e */
[----:B------:R1:W-:Y:S04]  /*1450*/  ATOMS.POPC.INC.32 RZ, [R9+URZ] ;  /* 0x0000000009ff7f8c */ /* 0x0003e8000d8000ff */
[----:B------:R1:W-:Y:S04]  /*1460*/  ATOMS.POPC.INC.32 RZ, [R10+URZ] ;  /* 0x000000000aff7f8c */ /* 0x0003e8000d8000ff */
[----:B------:R1:W-:Y:S01]  /*1470*/  ATOMS.POPC.INC.32 RZ, [R11+URZ] ;  /* 0x000000000bff7f8c */ /* 0x0003e2000d8000ff */
[----:B------:R-:W-:Y:S05]  /*1480*/  @P2 BRA `(.L_x_21) ;  /* 0xfffffffc00502947 */ /* 0x000fea000383ffff */
.L_x_20:
[----:B------:R-:W-:Y:S05]  /*1490*/  BSYNC.RECONVERGENT B1 ;  /* 0x0000000000017941 */ /* 0x000fea0003800200 */
.L_x_19:
[----:B------:R-:W-:Y:S01]  /*14a0*/  BSSY.RECONVERGENT B1, `(.L_x_22) ;  /* 0x000000d000017945 */ /* 0x000fe20003800200 */
[----:B------:R-:W-:-:S03]  /*14b0*/  IMAD.WIDE.U32 R6, R21, 0x4, R4 ;  /* 0x0000000415067825 */ /* 0x000fc600078e0004 */
[----:B------:R-:W-:Y:S05]  /*14c0*/  @P0 BRA `(.L_x_23) ;  /* 0x0000000000280947 */ /* 0x000fea0003800000 */
[----:B------:R-:W1:Y:S02]  /*14d0*/  LDG.E R6, desc[UR12][R6.64] ;  /* 0x0000000c06067981 */ /* 0x000e64000c1e1900 */
[----:B-1----:R-:W1:Y:S02]  /*14e0*/  F2F.F16.F32 R8, R6 ;  /* 0x0000000600087304 */ /* 0x002e640000200800 */
[----:B-1----:R-:W-:-:S04]  /*14f0*/  PRMT R9, R8, 0x9910, RZ ;  /* 0x0000991008097816 */ /* 0x002fc800000000ff */
[----:B------:R-:W-:-:S13]  /*1500*/  ISETP.GE.AND P0, PT, R9, RZ, PT ;  /* 0x000000ff0900720c */ /* 0x000fda0003f06270 */
[----:B------:R-:W-:-:S04]  /*1510*/  @P0 LOP3.LUT R8, R8, 0x7fe0, RZ, 0xc, !PT ;  /* 0x00007fe008080812 */ /* 0x000fc800078e0cff */
[----:B------:R-:W-:-:S04]  /*1520*/  LOP3.LUT R8, R8, 0xffff, RZ, 0xc0, !PT ;  /* 0x0000ffff08087812 */ /* 0x000fc800078ec0ff */
[----:B------:R-:W-:-:S04]  /*1530*/  SHF.R.U32.HI R8, RZ, 0x5, R8 ;  /* 0x00000005ff087819 */ /* 0x000fc80000011608 */
[----:B------:R-:W-:-:S04]  /*1540*/  LOP3.LUT R8, R8, 0xffff, RZ, 0xc0, !PT ;  /* 0x0000ffff08087812 */ /* 0x000fc800078ec0ff */
[----:B------:R-:W-:-:S05]  /*1550*/  LEA R8, R8, UR7, 0x2 ;  /* 0x0000000708087c11 */ /* 0x000fca000f8e10ff */
[----:B------:R2:W-:Y:S02]  /*1560*/  ATOMS.POPC.INC.32 RZ, [R8+URZ+0x8a0] ;  /* 0x0008a00008ff7f8c */ /* 0x0005e4000d8000ff */
.L_x_23:
[----:B------:R-:W-:Y:S05]  /*1570*/  BSYNC.RECONVERGENT B1 ;  /* 0x0000000000017941 */ /* 0x000fea0003800200 */
.L_x_22:
[----:B------:R-:W-:Y:S05]  /*1580*/  @P1 BRA `(.L_x_24) ;  /* 0x0000000c00d41947 */ /* 0x000fea0003800000 */
[----:B------:R-:W-:-:S06]  /*1590*/  IMAD.WIDE R6, R13, 0x4, R4 ;  /* 0x000000040d067825 */ /* 0x000fcc00078e0204 */
[----:B------:R-:W1:Y:S02]  /*15a0*/  LDG.E R6, desc[UR12][R6.64] ;  /* 0x0000000c06067981 */ /* 0x000e64000c1e1900 */
[----:B-12---:R-:W1:Y:S02]  /*15b0*/  F2F.F16.F32 R8, R6 ;  /* 0x0000000600087304 */ /* 0x006e640000200800 */
[----:B-1----:R-:W-:-:S04]  /*15c0*/  PRMT R9, R8, 0x9910, RZ ;  /* 0x0000991008097816 */ /* 0x002fc800000000ff */
[----:B------:R-:W-:-:S13]  /*15d0*/  ISETP.GE.AND P0, PT, R9, RZ, PT ;  /* 0x000000ff0900720c */ /* 0x000fda0003f06270 */
[----:B------:R-:W-:-:S04]  /*15e0*/  @P0 LOP3.LUT R8, R8, 0x7fe0, RZ, 0xc, !PT ;  /* 0x00007fe008080812 */ /* 0x000fc800078e0cff */
[----:B------:R-:W-:-:S04]  /*15f0*/  LOP3.LUT R8, R8, 0xffff, RZ, 0xc0, !PT ;  /* 0x0000ffff08087812 */ /* 0x000fc800078ec0ff */
[----:B------:R-:W-:-:S04]  /*1600*/  SHF.R.U32.HI R8, RZ, 0x5, R8 ;  /* 0x00000005ff087819 */ /* 0x000fc80000011608 */
[----:B------:R-:W-:-:S04]  /*1610*/  LOP3.LUT R8, R8, 0xffff, RZ, 0xc0, !PT ;  /* 0x0000ffff08087812 */ /* 0x000fc800078ec0ff */
[----:B------:R-:W-:-:S05]  /*1620*/  LEA R8, R8, UR7, 0x2 ;  /* 0x0000000708087c11 */ /* 0x000fca000f8e10ff */
[----:B------:R1:W-:Y:S01]  /*1630*/  ATOMS.POPC.INC.32 RZ, [R8+URZ+0x8a0] ;  /* 0x0008a00008ff7f8c */ /* 0x0003e2000d8000ff */
[----:B------:R-:W-:Y:S05]  /*1640*/  BRA `(.L_x_24) ;  /* 0x0000000c00a47947 */ /* 0x000fea0003800000 */
.L_x_18:
[----:B------:R-:W-:-:S05]  /*1650*/  VIADD R31, R21, UR16 ;  /* 0x00000010151f7c36 */ /* 0x000fca0008000000 */
[----:B------:R-:W-:-:S13]  /*1660*/  ISETP.GE.AND P0, PT, R31, UR17, PT ;  /* 0x000000111f007c0c */ /* 0x000fda000bf06270 */
[----:B------:R-:W-:Y:S05]  /*1670*/  @P0 BRA `(.L_x_24) ;  /* 0x0000000c00980947 */ /* 0x000fea0003800000 */
[----:B------:R-:W-:Y:S01]  /*1680*/  IMAD.U32 R6, RZ, RZ, UR16 ;  /* 0x00000010ff067e24 */ /* 0x000fe2000f8e00ff */
[----:B------:R-:W-:Y:S01]  /*1690*/  LOP3.LUT R7, RZ, R21, RZ, 0x33, !PT ;  /* 0x00000015ff077212 */ /* 0x000fe200078e33ff */
[----:B------:R-:W-:Y:S03]  /*16a0*/  BSSY.RECONVERGENT B1, `(.L_x_25) ;  /* 0x000007e000017945 */ /* 0x000fe60003800200 */
[----:B------:R-:W-:-:S04]  /*16b0*/  IADD3 R29, PT, PT, R6, 0x200, R21 ;  /* 0x00000200061d7810 */ /* 0x000fc80007ffe015 */
[----:B------:R-:W-:-:S04]  /*16c0*/  VIMNMX R22, PT, PT, R29, UR17, !PT ;  /* 0x000000111d167c48 */ /* 0x000fc8000ffe0100 */
[----:B------:R-:W-:-:S04]  /*16d0*/  IADD3 R22, PT, PT, R22, -UR16, R7 ;  /* 0x8000001016167c10 */ /* 0x000fc8000fffe007 */
[C---:B------:R-:W-:Y:S02]  /*16e0*/  ISETP.GE.U32.AND P1, PT, R22.reuse, 0xe00, PT ;  /* 0x00000e001600780c */ /* 0x040fe40003f26070 */
[----:B------:R-:W-:-:S04]  /*16f0*/  LEA.HI R23, R22, 0x1, RZ, 0x17 ;  /* 0x0000000116177811 */ /* 0x000fc800078fb8ff */
[----:B------:R-:W-:-:S07]  /*1700*/  LOP3.LUT P0, R32, R23, 0x7, RZ, 0xc0, !PT ;  /* 0x0000000717207812 */ /* 0x000fce000780c0ff */
[----:B------:R-:W-:Y:S06]  /*1710*/  @!P1 BRA `(.L_x_26) ;  /* 0x0000000400d89947 */ /* 0x000fec0003800000 */
[----:B------:R-:W-:Y:S01]  /*1720*/  LOP3.LUT R28, R23, 0xfffff8, RZ, 0xc0, !PT ;  /* 0x00fffff8171c7812 */ /* 0x000fe200078ec0ff */
[C---:B------:R-:W-:Y:S02]  /*1730*/  VIADD R33, R31.reuse, 0xe00 ;  /* 0x00000e001f217836 */ /* 0x040fe40000000000 */
[C---:B------:R-:W-:Y:S02]  /*1740*/  VIADD R37, R31.reuse, 0xc00 ;  /* 0x00000c001f257836 */ /* 0x040fe40000000000 */
[C---:B------:R-:W-:Y:S02]  /*1750*/  VIADD R7, R31.reuse, 0x800 ;  /* 0x000008001f077836 */ /* 0x040fe40000000000 */
[C---:B------:R-:W-:Y:S02]  /*1760*/  VIADD R35, R31.reuse, 0xa00 ;  /* 0x00000a001f237836 */ /* 0x040fe40000000000 */
[C---:B------:R-:W-:Y:S02]  /*1770*/  VIADD R9, R31.reuse, 0x600 ;  /* 0x000006001f097836 */ /* 0x040fe40000000000 */
[----:B------:R-:W-:-:S02]  /*1780*/  VIADD R27, R31, 0x400 ;  /* 0x000004001f1b7836 */ /* 0x000fc40000000000 */
[-C--:B------:R-:W-:Y:S02]  /*1790*/  IMAD R29, R29, R20.reuse, RZ ;  /* 0x000000141d1d7224 */ /* 0x080fe400078e02ff */
[-C--:B------:R-:W-:Y:S02]  /*17a0*/  IMAD R25, R31, R20.reuse, RZ ;  /* 0x000000141f197224 */ /* 0x080fe400078e02ff */
[-C--:B------:R-:W-:Y:S02]  /*17b0*/  IMAD R33, R33, R20.reuse, RZ ;  /* 0x0000001421217224 */ /* 0x080fe400078e02ff */
[-C--:B------:R-:W-:Y:S02]  /*17c0*/  IMAD R37, R37, R20.reuse, RZ ;  /* 0x0000001425257224 */ /* 0x080fe400078e02ff */
[-C--:B------:R-:W-:Y:S02]  /*17d0*/  IMAD R24, R7, R20.reuse, RZ ;  /* 0x0000001407187224 */ /* 0x080fe400078e02ff */
[----:B------:R-:W-:-:S02]  /*17e0*/  IMAD R35, R35, R20, RZ ;  /* 0x0000001423237224 */ /* 0x000fc400078e02ff */
[-C--:B------:R-:W-:Y:S02]  /*17f0*/  IMAD R26, R9, R20.reuse, RZ ;  /* 0x00000014091a7224 */ /* 0x080fe400078e02ff */
[----:B------:R-:W-:Y:S02]  /*1800*/  IMAD R27, R27, R20, RZ ;  /* 0x000000141b1b7224 */ /* 0x000fe400078e02ff */
[----:B------:R-:W-:-:S07]  /*1810*/  IMAD.MOV R28, RZ, RZ, -R28 ;  /* 0x000000ffff1c7224 */ /* 0x000fce00078e0a1c */
.L_x_27:
[----:B------:R-:W-:-:S04]  /*1820*/  IMAD.WIDE R16, R25, 0x4, R2 ;  /* 0x0000000419107825 */ /* 0x000fc800078e0202 */
[--C-:B-1----:R-:W-:Y:S01]  /*1830*/  IMAD.WIDE R8, R29, 0x4, R2.reuse ;  /* 0x000000041d087825 */ /* 0x102fe200078e0202 */
[----:B------:R1:W2:Y:S03]  /*1840*/  LDG.E R30, desc[UR12][R16.64] ;  /* 0x0000000c101e7981 */ /* 0x0002a6000c1e1900 */
[--C-:B------:R-:W-:Y:S02]  /*1850*/  IMAD.WIDE R10, R27, 0x4, R2.reuse ;  /* 0x000000041b0a7825 */ /* 0x100fe400078e0202 */
[----:B------:R-:W3:Y:S02]  /*1860*/  LDG.E R8, desc[UR12][R8.64] ;  /* 0x0000000c08087981 */ /* 0x000ee4000c1e1900 */
[--C-:B------:R-:W-:Y:S02]  /*1870*/  IMAD.WIDE R12, R26, 0x4, R2.reuse ;  /* 0x000000041a0c7825 */ /* 0x100fe400078e0202 */
[----:B------:R-:W4:Y:S02]  /*1880*/  LDG.E R10, desc[UR12][R10.64] ;  /* 0x0000000c0a0a7981 */ /* 0x000f24000c1e1900 */
[----:B------:R-:W-:-:S02]  /*1890*/  IMAD.WIDE R6, R24, 0x4, R2 ;  /* 0x0000000418067825 */ /* 0x000fc400078e0202 */
[----:B------:R-:W5:Y:S02]  /*18a0*/  LDG.E R12, desc[UR12][R12.64] ;  /* 0x0000000c0c0c7981 */ /* 0x000f64000c1e1900 */
[--C-:B------:R-:W-:Y:S02]  /*18b0*/  IMAD.WIDE R14, R35, 0x4, R2.reuse ;  /* 0x00000004230e7825 */ /* 0x100fe400078e0202 */
[----:B------:R-:W5:Y:S02]  /*18c0*/  LDG.E R6, desc[UR12][R6.64] ;  /* 0x0000000c06067981 */ /* 0x000f64000c1e1900 */
[--C-:B-1----:R-:W-:Y:S02]  /*18d0*/  IMAD.WIDE R16, R37, 0x4, R2.reuse ;  /* 0x0000000425107825 */ /* 0x102fe400078e0202 */
[----:B------:R1:W5:Y:S02]  /*18e0*/  LDG.E R14, desc[UR12][R14.64] ;  /* 0x0000000c0e0e7981 */ /* 0x000364000c1e1900 */
[----:B------:R-:W-:-:S02]  /*18f0*/  IMAD.WIDE R18, R33, 0x4, R2 ;  /* 0x0000000421127825 */ /* 0x000fc400078e0202 */
[----:B------:R-:W5:Y:S04]  /*1900*/  LDG.E R16, desc[UR12][R16.64] ;  /* 0x0000000c10107981 */ /* 0x000f68000c1e1900 */
[----:B------:R-:W5:Y:S01]  /*1910*/  LDG.E R18, desc[UR12][R18.64] ;  /* 0x0000000c12127981 */ /* 0x000f62000c1e1900 */
[----:B------:R-:W-:Y:S01]  /*1920*/  UIADD3 UR6, UPT, UPT, UR7, 0x8a0, URZ ;  /* 0x000008a007067890 */ /* 0x000fe2000fffe0ff */
[----:B------:R-:W-:Y:S02]  /*1930*/  VIADD R28, R28, 0x8 ;  /* 0x000000081c1c7836 */ /* 0x000fe40000000000 */
[----:B------:R-:W-:Y:S02]  /*1940*/  VIADD R31, R31, 0x1000 ;  /* 0x000010001f1f7836 */ /* 0x000fe40000000000 */
[----:B------:R-:W-:-:S02]  /*1950*/  IMAD R25, R20, 0x1000, R25 ;  /* 0x0000100014197824 */ /* 0x000fc400078e0219 */
[C---:B------:R-:W-:Y:S02]  /*1960*/  IMAD R29, R20.reuse, 0x1000, R29 ;  /* 0x00001000141d7824 */ /* 0x040fe400078e021d */
[C---:B------:R-:W-:Y:S02]  /*1970*/  IMAD R27, R20.reuse, 0x1000, R27 ;  /* 0x00001000141b7824 */ /* 0x040fe400078e021b */
[C---:B------:R-:W-:Y:S02]  /*1980*/  IMAD R26, R20.reuse, 0x1000, R26 ;  /* 0x00001000141a7824 */ /* 0x040fe400078e021a */
[C---:B------:R-:W-:Y:S02]  /*1990*/  IMAD R24, R20.reuse, 0x1000, R24 ;  /* 0x0000100014187824 */ /* 0x040fe400078e0218 */
[C---:B------:R-:W-:Y:S02]  /*19a0*/  IMAD R35, R20.reuse, 0x1000, R35 ;  /* 0x0000100014237824 */ /* 0x040fe400078e0223 */
[----:B------:R-:W-:-:S02]  /*19b0*/  IMAD R37, R20, 0x1000, R37 ;  /* 0x0000100014257824 */ /* 0x000fc400078e0225 */
[----:B------:R-:W-:Y:S01]  /*19c0*/  IMAD R33, R20, 0x1000, R33 ;  /* 0x0000100014217824 */ /* 0x000fe200078e0221 */
[----:B--2---:R-:W2:Y:S08]  /*19d0*/  F2F.F16.F32 R30, R30 ;  /* 0x0000001e001e7304 */ /* 0x004eb00000200800 */
[----:B---3--:R-:W3:Y:S08]  /*19e0*/  F2F.F16.F32 R8, R8 ;  /* 0x0000000800087304 */ /* 0x008ef00000200800 */
[----:B----4-:R-:W1:Y:S08]  /*19f0*/  F2F.F16.F32 R10, R10 ;  /* 0x0000000a000a7304 */ /* 0x010e700000200800 */
[----:B-----5:R-:W4:Y:S01]  /*1a00*/  F2F.F16.F32 R12, R12 ;  /* 0x0000000c000c7304 */ /* 0x020f220000200800 */
[----:B--2---:R-:W-:-:S02]  /*1a10*/  PRMT R11, R30, 0x9910, RZ ;  /* 0x000099101e0b7816 */ /* 0x004fc400000000ff */
[----:B---3--:R-:W-:Y:S02]  /*1a20*/  PRMT R13, R8, 0x9910, RZ ;  /* 0x00009910080d7816 */ /* 0x008fe400000000ff */
[----:B------:R-:W-:Y:S02]  /*1a30*/  ISETP.GE.AND P6, PT, R11, RZ, PT ;  /* 0x000000ff0b00720c */ /* 0x000fe40003fc6270 */
[----:B-1----:R-:W-:Y:S01]  /*1a40*/  PRMT R15, R10, 0x9910, RZ ;  /* 0x000099100a0f7816 */ /* 0x002fe200000000ff */
[----:B------:R4:W1:Y:S01]  /*1a50*/  F2F.F16.F32 R9, R6 ;  /* 0x0000000600097304 */ /* 0x0008620000200800 */
[----:B------:R-:W-:Y:S02]  /*1a60*/  ISETP.GE.AND P1, PT, R13, RZ, PT ;  /* 0x000000ff0d00720c */ /* 0x000fe40003f26270 */
[----:B------:R-:W-:-:S05]  /*1a70*/  ISETP.GE.AND P2, PT, R15, RZ, PT ;  /* 0x000000ff0f00720c */ /* 0x000fca0003f46270 */
[----:B------:R-:W2:Y:S01]  /*1a80*/  F2F.F16.F32 R7, R14 ;  /* 0x0000000e00077304 */ /* 0x000ea20000200800 */
[----:B----4-:R-:W-:-:S07]  /*1a90*/  PRMT R6, R12, 0x9910, RZ ;  /* 0x000099100c067816 */ /* 0x010fce00000000ff */
[----:B------:R-:W3:Y:S01]  /*1aa0*/  F2F.F16.F32 R11, R16 ;  /* 0x00000010000b7304 */ /* 0x000ee20000200800 */
[----:B------:R-:W-:-:S07]  /*1ab0*/  ISETP.GE.AND P3, PT, R6, RZ, PT ;  /* 0x000000ff0600720c */ /* 0x000fce0003f66270 */
[----:B------:R-:W4:Y:S01]  /*1ac0*/  F2F.F16.F32 R6, R18 ;  /* 0x0000001200067304 */ /* 0x000f220000200800 */
[----:B-1----:R-:W-:Y:S02]  /*1ad0*/  PRMT R13, R9, 0x9910, RZ ;  /* 0x00009910090d7816 */ /* 0x002fe400000000ff */
[----:B--2---:R-:W-:Y:S02]  /*1ae0*/  PRMT R14, R7, 0x9910, RZ ;  /* 0x00009910070e7816 */ /* 0x004fe400000000ff */
[----:B------:R-:W-:Y:S02]  /*1af0*/  @P1 LOP3.LUT R8, R8, 0x7fe0, RZ, 0xc, !PT ;  /* 0x00007fe008081812 */ /* 0x000fe400078e0cff */
[----:B---3--:R-:W-:Y:S02]  /*1b00*/  PRMT R15, R11, 0x9910, RZ ;  /* 0x000099100b0f7816 */ /* 0x008fe400000000ff */
[----:B------:R-:W-:Y:S02]  /*1b10*/  @P2 LOP3.LUT R10, R10, 0x7fe0, RZ, 0xc, !PT ;  /* 0x00007fe00a0a2812 */ /* 0x000fe400078e0cff */
[----:B------:R-:W-:-:S02]  /*1b20*/  ISETP.GE.AND P4, PT, R13, RZ, PT ;  /* 0x000000ff0d00720c */ /* 0x000fc40003f86270 */
[----:B------:R-:W-:Y:S02]  /*1b30*/  @P6 LOP3.LUT R30, R30, 0x7fe0, RZ, 0xc, !PT ;  /* 0x00007fe01e1e6812 */ /* 0x000fe400078e0cff */
[----:B------:R-:W-:Y:S02]  /*1b40*/  ISETP.GE.AND P5, PT, R14, RZ, PT ;  /* 0x000000ff0e00720c */ /* 0x000fe40003fa6270 */
[----:B------:R-:W-:Y:S02]  /*1b50*/  ISETP.GE.AND P6, PT, R15, RZ, PT ;  /* 0x000000ff0f00720c */ /* 0x000fe40003fc6270 */
[----:B------:R-:W-:Y:S02]  /*1b60*/  LOP3.LUT R13, R8, 0xffff, RZ, 0xc0, !PT ;  /* 0x0000ffff080d7812 */ /* 0x000fe400078ec0ff */
[----:B------:R-:W-:Y:S02]  /*1b70*/  LOP3.LUT R14, R10, 0xffff, RZ, 0xc0, !PT ;  /* 0x0000ffff0a0e7812 */ /* 0x000fe400078ec0ff */
[----:B----4-:R-:W-:-:S02]  /*1b80*/  PRMT R15, R6, 0x9910, RZ ;  /* 0x00009910060f7816 */ /* 0x010fc400000000ff */
[----:B------:R-:W-:Y:S02]  /*1b90*/  SHF.R.U32.HI R10, RZ, 0x5, R13 ;  /* 0x00000005ff0a7819 */ /* 0x000fe4000001160d */
[----:B------:R-:W-:Y:S01]  /*1ba0*/  SHF.R.U32.HI R13, RZ, 0x5, R14 ;  /* 0x00000005ff0d7819 */ /* 0x000fe2000001160e */
[----:B------:R-:W-:Y:S01]  /*1bb0*/  IMAD.MOV.U32 R14, RZ, RZ, R15 ;  /* 0x000000ffff0e7224 */ /* 0x000fe200078e000f */
[----:B------:R-:W-:-:S04]  /*1bc0*/  LOP3.LUT R30, R30, 0xffff, RZ, 0xc0, !PT ;  /* 0x0000ffff1e1e7812 */ /* 0x000fc800078ec0ff */
[----:B------:R-:W-:Y:S02]  /*1bd0*/  ISETP.GE.AND P1, PT, R14, RZ, PT ;  /* 0x000000ff0e00720c */ /* 0x000fe40003f26270 */
[----:B------:R-:W-:Y:S02]  /*1be0*/  SHF.R.U32.HI R8, RZ, 0x5, R30 ;  /* 0x00000005ff087819 */ /* 0x000fe4000001161e */
[----:B------:R-:W-:Y:S02]  /*1bf0*/  LOP3.LUT R10, R10, 0xffff, RZ, 0xc0, !PT ;  /* 0x0000ffff0a0a7812 */ /* 0x000fe400078ec0ff */
[----:B------:R-:W-:Y:S02]  /*1c00*/  LOP3.LUT R8, R8, 0xffff, RZ, 0xc0, !PT ;  /* 0x0000ffff08087812 */ /* 0x000fe400078ec0ff */
[----:B------:R-:W-:Y:S02]  /*1c10*/  @P3 LOP3.LUT R12, R12, 0x7fe0, RZ, 0xc, !PT ;  /* 0x00007fe00c0c3812 */ /* 0x000fe400078e0cff */
[----:B------:R-:W-:-:S02]  /*1c20*/  LEA R8, R8, UR6, 0x2 ;  /* 0x0000000608087c11 */ /* 0x000fc4000f8e10ff */
[----:B------:R-:W-:Y:S02]  /*1c30*/  LEA R10, R10, UR6, 0x2 ;  /* 0x000000060a0a7c11 */ /* 0x000fe4000f8e10ff */
[----:B------:R-:W-:Y:S01]  /*1c40*/  @P4 LOP3.LUT R9, R9, 0x7fe0, RZ, 0xc, !PT ;  /* 0x00007fe009094812 */ /* 0x000fe200078e0cff */
[----:B------:R-:W-:Y:S01]  /*1c50*/  ATOMS.POPC.INC.32 RZ, [R8+URZ] ;  /* 0x0000000008ff7f8c */ /* 0x000fe2000d8000ff */
[----:B------:R-:W-:Y:S02]  /*1c60*/  @P5 LOP3.LUT R7, R7, 0x7fe0, RZ, 0xc, !PT ;  /* 0x00007fe007075812 */ /* 0x000fe400078e0cff */
[----:B------:R-:W-:Y:S01]  /*1c70*/  @P6 LOP3.LUT R11, R11, 0x7fe0, RZ, 0xc, !PT ;  /* 0x00007fe00b0b6812 */ /* 0x000fe200078e0cff */
[----:B------:R1:W-:Y:S01]  /*1c80*/  ATOMS.POPC.INC.32 RZ, [R10+URZ] ;  /* 0x000000000aff7f8c */ /* 0x0003e2000d8000ff */
[----:B------:R-:W-:Y:S02]  /*1c90*/  @P1 LOP3.LUT R6, R6, 0x7fe0, RZ, 0xc, !PT ;  /* 0x00007fe006061812 */ /* 0x000fe400078e0cff */
[----:B------:R-:W-:-:S02]  /*1ca0*/  LOP3.LUT R12, R12, 0xffff, RZ, 0xc0, !PT ;  /* 0x0000ffff0c0c7812 */ /* 0x000fc400078ec0ff */
[----:B------:R-:W-:Y:S02]  /*1cb0*/  LOP3.LUT R9, R9, 0xffff, RZ, 0xc0, !PT ;  /* 0x0000ffff09097812 */ /* 0x000fe400078ec0ff */
[----:B------:R-:W-:Y:S02]  /*1cc0*/  LOP3.LUT R14, R7, 0xffff, RZ, 0xc0, !PT ;  /* 0x0000ffff070e7812 */ /* 0x000fe400078ec0ff */
[----:B------:R-:W-:Y:S02]  /*1cd0*/  LOP3.LUT R11, R11, 0xffff, RZ, 0xc0, !PT ;  /* 0x0000ffff0b0b7812 */ /* 0x000fe400078ec0ff */
[----:B-1----:R-:W-:Y:S02]  /*1ce0*/  LOP3.LUT R10, R6, 0xffff, RZ, 0xc0, !PT ;  /* 0x0000ffff060a7812 */ /* 0x002fe400078ec0ff */
[----:B------:R-:W-:Y:S02]  /*1cf0*/  SHF.R.U32.HI R6, RZ, 0x5, R12 ;  /* 0x00000005ff067819 */ /* 0x000fe4000001160c */
[----:B------:R-:W-:-:S02]  /*1d00*/  SHF.R.U32.HI R7, RZ, 0x5, R9 ;  /* 0x00000005ff077819 */ /* 0x000fc40000011609 */
[----:B------:R-:W-:Y:S02]  /*1d10*/  SHF.R.U32.HI R8, RZ, 0x5, R14 ;  /* 0x00000005ff087819 */ /* 0x000fe4000001160e */
[----:B------:R-:W-:Y:S02]  /*1d20*/  LOP3.LUT R13, R13, 0xffff, RZ, 0xc0, !PT ;  /* 0x0000ffff0d0d7812 */ /* 0x000fe400078ec0ff */
[----:B------:R-:W-:Y:S02]  /*1d30*/  SHF.R.U32.HI R9, RZ, 0x5, R11 ;  /* 0x00000005ff097819 */ /* 0x000fe4000001160b */
[----:B------:R-:W-:Y:S02]  /*1d40*/  SHF.R.U32.HI R10, RZ, 0x5, R10 ;  /* 0x00000005ff0a7819 */ /* 0x000fe4000001160a */
[----:B------:R-:W-:Y:S02]  /*1d50*/  LOP3.LUT R6, R6, 0xffff, RZ, 0xc0, !PT ;  /* 0x0000ffff06067812 */ /* 0x000fe400078ec0ff */
[----:B------:R-:W-:-:S02]  /*1d60*/  LOP3.LUT R7, R7, 0xffff, RZ, 0xc0, !PT ;  /* 0x0000ffff07077812 */ /* 0x000fc400078ec0ff */
[----:B------:R-:W-:Y:S02]  /*1d70*/  ISETP.NE.AND P1, PT, R28, RZ, PT ;  /* 0x000000ff1c00720c */ /* 0x000fe40003f25270 */
[----:B------:R-:W-:Y:S02]  /*1d80*/  LOP3.LUT R8, R8, 0xffff, RZ, 0xc0, !PT ;  /* 0x0000ffff08087812 */ /* 0x000fe400078ec0ff */
[----:B------:R-:W-:Y:S02]  /*1d90*/  LEA R13, R13, UR6, 0x2 ;  /* 0x000000060d0d7c11 */ /* 0x000fe4000f8e10ff */
[----:B------:R-:W-:Y:S02]  /*1da0*/  LOP3.LUT R9, R9, 0xffff, RZ, 0xc0, !PT ;  /* 0x0000ffff09097812 */ /* 0x000fe400078ec0ff */
[----:B------:R-:W-:Y:S01]  /*1db0*/  LOP3.LUT R10, R10, 0xffff, RZ, 0xc0, !PT ;  /* 0x0000ffff0a0a7812 */ /* 0x000fe200078ec0ff */
[----:B------:R1:W-:Y:S01]  /*1dc0*/  ATOMS.POPC.INC.32 RZ, [R13+URZ] ;  /* 0x000000000dff7f8c */ /* 0x0003e2000d8000ff */
[----:B------:R-:W-:-:S02]  /*1dd0*/  LEA R6, R6, UR6, 0x2 ;  /* 0x0000000606067c11 */ /* 0x000fc4000f8e10ff */
[----:B------:R-:W-:Y:S02]  /*1de0*/  LEA R7, R7, UR6, 0x2 ;  /* 0x0000000607077c11 */ /* 0x000fe4000f8e10ff */
[----:B------:R-:W-:Y:S01]  /*1df0*/  LEA R8, R8, UR6, 0x2 ;  /* 0x0000000608087c11 */ /* 0x000fe2000f8e10ff */
[----:B------:R1:W-:Y:S01]  /*1e00*/  ATOMS.POPC.INC.32 RZ, [R6+URZ] ;  /* 0x0000000006ff7f8c */ /* 0x0003e2000d8000ff */
[----:B------:R-:W-:Y:S02]  /*1e10*/  LEA R9, R9, UR6, 0x2 ;  /* 0x0000000609097c11 */ /* 0x000fe4000f8e10ff */
[----:B------:R-:W-:Y:S01]  /*1e20*/  LEA R10, R10, UR6, 0x2 ;  /* 0x000000060a0a7c11 */ /* 0x000fe2000f8e10ff */
[----:B------:R1:W-:Y:S04]  /*1e30*/  ATOMS.POPC.INC.32 RZ, [R7+URZ] ;  /* 0x0000000007ff7f8c */ /* 0x0003e8000d8000ff */
[----:B------:R1:W-:Y:S04]  /*1e40*/  ATOMS.POPC.INC.32 RZ, [R8+URZ] ;  /* 0x0000000008ff7f8c */ /* 0x0003e8000d8000ff */
[----:B------:R1:W-:Y:S04]  /*1e50*/  ATOMS.POPC.INC.32 RZ, [R9+URZ] ;  /* 0x0000000009ff7f8c */ /* 0x0003e8000d8000ff */
[----:B------:R1:W-:Y:S01]  /*1e60*/  ATOMS.POPC.INC.32 RZ, [R10+URZ] ;  /* 0x000000000aff7f8c */ /* 0x0003e2000d8000ff */
[----:B------:R-:W-:Y:S05]  /*1e70*/  @P1 BRA `(.L_x_27) ;  /* 0xfffffff800681947 */ /* 0x000fea000383ffff */
.L_x_26:
[----:B------:R-:W-:Y:S05]  /*1e80*/  BSYNC.RECONVERGENT B1 ;  /* 0x0000000000017941 */ /* 0x000fea0003800200 */
.L_x_25:
[----:B------:R-:W-:Y:S05]  /*1e90*/  @!P0 BRA `(.L_x_24) ;  /* 0x0000000400908947 */ /* 0x000fea0003800000 */
[----:B------:R-:W-:Y:S01]  /*1ea0*/  ISETP.GE.U32.AND P0, PT, R32, 0x4, PT ;  /* 0x000000042000780c */ /* 0x000fe20003f06070 */
[----:B------:R-:W-:Y:S01]  /*1eb0*/  BSSY.RECONVERGENT B1, `(.L_x_28) ;  /* 0x0000035000017945 */ /* 0x000fe20003800200 */
[----:B------:R-:W-:-:S11]  /*1ec0*/  LOP3.LUT P4, R23, R23, 0x3, RZ, 0xc0, !PT ;  /* 0x0000000317177812 */ /* 0x000fd6000788c0ff */
[----:B------:R-:W-:Y:S05]  /*1ed0*/  @!P0 BRA `(.L_x_29) ;  /* 0x0000000000c88947 */ /* 0x000fea0003800000 */
[----:B-1----:R-:W-:-:S04]  /*1ee0*/  IMAD R7, R31, R20, RZ ;  /* 0x000000141f077224 */ /* 0x002fc800078e02ff */
[C-C-:B------:R-:W-:Y:S02]  /*1ef0*/  IMAD R11, R20.reuse, 0x400, R7.reuse ;  /* 0x00000400140b7824 */ /* 0x140fe400078e0207 */
[C---:B------:R-:W-:Y:S02]  /*1f00*/  IMAD R9, R20.reuse, 0x200, R7 ;  /* 0x0000020014097824 */ /* 0x040fe400078e0207 */
[----:B------:R-:W-:Y:S02]  /*1f10*/  IMAD R13, R20, 0x200, R11 ;  /* 0x00000200140d7824 */ /* 0x000fe400078e020b */
[----:B------:R-:W-:-:S04]  /*1f20*/  IMAD.WIDE R6, R7, 0x4, R2 ;  /* 0x0000000407067825 */ /* 0x000fc800078e0202 */
[--C-:B------:R-:W-:Y:S02]  /*1f30*/  IMAD.WIDE R8, R9, 0x4, R2.reuse ;  /* 0x0000000409087825 */ /* 0x100fe400078e0202 */
[----:B------:R-:W2:Y:S02]  /*1f40*/  LDG.E R6, desc[UR12][R6.64] ;  /* 0x0000000c06067981 */ /* 0x000ea4000c1e1900 */
[--C-:B------:R-:W-:Y:S02]  /*1f50*/  IMAD.WIDE R10, R11, 0x4, R2.reuse ;  /* 0x000000040b0a7825 */ /* 0x100fe400078e0202 */
[----:B------:R-:W3:Y:S02]  /*1f60*/  LDG.E R8, desc[UR12][R8.64] ;  /* 0x0000000c08087981 */ /* 0x000ee4000c1e1900 */
[----:B------:R-:W-:Y:S02]  /*1f70*/  IMAD.WIDE R12, R13, 0x4, R2 ;  /* 0x000000040d0c7825 */ /* 0x000fe400078e0202 */
[----:B------:R-:W4:Y:S04]  /*1f80*/  LDG.E R10, desc[UR12][R10.64] ;  /* 0x0000000c0a0a7981 */ /* 0x000f28000c1e1900 */
[----:B------:R-:W5:Y:S01]  /*1f90*/  LDG.E R12, desc[UR12][R12.64] ;  /* 0x0000000c0c0c7981 */ /* 0x000f62000c1e1900 */
[----:B------:R-:W-:Y:S01]  /*1fa0*/  UIADD3 UR6, UPT, UPT, UR7, 0x8a0, URZ ;  /* 0x000008a007067890 */ /* 0x000fe2000fffe0ff */
[----:B------:R-:W-:Y:S01]  /*1fb0*/  VIADD R31, R31, 0x800 ;  /* 0x000008001f1f7836 */ /* 0x000fe20000000000 */
[----:B--2---:R-:W1:Y:S08]  /*1fc0*/  F2F.F16.F32 R14, R6 ;  /* 0x00000006000e7304 */ /* 0x004e700000200800 */
[----:B---3--:R-:W2:Y:S08]  /*1fd0*/  F2F.F16.F32 R15, R8 ;  /* 0x00000008000f7304 */ /* 0x008eb00000200800 */
[----:B----4-:R-:W3:Y:S08]  /*1fe0*/  F2F.F16.F32 R16, R10 ;  /* 0x0000000a00107304 */ /* 0x010ef00000200800 */
[----:B-----5:R-:W4:Y:S01]  /*1ff0*/  F2F.F16.F32 R17, R12 ;  /* 0x0000000c00117304 */ /* 0x020f220000200800 */
[----:B-1----:R-:W-:-:S02]  /*2000*/  PRMT R7, R14, 0x9910, RZ ;  /* 0x000099100e077816 */ /* 0x002fc400000000ff */
[----:B--2---:R-:W-:Y:S02]  /*2010*/  PRMT R9, R15, 0x9910, RZ ;  /* 0x000099100f097816 */ /* 0x004fe400000000ff */
[----:B------:R-:W-:Y:S02]  /*2020*/  ISETP.GE.AND P0, PT, R7, RZ, PT ;  /* 0x000000ff0700720c */ /* 0x000fe40003f06270 */
[----:B---3--:R-:W-:Y:S02]  /*2030*/  PRMT R11, R16, 0x9910, RZ ;  /* 0x00009910100b7816 */ /* 0x008fe400000000ff */
[----:B------:R-:W-:Y:S02]  /*2040*/  ISETP.GE.AND P1, PT, R9, RZ, PT ;  /* 0x000000ff0900720c */ /* 0x000fe40003f26270 */
[----:B------:R-:W-:Y:S02]  /*2050*/  ISETP.GE.AND P2, PT, R11, RZ, PT ;  /* 0x000000ff0b00720c */ /* 0x000fe40003f46270 */
[----:B----4-:R-:W-:-:S04]  /*2060*/  PRMT R6, R17, 0x9910, RZ ;  /* 0x0000991011067816 */ /* 0x010fc800000000ff */
[----:B------:R-:W-:Y:S02]  /*2070*/  ISETP.GE.AND P3, PT, R6, RZ, PT ;  /* 0x000000ff0600720c */ /* 0x000fe40003f66270 */
[----:B------:R-:W-:-:S03]  /*2080*/  @P0 LOP3.LUT R14, R14, 0x7fe0, RZ, 0xc, !PT ;  /* 0x00007fe00e0e0812 */ /* 0x000fc600078e0cff */
[----:B------:R-:W-:Y:S02]  /*2090*/  @P1 LOP3.LUT R15, R15, 0x7fe0, RZ, 0xc, !PT ;  /* 0x00007fe00f0f1812 */ /* 0x000fe400078e0cff */
[----:B------:R-:W-:Y:S02]  /*20a0*/  @P2 LOP3.LUT R16, R16, 0x7fe0, RZ, 0xc, !PT ;  /* 0x00007fe010102812 */ /* 0x000fe400078e0cff */
[----:B------:R-:W-:Y:S02]  /*20b0*/  LOP3.LUT R6, R14, 0xffff, RZ, 0xc0, !PT ;  /* 0x0000ffff0e067812 */ /* 0x000fe400078ec0ff */
[----:B------:R-:W-:Y:S02]  /*20c0*/  LOP3.LUT R7, R15, 0xffff, RZ, 0xc0, !PT ;  /* 0x0000ffff0f077812 */ /* 0x000fe400078ec0ff */
[----:B------:R-:W-:Y:S02]  /*20d0*/  @P3 LOP3.LUT R17, R17, 0x7fe0, RZ, 0xc, !PT ;  /* 0x00007fe011113812 */ /* 0x000fe400078e0cff */
[----:B------:R-:W-:-:S02]  /*20e0*/  LOP3.LUT R8, R16, 0xffff, RZ, 0xc0, !PT ;  /* 0x0000ffff10087812 */ /* 0x000fc400078ec0ff */
[----:B------:R-:W-:Y:S02]  /*20f0*/  LOP3.LUT R9, R17, 0xffff, RZ, 0xc0, !PT ;  /* 0x0000ffff11097812 */ /* 0x000fe400078ec0ff */
[----:B------:R-:W-:Y:S02]  /*2100*/  SHF.R.U32.HI R6, RZ, 0x5, R6 ;  /* 0x00000005ff067819 */ /* 0x000fe40000011606 */
[----:B------:R-:W-:Y:S02]  /*2110*/  SHF.R.U32.HI R7, RZ, 0x5, R7 ;  /* 0x00000005ff077819 */ /* 0x000fe40000011607 */
[----:B------:R-:W-:Y:S02]  /*2120*/  SHF.R.U32.HI R8, RZ, 0x5, R8 ;  /* 0x00000005ff087819 */ /* 0x000fe40000011608 */
[----:B------:R-:W-:Y:S02]  /*2130*/  SHF.R.U32.HI R9, RZ, 0x5, R9 ;  /* 0x00000005ff097819 */ /* 0x000fe40000011609 */
[----:B------:R-:W-:-:S02]  /*2140*/  LOP3.LUT R6, R6, 0xffff, RZ, 0xc0, !PT ;  /* 0x0000ffff06067812 */ /* 0x000fc400078ec0ff */
[----:B------:R-:W-:Y:S02]  /*2150*/  LOP3.LUT R7, R7, 0xffff, RZ, 0xc0, !PT ;  /* 0x0000ffff07077812 */ /* 0x000fe400078ec0ff */
[----:B------:R-:W-:Y:S02]  /*2160*/  LOP3.LUT R8, R8, 0xffff, RZ, 0xc0, !PT ;  /* 0x0000ffff08087812 */ /* 0x000fe400078ec0ff */
[----:B------:R-:W-:Y:S02]  /*2170*/  LOP3.LUT R9, R9, 0xffff, RZ, 0xc0, !PT ;  /* 0x0000ffff09097812 */ /* 0x000fe400078ec0ff */
[----:B------:R-:W-:Y:S02]  /*2180*/  LEA R6, R6, UR6, 0x2 ;  /* 0x0000000606067c11 */ /* 0x000fe4000f8e10ff */
[----:B------:R-:W-:Y:S02]  /*2190*/  LEA R7, R7, UR6, 0x2 ;  /* 0x0000000607077c11 */ /* 0x000fe4000f8e10ff */
[----:B------:R-:W-:Y:S01]  /*21a0*/  LEA R8, R8, UR6, 0x2 ;  /* 0x0000000608087c11 */ /* 0x000fe2000f8e10ff */
[----:B------:R2:W-:Y:S01]  /*21b0*/  ATOMS.POPC.INC.32 RZ, [R6+URZ] ;  /* 0x0000000006ff7f8c */ /* 0x0005e2000d8000ff */
[----:B------:R-:W-:-:S03]  /*21c0*/  LEA R9, R9, UR6, 0x2 ;  /* 0x0000000609097c11 */ /* 0x000fc6000f8e10ff */
[----:B------:R2:W-:Y:S04]  /*21d0*/  ATOMS.POPC.INC.32 RZ, [R7+URZ] ;  /* 0x0000000007ff7f8c */ /* 0x0005e8000d8000ff */
[----:B------:R2:W-:Y:S04]  /*21e0*/  ATOMS.POPC.INC.32 RZ, [R8+URZ] ;  /* 0x0000000008ff7f8c */ /* 0x0005e8000d8000ff */
[----:B------:R2:W-:Y:S02]  /*21f0*/  ATOMS.POPC.INC.32 RZ, [R9+URZ] ;  /* 0x0000000009ff7f8c */ /* 0x0005e4000d8000ff */
.L_x_29:
[----:B------:R-:W-:Y:S05]  /*2200*/  BSYNC.RECONVERGENT B1 ;  /* 0x0000000000017941 */ /* 0x000fea0003800200 */
.L_x_28:
[----:B------:R-:W-:Y:S05]  /*2210*/  @!P4 BRA `(.L_x_24) ;  /* 0x0000000000b0c947 */ /* 0x000fea0003800000 */
[----:B------:R-:W-:Y:S01]  /*2220*/  ISETP.NE.AND P1, PT, R23, 0x1, PT ;  /* 0x000000011700780c */ /* 0x000fe20003f25270 */
[----:B------:R-:W-:Y:S01]  /*2230*/  BSSY.RECONVERGENT B1, `(.L_x_30) ;  /* 0x000001d000017945 */ /* 0x000fe20003800200 */
[----:B------:R-:W-:-:S11]  /*2240*/  LOP3.LUT P0, RZ, R22, 0x200, RZ, 0xc0, !PT ;  /* 0x0000020016ff7812 */ /* 0x000fd6000780c0ff */
[----:B------:R-:W-:Y:S05]  /*2250*/  @!P1 BRA `(.L_x_31) ;  /* 0x0000000000689947 */ /* 0x000fea0003800000 */
[----:B-12---:R-:W-:-:S04]  /*2260*/  IMAD R7, R31, R20, RZ ;  /* 0x000000141f077224 */ /* 0x006fc800078e02ff */
[----:B------:R-:W-:Y:S02]  /*2270*/  IMAD R9, R20, 0x200, R7 ;  /* 0x0000020014097824 */ /* 0x000fe400078e0207 */
[----:B------:R-:W-:-:S04]  /*2280*/  IMAD.WIDE R6, R7, 0x4, R2 ;  /* 0x0000000407067825 */ /* 0x000fc800078e0202 */
[----:B------:R-:W-:Y:S02]  /*2290*/  IMAD.WIDE R8, R9, 0x4, R2 ;  /* 0x0000000409087825 */ /* 0x000fe400078e0202 */
[----:B------:R-:W2:Y:S04]  /*22a0*/  LDG.E R6, desc[UR12][R6.64] ;  /* 0x0000000c06067981 */ /* 0x000ea8000c1e1900 */
[----:B------:R-:W3:Y:S01]  /*22b0*/  LDG.E R8, desc[UR12][R8.64] ;  /* 0x0000000c08087981 */ /* 0x000ee2000c1e1900 */
[----:B------:R-:W-:Y:S01]  /*22c0*/  UIADD3 UR6, UPT, UPT, UR7, 0x8a0, URZ ;  /* 0x000008a007067890 */ /* 0x000fe2000fffe0ff */
[----:B------:R-:W-:Y:S01]  /*22d0*/  VIADD R31, R31, 0x400 ;  /* 0x000004001f1f7836 */ /* 0x000fe20000000000 */
[----:B--2---:R-:W1:Y:S08]  /*22e0*/  F2F.F16.F32 R10, R6 ;  /* 0x00000006000a7304 */ /* 0x004e700000200800 */
[----:B---3--:R-:W2:Y:S01]  /*22f0*/  F2F.F16.F32 R12, R8 ;  /* 0x00000008000c7304 */ /* 0x008ea20000200800 */
[----:B-1----:R-:W-:-:S04]  /*2300*/  PRMT R11, R10, 0x9910, RZ ;  /* 0x000099100a0b7816 */ /* 0x002fc800000000ff */
[----:B------:R-:W-:Y:S02]  /*2310*/  ISETP.GE.AND P1, PT, R11, RZ, PT ;  /* 0x000000ff0b00720c */ /* 0x000fe40003f26270 */
[----:B--2---:R-:W-:-:S04]  /*2320*/  PRMT R13, R12, 0x9910, RZ ;  /* 0x000099100c0d7816 */ /* 0x004fc800000000ff */
[----:B------:R-:W-:-:S07]  /*2330*/  ISETP.GE.AND P2, PT, R13, RZ, PT ;  /* 0x000000ff0d00720c */ /* 0x000fce0003f46270 */
[----:B------:R-:W-:-:S04]  /*2340*/  @P1 LOP3.LUT R10, R10, 0x7fe0, RZ, 0xc, !PT ;  /* 0x00007fe00a0a1812 */ /* 0x000fc800078e0cff */
[----:B------:R-:W-:Y:S02]  /*2350*/  LOP3.LUT R10, R10, 0xffff, RZ, 0xc0, !PT ;  /* 0x0000ffff0a0a7812 */ /* 0x000fe400078ec0ff */
[----:B------:R-:W-:Y:S02]  /*2360*/  @P2 LOP3.LUT R12, R12, 0x7fe0, RZ, 0xc, !PT ;  /* 0x00007fe00c0c2812 */ /* 0x000fe400078e0cff */
[----:B------:R-:W-:Y:S02]  /*2370*/  SHF.R.U32.HI R10, RZ, 0x5, R10 ;  /* 0x00000005ff0a7819 */ /* 0x000fe4000001160a */
[----:B------:R-:W-:Y:S02]  /*2380*/  LOP3.LUT R12, R12, 0xffff, RZ, 0xc0, !PT ;  /* 0x0000ffff0c0c7812 */ /* 0x000fe400078ec0ff */
[----:B------:R-:W-:Y:S02]  /*2390*/  LOP3.LUT R10, R10, 0xffff, RZ, 0xc0, !PT ;  /* 0x0000ffff0a0a7812 */ /* 0x000fe400078ec0ff */
[----:B------:R-:W-:-:S02]  /*23a0*/  SHF.R.U32.HI R12, RZ, 0x5, R12 ;  /* 0x00000005ff0c7819 */ /* 0x000fc4000001160c */
[----:B------:R-:W-:Y:S02]  /*23b0*/  LEA R10, R10, UR6, 0x2 ;  /* 0x000000060a0a7c11 */ /* 0x000fe4000f8e10ff */
[----:B------:R-:W-:-:S03]  /*23c0*/  LOP3.LUT R12, R12, 0xffff, RZ, 0xc0, !PT ;  /* 0x0000ffff0c0c7812 */ /* 0x000fc600078ec0ff */
[----:B------:R3:W-:Y:S01]  /*23d0*/  ATOMS.POPC.INC.32 RZ, [R10+URZ] ;  /* 0x000000000aff7f8c */ /* 0x0007e2000d8000ff */
[----:B------:R-:W-:-:S05]  /*23e0*/  LEA R12, R12, UR6, 0x2 ;  /* 0x000000060c0c7c11 */ /* 0x000fca000f8e10ff */
[----:B------:R3:W-:Y:S02]  /*23f0*/  ATOMS.POPC.INC.32 RZ, [R12+URZ] ;  /* 0x000000000cff7f8c */ /* 0x0007e4000d8000ff */
.L_x_31:
[----:B------:R-:W-:Y:S05]  /*2400*/  BSYNC.RECONVERGENT B1 ;  /* 0x0000000000017941 */ /* 0x000fea0003800200 */
.L_x_30:
[----:B------:R-:W-:Y:S05]  /*2410*/  @P0 BRA `(.L_x_24) ;  /* 0x0000000000300947 */ /* 0x000fea0003800000 */
[----:B-12---:R-:W-:-:S04]  /*2420*/  IMAD R7, R31, R20, RZ ;  /* 0x000000141f077224 */ /* 0x006fc800078e02ff */
[----:B------:R-:W-:-:S06]  /*2430*/  IMAD.WIDE R6, R7, 0x4, R2 ;  /* 0x0000000407067825 */ /* 0x000fcc00078e0202 */
[----:B------:R-:W2:Y:S02]  /*2440*/  LDG.E R6, desc[UR12][R6.64] ;  /* 0x0000000c06067981 */ /* 0x000ea4000c1e1900 */
[----:B--2---:R-:W1:Y:S02]  /*2450*/  F2F.F16.F32 R8, R6 ;  /* 0x0000000600087304 */ /* 0x004e640000200800 */
        /* <DEDUP_REMOVED lines=8> */
.L_x_24:
[----:B------:R-:W-:Y:S05]  /*24e0*/  BSYNC.RECONVERGENT B0 ;  /* 0x0000000000007941 */ /* 0x000fea0003800200 */
.L_x_17:
[----:B------:R-:W-:Y:S01]  /*24f0*/  BAR.SYNC.DEFER_BLOCKING 0x0 ;  /* 0x0000000000007b1d */ /* 0x000fe20000010000 */
[C---:B-12---:R-:W-:Y:S01]  /*2500*/  LEA.HI R6, R21.reuse, R21, RZ, 0x1c ;  /* 0x0000001515067211 */ /* 0x046fe200078fe0ff */
[----:B------:R-:W-:Y:S01]  /*2510*/  IMAD.MOV.U32 R11, RZ, RZ, RZ ;  /* 0x000000ffff0b7224 */ /* 0x000fe200078e00ff */
[----:B------:R-:W-:Y:S02]  /*2520*/  ISETP.GT.U32.AND P2, PT, R21, 0x1f, PT ;  /* 0x0000001f1500780c */ /* 0x000fe40003f44070 */
[----:B------:R-:W-:Y:S01]  /*2530*/  LEA R6, R6, UR7, 0x2 ;  /* 0x0000000706067c11 */ /* 0x000fe2000f8e10ff */
[----:B------:R-:W1:Y:S01]  /*2540*/  LDCU UR8, c[0x0][0x3a8] ;  /* 0x00007500ff0877ac */ /* 0x000e620008000800 */
[----:B---3--:R-:W2:Y:S09]  /*2550*/  LDS R10, [UR7+0x486c] ;  /* 0x00486c07ff0a7984 */ /* 0x008eb20008000800 */
.L_x_36:
[----:B------:R-:W-:Y:S01]  /*2560*/  IMAD R12, R11, 0x800, R0 ;  /* 0x000008000b0c7824 */ /* 0x000fe200078e0200 */
[----:B------:R-:W-:Y:S05]  /*2570*/  WARPSYNC.ALL ;  /* 0x0000000000007948 */ /* 0x000fea0003800000 */
[----:B0-----:R-:W3:Y:S01]  /*2580*/  LDS R7, [R12+0x8a0] ;  /* 0x0008a0000c077984 */ /* 0x001ee20000000800 */
[----:B------:R-:W-:Y:S06]  /*2590*/  BAR.SYNC.DEFER_BLOCKING 0x0 ;  /* 0x0000000000007b1d */ /* 0x000fec0000010000 */
[----:B---3--:R3:W-:Y:S02]  /*25a0*/  STS [R6+0x10], R7 ;  /* 0x0000100706007388 */ /* 0x0087e40000000800 */
[----:B------:R-:W-:Y:S06]  /*25b0*/  BAR.SYNC.DEFER_BLOCKING 0x0 ;  /* 0x0000000000007b1d */ /* 0x000fec0000010000 */
[----:B------:R-:W-:Y:S05]  /*25c0*/  @P2 BRA `(.L_x_32) ;  /* 0x0000000400342947 */ /* 0x000fea0003800000 */
[----:B---3--:R-:W3:Y:S01]  /*25d0*/  S2R R7, SR_CgaCtaId ;  /* 0x0000000000077919 */ /* 0x008ee20000008800 */
[----:B------:R-:W-:Y:S01]  /*25e0*/  MOV R14, 0x400 ;  /* 0x00000400000e7802 */ /* 0x000fe20000000f00 */
[----:B------:R-:W-:Y:S01]  /*25f0*/  UMOV UR7, 0xffffffff ;  /* 0xffffffff00077882 */ /* 0x000fe20000000000 */
[----:B------:R-:W5:Y:S02]  /*2600*/  S2R R21, SR_TID.X ;  /* 0x0000000000157919 */ /* 0x000f640000002100 */
[----:B---3--:R-:W-:Y:S02]  /*2610*/  LEA R14, R7, R14, 0x18 ;  /* 0x0000000e070e7211 */ /* 0x008fe400078ec0ff */
[----:B-----5:R-:W-:-:S03]  /*2620*/  ISETP.NE.AND P1, PT, R21, RZ, PT ;  /* 0x000000ff1500720c */ /* 0x020fc60003f25270 */
[----:B------:R-:W-:-:S05]  /*2630*/  IMAD R13, R21, 0x44, R14 ;  /* 0x00000044150d7824 */ /* 0x000fca00078e020e */
[----:B------:R-:W-:Y:S04]  /*2640*/  LDS R30, [R13+0x10] ;  /* 0x000010000d1e7984 */ /* 0x000fe80000000800 */
[----:B------:R-:W-:Y:S04]  /*2650*/  LDS R28, [R13+0x14] ;  /* 0x000014000d1c7984 */ /* 0x000fe80000000800 */
[----:B------:R-:W3:Y:S04]  /*2660*/  LDS R15, [R13+0x18] ;  /* 0x000018000d0f7984 */ /* 0x000ee80000000800 */
[----:B------:R-:W-:Y:S04]  /*2670*/  LDS R16, [R13+0x1c] ;  /* 0x00001c000d107984 */ /* 0x000fe80000000800 */
[----:B------:R-:W5:Y:S04]  /*2680*/  LDS R17, [R13+0x20] ;  /* 0x000020000d117984 */ /* 0x000f680000000800 */
[----:B------:R-:W-:Y:S04]  /*2690*/  LDS R18, [R13+0x24] ;  /* 0x000024000d127984 */ /* 0x000fe80000000800 */
[----:B------:R-:W1:Y:S04]  /*26a0*/  LDS R19, [R13+0x28] ;  /* 0x000028000d137984 */ /* 0x000e680000000800 */
[----:B------:R-:W-:Y:S04]  /*26b0*/  LDS R20, [R13+0x2c] ;  /* 0x00002c000d147984 */ /* 0x000fe80000000800 */
[----:B------:R-:W2:Y:S04]  /*26c0*/  LDS R23, [R13+0x30] ;  /* 0x000030000d177984 */ /* 0x000ea80000000800 */
[----:B------:R-:W-:Y:S04]  /*26d0*/  LDS R22, [R13+0x34] ;  /* 0x000034000d167984 */ /* 0x000fe80000000800 */
[----:B------:R-:W4:Y:S04]  /*26e0*/  LDS R25, [R13+0x38] ;  /* 0x000038000d197984 */ /* 0x000f280000000800 */
[----:B------:R-:W-:Y:S04]  /*26f0*/  LDS R24, [R13+0x3c] ;  /* 0x00003c000d187984 */ /* 0x000fe80000000800 */
[----:B------:R-:W4:Y:S01]  /*2700*/  LDS R27, [R13+0x40] ;  /* 0x000040000d1b7984 */ /* 0x000f220000000800 */
[----:B---3--:R-:W-:-:S03]  /*2710*/  IADD3 R6, PT, PT, R15, R28, R30 ;  /* 0x0000001c0f067210 */ /* 0x008fc60007ffe01e */
[----:B------:R-:W-:Y:S04]  /*2720*/  LDS R26, [R13+0x44] ;  /* 0x000044000d1a7984 */ /* 0x000fe80000000800 */
[----:B------:R-:W3:Y:S01]  /*2730*/  LDS R29, [R13+0x48] ;  /* 0x000048000d1d7984 */ /* 0x000ee20000000800 */
[----:B-----5:R-:W-:-:S03]  /*2740*/  IADD3 R6, PT, PT, R17, R6, R16 ;  /* 0x0000000611067210 */ /* 0x020fc60007ffe010 */
[----:B0-----:R-:W0:Y:S01]  /*2750*/  LDS R0, [R13+0x4c] ;  /* 0x00004c000d007984 */ /* 0x001e220000000800 */
[----:B-1----:R-:W-:-:S04]  /*2760*/  IADD3 R6, PT, PT, R19, R6, R18 ;  /* 0x0000000613067210 */ /* 0x002fc80007ffe012 */
[----:B--2---:R-:W-:-:S04]  /*2770*/  IADD3 R6, PT, PT, R23, R6, R20 ;  /* 0x0000000617067210 */ /* 0x004fc80007ffe014 */
[----:B----4-:R-:W-:-:S04]  /*2780*/  IADD3 R6, PT, PT, R25, R6, R22 ;  /* 0x0000000619067210 */ /* 0x010fc80007ffe016 */
[----:B------:R-:W-:-:S04]  /*2790*/  IADD3 R6, PT, PT, R27, R6, R24 ;  /* 0x000000061b067210 */ /* 0x000fc80007ffe018 */
[----:B---3--:R-:W-:-:S05]  /*27a0*/  IADD3 R7, PT, PT, R29, R6, R26 ;  /* 0x000000061d077210 */ /* 0x008fca0007ffe01a */
[----:B0-----:R-:W-:Y:S01]  /*27b0*/  IMAD.IADD R31, R0, 0x1, R7 ;  /* 0x00000001001f7824 */ /* 0x001fe200078e0207 */
[----:B------:R-:W-:Y:S06]  /*27c0*/  BRA.DIV UR7, `(.L_x_33) ;  /* 0x0000014207e87947 */ /* 0x000fec000b800000 */
[----:B------:R-:W0:Y:S02]  /*27d0*/  SHFL.UP P0, R32, R31, 0x1, RZ ;  /* 0x042000001f207989 */ /* 0x000e2400000000ff */
[----:B0-----:R-:W-:-:S05]  /*27e0*/  @P0 IMAD.IADD R32, R31, 0x1, R32 ;  /* 0x000000011f200824 */ /* 0x001fca00078e0220 */
[----:B------:R-:W0:Y:S02]  /*27f0*/  SHFL.UP P0, R33, R32, 0x2, RZ ;  /* 0x0440000020217989 */ /* 0x000e2400000000ff */
[----:B0-----:R-:W-:-:S05]  /*2800*/  @P0 IMAD.IADD R33, R32, 0x1, R33 ;  /* 0x0000000120210824 */ /* 0x001fca00078e0221 */
[----:B------:R-:W0:Y:S02]  /*2810*/  SHFL.UP P0, R34, R33, 0x4, RZ ;  /* 0x0480000021227989 */ /* 0x000e2400000000ff */
[----:B0-----:R-:W-:-:S05]  /*2820*/  @P0 IMAD.IADD R34, R33, 0x1, R34 ;  /* 0x0000000121220824 */ /* 0x001fca00078e0222 */
[----:B------:R-:W0:Y:S02]  /*2830*/  SHFL.UP P0, R35, R34, 0x8, RZ ;  /* 0x0500000022237989 */ /* 0x000e2400000000ff */
[----:B0-----:R-:W-:-:S05]  /*2840*/  @P0 IMAD.IADD R35, R34, 0x1, R35 ;  /* 0x0000000122230824 */ /* 0x001fca00078e0223 */
[----:B------:R0:W1:Y:S02]  /*2850*/  SHFL.UP P0, R8, R35, 0x10, RZ ;  /* 0x0600000023087989 */ /* 0x00006400000000ff */
.L_x_403:
[----:B-1----:R-:W-:Y:S01]  /*2860*/  @P0 IMAD.IADD R8, R35, 0x1, R8 ;  /* 0x0000000123080824 */ /* 0x002fe200078e0208 */
[----:B------:R-:W-:Y:S05]  /*2870*/  WARPSYNC.ALL ;  /* 0x0000000000007948 */ /* 0x000fea0003800000 */
[----:B------:R-:W-:Y:S01]  /*2880*/  IMAD.IADD R0, R8, 0x1, -R31 ;  /* 0x0000000108007824 */ /* 0x000fe200078e0a1f */
[----:B------:R-:W1:Y:S03]  /*2890*/  SHFL.IDX PT, R7, R8, 0x1f, 0x1f ;  /* 0x03e01f0008077f89 */ /* 0x000e6600000e0000 */
[----:B------:R-:W-:Y:S01]  /*28a0*/  IMAD.IADD R30, R30, 0x1, R0 ;  /* 0x000000011e1e7824 */ /* 0x000fe200078e0200 */
[----:B------:R2:W-:Y:S03]  /*28b0*/  STS [R13+0x10], R0 ;  /* 0x000010000d007388 */ /* 0x0005e60000000800 */
        /* <DEDUP_REMOVED lines=26> */
[----:B--2---:R-:W-:Y:S01]  /*2a60*/  IMAD.IADD R0, R29, 0x1, R26 ;  /* 0x000000011d007824 */ /* 0x004fe200078e021a */
[----:B------:R3:W-:Y:S04]  /*2a70*/  STS [R13+0x48], R26 ;  /* 0x0000481a0d007388 */ /* 0x0007e80000000800 */
[----:B------:R3:W-:Y:S04]  /*2a80*/  STS [R13+0x4c], R0 ;  /* 0x00004c000d007388 */ /* 0x0007e80000000800 */
[----:B-1----:R3:W-:Y:S02]  /*2a90*/  @!P1 STS [R14+0x890], R7 ;  /* 0x000890070e009388 */ /* 0x0027e40000000800 */
.L_x_32:
[----:B------:R-:W-:Y:S05]  /*2aa0*/  WARPSYNC.ALL ;  /* 0x0000000000007948 */ /* 0x000fea0003800000 */
[----:B------:R-:W5:Y:S08]  /*2ab0*/  S2UR UR7, SR_CgaCtaId ;  /* 0x00000000000779c3 */ /* 0x000f700000008800 */
[----:B------:R-:W-:Y:S01]  /*2ac0*/  BAR.SYNC.DEFER_BLOCKING 0x0 ;  /* 0x0000000000007b1d */ /* 0x000fe20000010000 */
[----:B---3--:R-:W-:-:S02]  /*2ad0*/  LEA.HI R6, R21, R21, RZ, 0x1c ;  /* 0x0000001515067211 */ /* 0x008fc400078fe0ff */
[----:B------:R-:W-:-:S03]  /*2ae0*/  PLOP3.LUT P0, PT, PT, PT, PT, 0x8, 0x80 ;  /* 0x000000000080781c */ /* 0x000fc60003f0e170 */
[----:B------:R-:W-:Y:S01]  /*2af0*/  UMOV UR6, 0x400 ;  /* 0x0000040000067882 */ /* 0x000fe20000000000 */
[----:B------:R-:W-:Y:S01]  /*2b00*/  BSSY.RECONVERGENT B0, `(.L_x_34) ;  /* 0x0000017000007945 */ /* 0x000fe20003800200 */
[----:B-----5:R-:W-:-:S06]  /*2b10*/  ULEA UR6, UR7, UR6, 0x18 ;  /* 0x0000000607067291 */ /* 0x020fcc000f8ec0ff */
[----:B------:R-:W-:Y:S02]  /*2b20*/  LEA R6, R6, UR6, 0x2 ;  /* 0x0000000606067c11 */ /* 0x000fe4000f8e10ff */
[----:B0-----:R-:W-:Y:S01]  /*2b30*/  LEA R0, R21, UR6, 0x2 ;  /* 0x0000000615007c11 */ /* 0x001fe2000f8e10ff */
[----:B------:R-:W-:Y:S04]  /*2b40*/  LDS R9, [UR6+0x890] ;  /* 0x00089006ff097984 */ /* 0x000fe80008000800 */
[----:B------:R-:W2:Y:S01]  /*2b50*/  LDS R7, [R6+0x10] ;  /* 0x0000100006077984 */ /* 0x000ea20000000800 */
[----:B----4-:R-:W-:Y:S02]  /*2b60*/  VIADD R8, R0, 0x8a0 ;  /* 0x000008a000087836 */ /* 0x010fe40000000000 */
[----:B--2---:R-:W-:-:S02]  /*2b70*/  IMAD.IADD R13, R7, 0x1, R10 ;  /* 0x00000001070d7824 */ /* 0x004fc400078e020a */
[----:B------:R-:W-:Y:S02]  /*2b80*/  IMAD.IADD R10, R9, 0x1, R10 ;  /* 0x00000001090a7824 */ /* 0x000fe400078e020a */
[----:B------:R-:W-:Y:S01]  /*2b90*/  IMAD R9, R11, 0x800, R8 ;  /* 0x000008000b097824 */ /* 0x000fe200078e0208 */
[----:B-1----:R-:W-:Y:S01]  /*2ba0*/  ISETP.GE.AND P1, PT, R13, UR8, PT ;  /* 0x000000080d007c0c */ /* 0x002fe2000bf26270 */
[----:B------:R0:W-:Y:S01]  /*2bb0*/  STS [R12+0x8a0], R13 ;  /* 0x0008a00d0c007388 */ /* 0x0001e20000000800 */
[----:B------:R-:W-:Y:S11]  /*2bc0*/  BAR.SYNC.DEFER_BLOCKING 0x0 ;  /* 0x0000000000007b1d */ /* 0x000ff60000010000 */
[----:B0-----:R-:W-:Y:S05]  /*2bd0*/  @P1 BRA `(.L_x_35) ;  /* 0x0000000000241947 */ /* 0x001fea0003800000 */
[----:B------:R-:W-:Y:S01]  /*2be0*/  ISETP.NE.AND P1, PT, R21, 0x1ff, PT ;  /* 0x000001ff1500780c */ /* 0x000fe20003f25270 */
[----:B------:R-:W-:-:S12]  /*2bf0*/  IMAD.MOV.U32 R7, RZ, RZ, R10 ;  /* 0x000000ffff077224 */ /* 0x000fd800078e000a */
[----:B------:R-:W0:Y:S02]  /*2c00*/  @P1 LDS R7, [R9+0x4] ;  /* 0x0000040009071984 */ /* 0x000e240000000800 */
[----:B0-----:R-:W-:-:S13]  /*2c10*/  ISETP.GE.AND P1, PT, R7, UR8, PT ;  /* 0x0000000807007c0c */ /* 0x001fda000bf26270 */
[----:B------:R-:W-:Y:S01]  /*2c20*/  @P1 IMAD.IADD R8, R7, 0x1, -R13 ;  /* 0x0000000107081824 */ /* 0x000fe200078e0a0d */
[----:B------:R-:W-:Y:S01]  /*2c30*/  @P1 PLOP3.LUT P0, PT, PT, PT, PT, 0x80, 0x8 ;  /* 0x000000000008181c */ /* 0x000fe20003f0f070 */
[----:B------:R-:W-:-:S03]  /*2c40*/  @P1 IMAD R7, R11, 0x200, R21 ;  /* 0x000002000b071824 */ /* 0x000fc600078e0215 */
[----:B------:R0:W-:Y:S04]  /*2c50*/  @P1 STS [UR6+0x4868], R8 ;  /* 0x00486808ff001988 */ /* 0x0001e80008000806 */
[----:B------:R0:W-:Y:S05]  /*2c60*/  @P1 STS [UR6+0x4860], R7 ;  /* 0x00486007ff001988 */ /* 0x0001ea0008000806 */
.L_x_35:
[----:B------:R-:W-:Y:S05]  /*2c70*/  BSYNC.RECONVERGENT B0 ;  /* 0x0000000000007941 */ /* 0x000fea0003800200 */
.L_x_34:
[----:B------:R-:W-:Y:S06]  /*2c80*/  BAR.RED.OR.DEFER_BLOCKING 0x0, P0 ;  /* 0x0000000000007b1d */ /* 0x000fec0000014800 */
[----:B------:R-:W1:Y:S01]  /*2c90*/  B2R.RESULT RZ, P0 ;  /* 0x0000000000ff731c */ /* 0x000e620000004000 */
[C---:B------:R-:W-:Y:S01]  /*2ca0*/  ISETP.LT.U32.AND P1, PT, R11.reuse, 0x3, PT ;  /* 0x000000030b00780c */ /* 0x040fe20003f21070 */
[----:B------:R-:W-:-:S12]  /*2cb0*/  VIADD R11, R11, 0x1 ;  /* 0x000000010b0b7836 */ /* 0x000fd80000000000 */
[----:B-1----:R-:W-:Y:S05]  /*2cc0*/  @!P0 BRA P1, `(.L_x_36) ;  /* 0xfffffff800248947 */ /* 0x002fea000083ffff */
[----:B------:R-:W1:Y:S02]  /*2cd0*/  LDCU UR7, c[0x0][0x3a4] ;  /* 0x00007480ff0777ac */ /* 0x000e640008000800 */
[----:B-1----:R-:W-:Y:S01]  /*2ce0*/  IMAD.U32 R12, RZ, RZ, UR7 ;  /* 0x00000007ff0c7e24 */ /* 0x002fe2000f8e00ff */
[----:B------:R-:W-:Y:S05]  /*2cf0*/  WARPSYNC.ALL ;  /* 0x0000000000007948 */ /* 0x000fea0003800000 */
[----:B------:R-:W-:Y:S01]  /*2d00*/  ISETP.NE.AND P0, PT, R12, 0x1, PT ;  /* 0x000000010c00780c */ /* 0x000fe20003f05270 */
[----:B------:R-:W-:Y:S06]  /*2d10*/  BAR.SYNC.DEFER_BLOCKING 0x0 ;  /* 0x0000000000007b1d */ /* 0x000fec0000010000 */
[----:B------:R-:W-:Y:S01]  /*2d20*/  BSSY.RECONVERGENT B1, `(.L_x_37) ;  /* 0x00002b1000017945 */ /* 0x000fe20003800200 */
[----:B------:R-:W1:Y:S05]  /*2d30*/  LDS R6, [UR6+0x4860] ;  /* 0x00486006ff067984 */ /* 0x000e6a0008000800 */
        /* <DEDUP_REMOVED lines=11> */
[----:B0-----:R-:W-:-:S04]  /*2df0*/  IADD3 R7, PT, PT, -R14, UR18, RZ ;  /* 0x000000120e077c10 */ /* 0x001fc8000fffe1ff */
[----:B------:R-:W-:-:S04]  /*2e00*/  SHF.R.S32.HI R8, RZ, 0x1f, R7 ;  /* 0x0000001fff087819 */ /* 0x000fc80000011407 */
[----:B------:R-:W-:-:S04]  /*2e10*/  LEA.HI R8, R8, R7, RZ, 0x2 ;  /* 0x0000000708087211 */ /* 0x000fc800078f10ff */
[----:B------:R-:W-:-:S04]  /*2e20*/  SHF.R.S32.HI R16, RZ, 0x2, R8 ;  /* 0x00000002ff107819 */ /* 0x000fc80000011408 */
[----:B------:R-:W-:-:S13]  /*2e30*/  ISETP.GT.AND P0, PT, R16, R21, PT ;  /* 0x000000151000720c */ /* 0x000fda0003f04270 */
[----:B------:R-:W-:Y:S05]  /*2e40*/  @!P0 BRA `(.L_x_40) ;  /* 0x0000000c009c8947 */ /* 0x000fea0003800000 */
[----:B------:R-:W0:Y:S01]  /*2e50*/  LDS R7, [UR6+0x4868] ;  /* 0x00486806ff077984 */ /* 0x000e220008000800 */
[----:B------:R-:W-:Y:S02]  /*2e60*/  IMAD.MOV.U32 R15, RZ, RZ, R21 ;  /* 0x000000ffff0f7224 */ /* 0x000fe400078e0015 */
[----:B------:R-:W-:Y:S01]  /*2e70*/  IMAD.WIDE R12, R14, 0x4, R4 ;  /* 0x000000040e0c7825 */ /* 0x000fe200078e0204 */
[----:B0-----:R-:W-:-:S03]  /*2e80*/  ISETP.GT.AND P4, PT, R7, 0x800, PT ;  /* 0x000008000700780c */ /* 0x001fc60003f84270 */
[----:B------:R-:W-:-:S10]  /*2e90*/  IMAD.MOV.U32 R7, RZ, RZ, R21 ;  /* 0x000000ffff077224 */ /* 0x000fd400078e0015 */
.L_x_57:
[----:B---3--:R-:W-:-:S04]  /*2ea0*/  SHF.R.S64 R9, RZ, 0x1c, R7 ;  /* 0x0000001cff097819 */ /* 0x008fc80000001007 */
[----:B--2-4-:R-:W-:-:S04]  /*2eb0*/  IADD3 R8, P0, PT, R12, R9, RZ ;  /* 0x000000090c087210 */ /* 0x014fc80007f1e0ff */
[----:B------:R-:W-:-:S06]  /*2ec0*/  LEA.HI.X.SX32 R9, R7, R13, 0x4, P0 ;  /* 0x0000000d07097211 */ /* 0x000fcc00000f26ff */
[----:B------:R-:W2:Y:S01]  /*2ed0*/  LDG.E.128 R8, desc[UR12][R8.64] ;  /* 0x0000000c08087981 */ /* 0x000ea2000c1e1d00 */
[----:B------:R-:W-:Y:S01]  /*2ee0*/  BSSY.RECONVERGENT B2, `(.L_x_41) ;  /* 0x0000039000027945 */ /* 0x000fe20003800200 */
[----:B------:R-:W-:Y:S01]  /*2ef0*/  IMAD R15, R15, 0x4, R14 ;  /* 0x000000040f0f7824 */ /* 0x000fe200078e020e */
[----:B--2---:R-:W0:Y:S08]  /*2f00*/  F2F.F16.F32 R18, R8 ;  /* 0x0000000800127304 */ /* 0x004e300000200800 */
[----:B------:R-:W2:Y:S01]  /*2f10*/  F2F.F16.F32 R20, R10 ;  /* 0x0000000a00147304 */ /* 0x000ea20000200800 */
[----:B0-----:R-:W-:-:S07]  /*2f20*/  PRMT R22, R18, 0x9910, RZ ;  /* 0x0000991012167816 */ /* 0x001fce00000000ff */
[----:B------:R-:W0:Y:S01]  /*2f30*/  F2F.F16.F32 R19, R9 ;  /* 0x0000000900137304 */ /* 0x000e220000200800 */
[----:B------:R-:W-:Y:S02]  /*2f40*/  ISETP.GE.AND P0, PT, R22, RZ, PT ;  /* 0x000000ff1600720c */ /* 0x000fe40003f06270 */
[----:B--2---:R-:W-:-:S05]  /*2f50*/  PRMT R24, R20, 0x9910, RZ ;  /* 0x0000991014187816 */ /* 0x004fca00000000ff */
[----:B------:R-:W2:Y:S01]  /*2f60*/  F2F.F16.F32 R17, R11 ;  /* 0x0000000b00117304 */ /* 0x000ea20000200800 */
[----:B------:R-:W-:Y:S01]  /*2f70*/  IMAD.MOV.U32 R22, RZ, RZ, R24 ;  /* 0x000000ffff167224 */ /* 0x000fe200078e0018 */
[----:B0-----:R-:W-:-:S04]  /*2f80*/  PRMT R23, R19, 0x9910, RZ ;  /* 0x0000991013177816 */ /* 0x001fc800000000ff */
[----:B------:R-:W-:Y:S02]  /*2f90*/  @P0 LOP3.LUT R18, R18, 0x7fe0, RZ, 0xc, !PT ;  /* 0x00007fe012120812 */ /* 0x000fe400078e0cff */
[----:B------:R-:W-:Y:S02]  /*2fa0*/  ISETP.GE.AND P2, PT, R22, RZ, PT ;  /* 0x000000ff1600720c */ /* 0x000fe40003f46270 */
[----:B------:R-:W-:Y:S02]  /*2fb0*/  ISETP.GE.AND P1, PT, R23, RZ, PT ;  /* 0x000000ff1700720c */ /* 0x000fe40003f26270 */
[----:B--2---:R-:W-:Y:S02]  /*2fc0*/  PRMT R22, R17, 0x9910, RZ ;  /* 0x0000991011167816 */ /* 0x004fe400000000ff */
[----:B------:R-:W-:Y:S02]  /*2fd0*/  LOP3.LUT R18, R18, 0xffff, RZ, 0xc0, !PT ;  /* 0x0000ffff12127812 */ /* 0x000fe400078ec0ff */
[----:B------:R-:W-:-:S02]  /*2fe0*/  ISETP.GE.AND P0, PT, R22, RZ, PT ;  /* 0x000000ff1600720c */ /* 0x000fc40003f06270 */
[----:B------:R-:W-:-:S03]  /*2ff0*/  SHF.R.U32.HI R18, RZ, 0x5, R18 ;  /* 0x00000005ff127819 */ /* 0x000fc60000011612 */
[----:B------:R-:W-:Y:S02]  /*3000*/  @P2 LOP3.LUT R20, R20, 0x7fe0, RZ, 0xc, !PT ;  /* 0x00007fe014142812 */ /* 0x000fe400078e0cff */
[----:B------:R-:W-:Y:S02]  /*3010*/  LOP3.LUT R23, R18, 0xffff, RZ, 0xc0, !PT ;  /* 0x0000ffff12177812 */ /* 0x000fe400078ec0ff */
[----:B------:R-:W-:Y:S02]  /*3020*/  @P1 LOP3.LUT R19, R19, 0x7fe0, RZ, 0xc, !PT ;  /* 0x00007fe013131812 */ /* 0x000fe400078e0cff */
[----:B-1----:R-:W-:Y:S02]  /*3030*/  ISETP.GT.U32.AND P6, PT, R6, R23, PT ;  /* 0x000000170600720c */ /* 0x002fe40003fc4070 */
[----:B------:R-:W-:Y:S02]  /*3040*/  LOP3.LUT R19, R19, 0xffff, RZ, 0xc0, !PT ;  /* 0x0000ffff13137812 */ /* 0x000fe400078ec0ff */
[----:B------:R-:W-:-:S02]  /*3050*/  LOP3.LUT R20, R20, 0xffff, RZ, 0xc0, !PT ;  /* 0x0000ffff14147812 */ /* 0x000fc400078ec0ff */
[----:B------:R-:W-:Y:S02]  /*3060*/  @P0 LOP3.LUT R17, R17, 0x7fe0, RZ, 0xc, !PT ;  /* 0x00007fe011110812 */ /* 0x000fe400078e0cff */
[----:B------:R-:W-:Y:S02]  /*3070*/  SHF.R.U32.HI R19, RZ, 0x5, R19 ;  /* 0x00000005ff137819 */ /* 0x000fe40000011613 */
[----:B------:R-:W-:Y:S02]  /*3080*/  SHF.R.U32.HI R18, RZ, 0x5, R20 ;  /* 0x00000005ff127819 */ /* 0x000fe40000011614 */
[----:B------:R-:W-:Y:S02]  /*3090*/  LOP3.LUT R17, R17, 0xffff, RZ, 0xc0, !PT ;  /* 0x0000ffff11117812 */ /* 0x000fe400078ec0ff */
[----:B------:R-:W-:Y:S02]  /*30a0*/  ISETP.NE.OR P5, PT, R6, R23, P4 ;  /* 0x000000170600720c */ /* 0x000fe400027a5670 */
[----:B------:R-:W-:-:S02]  /*30b0*/  LOP3.LUT R19, R19, 0xffff, RZ, 0xc0, !PT ;  /* 0x0000ffff13137812 */ /* 0x000fc400078ec0ff */
[----:B------:R-:W-:Y:S02]  /*30c0*/  LOP3.LUT R23, R18, 0xffff, RZ, 0xc0, !PT ;  /* 0x0000ffff12177812 */ /* 0x000fe400078ec0ff */
[----:B------:R-:W-:Y:S02]  /*30d0*/  SHF.R.U32.HI R17, RZ, 0x5, R17 ;  /* 0x00000005ff117819 */ /* 0x000fe40000011611 */
[CC--:B------:R-:W-:Y:S02]  /*30e0*/  ISETP.GT.U32.AND P3, PT, R6.reuse, R19.reuse, PT ;  /* 0x000000130600720c */ /* 0x0c0fe40003f64070 */
[C---:B------:R-:W-:Y:S02]  /*30f0*/  ISETP.NE.OR P2, PT, R6.reuse, R19, P4 ;  /* 0x000000130600720c */ /* 0x040fe40002745670 */
[CC--:B------:R-:W-:Y:S02]  /*3100*/  ISETP.GT.U32.AND P1, PT, R6.reuse, R23.reuse, PT ;  /* 0x000000170600720c */ /* 0x0c0fe40003f24070 */
[----:B------:R-:W-:-:S02]  /*3110*/  ISETP.NE.OR P0, PT, R6, R23, P4 ;  /* 0x000000170600720c */ /* 0x000fc40002705670 */
[----:B------:R-:W-:Y:S01]  /*3120*/  LOP3.LUT R17, R17, 0xffff, RZ, 0xc0, !PT ;  /* 0x0000ffff11117812 */ /* 0x000fe200078ec0ff */
[----:B------:R-:W-:Y:S10]  /*3130*/  @!P6 BRA `(.L_x_42) ;  /* 0x00000000004ce947 */ /* 0x000ff40003800000 */
[----:B------:R-:W0:Y:S01]  /*3140*/  S2R R23, SR_LANEID ;  /* 0x0000000000177919 */ /* 0x000e220000000000 */
[----:B------:R-:W1:Y:S01]  /*3150*/  S2UR UR9, SR_CgaCtaId ;  /* 0x00000000000979c3 */ /* 0x000e620000008800 */
[----:B------:R-:W-:Y:S01]  /*3160*/  VOTEU.ANY UR11, UPT, PT ;  /* 0x00000000000b7886 */ /* 0x000fe200038e0100 */
[----:B------:R-:W-:Y:S01]  /*3170*/  UMOV UR8, 0x400 ;  /* 0x0000040000087882 */ /* 0x000fe20000000000 */
[----:B------:R-:W0:Y:S01]  /*3180*/  FLO.U32 R20, UR11 ;  /* 0x0000000b00147d00 */ /* 0x000e2200080e0000 */
[----:B------:R-:W-:Y:S01]  /*3190*/  UIADD3 UR7, UPT, UPT, UR8, 0x486c, URZ ;  /* 0x0000486c08077890 */ /* 0x000fe2000fffe0ff */
[----:B------:R-:W2:Y:S06]  /*31a0*/  S2R R22, SR_LTMASK ;  /* 0x0000000000167919 */ /* 0x000eac0000003900 */
[----:B------:R-:W3:Y:S01]  /*31b0*/  POPC R19, UR11 ;  /* 0x0000000b00137d09 */ /* 0x000ee20008000000 */
[----:B-1----:R-:W-:Y:S01]  /*31c0*/  ULEA UR7, UR9, UR7, 0x18 ;  /* 0x0000000709077291 */ /* 0x002fe2000f8ec0ff */
[----:B0-----:R-:W-:-:S02]  /*31d0*/  ISETP.EQ.U32.AND P6, PT, R20, R23, PT ;  /* 0x000000171400720c */ /* 0x001fc40003fc2070 */
[----:B--2---:R-:W-:-:S04]  /*31e0*/  LOP3.LUT R22, R22, UR11, RZ, 0xc0, !PT ;  /* 0x0000000b16167c12 */ /* 0x004fc8000f8ec0ff */
[----:B------:R-:W0:Y:S07]  /*31f0*/  POPC R23, R22 ;  /* 0x0000001600177309 */ /* 0x000e2e0000000000 */
[----:B---3--:R-:W1:Y:S01]  /*3200*/  @P6 ATOMS.ADD R19, [UR7], R19 ;  /* 0x00000013ff13698c */ /* 0x008e620008000007 */
[----:B------:R-:W-:-:S04]  /*3210*/  UIADD3 UR7, UPT, UPT, UR8, 0x4870, URZ ;  /* 0x0000487008077890 */ /* 0x000fc8000fffe0ff */
[----:B------:R-:W-:Y:S01]  /*3220*/  ULEA UR7, UR9, UR7, 0x18 ;  /* 0x0000000709077291 */ /* 0x000fe2000f8ec0ff */
[----:B-1----:R-:W0:Y:S02]  /*3230*/  SHFL.IDX PT, R18, R19, R20, 0x1f ;  /* 0x00001f1413127589 */ /* 0x002e2400000e0000 */
[----:B0-----:R-:W-:-:S05]  /*3240*/  IMAD.IADD R18, R18, 0x1, R23 ;  /* 0x0000000112127824 */ /* 0x001fca00078e0217 */
[----:B------:R-:W-:-:S05]  /*3250*/  LEA R18, R18, UR7, 0x2 ;  /* 0x0000000712127c11 */ /* 0x000fca000f8e10ff */
[----:B------:R0:W-:Y:S02]  /*3260*/  STS [R18], R15 ;  /* 0x0000000f12007388 */ /* 0x0001e40000000800 */
.L_x_42:
[----:B------:R-:W-:Y:S05]  /*3270*/  BSYNC.RECONVERGENT B2 ;  /* 0x0000000000027941 */ /* 0x000fea0003800200 */
.L_x_41:
[----:B------:R-:W-:Y:S04]  /*3280*/  BSSY.RECONVERGENT B2, `(.L_x_43) ;  /* 0x0000015000027945 */ /* 0x000fe80003800200 */
[----:B------:R-:W-:Y:S05]  /*3290*/  @P5 BRA `(.L_x_44) ;  /* 0x00000000004c5947 */ /* 0x000fea0003800000 */
[----:B------:R-:W1:Y:S01]  /*32a0*/  S2R R23, SR_LANEID ;  /* 0x0000000000177919 */ /* 0x000e620000000000 */
[----:B------:R-:W2:Y:S01]  /*32b0*/  S2UR UR9, SR_CgaCtaId ;  /* 0x00000000000979c3 */ /* 0x000ea20000008800 */
[----:B------:R-:W-:Y:S01]  /*32c0*/  VOTEU.ANY UR11, UPT, PT ;  /* 0x00000000000b7886 */ /* 0x000fe200038e0100 */
[----:B------:R-:W-:Y:S01]  /*32d0*/  UMOV UR8, 0x400 ;  /* 0x0000040000087882 */ /* 0x000fe20000000000 */
[----:B------:R-:W1:Y:S01]  /*32e0*/  FLO.U32 R20, UR11 ;  /* 0x0000000b00147d00 */ /* 0x000e6200080e0000 */
[----:B------:R-:W-:Y:S01]  /*32f0*/  UIADD3 UR7, UPT, UPT, UR8, 0x4864, URZ ;  /* 0x0000486408077890 */ /* 0x000fe2000fffe0ff */
[----:B------:R-:W3:Y:S06]  /*3300*/  S2R R22, SR_LTMASK ;  /* 0x0000000000167919 */ /* 0x000eec0000003900 */
[----:B------:R-:W4:Y:S01]  /*3310*/  POPC R19, UR11 ;  /* 0x0000000b00137d09 */ /* 0x000f220008000000 */
[----:B--2---:R-:W-:-:S02]  /*3320*/  ULEA UR7, UR9, UR7, 0x18 ;  /* 0x0000000709077291 */ /* 0x004fc4000f8ec0ff */
[----:B------:R-:W-:Y:S01]  /*3330*/  ULEA UR8, UR9, UR8, 0x18 ;  /* 0x0000000809087291 */ /* 0x000fe2000f8ec0ff */
[----:B-1----:R-:W-:Y:S02]  /*3340*/  ISETP.EQ.U32.AND P5, PT, R20, R23, PT ;  /* 0x000000171400720c */ /* 0x002fe40003fa2070 */
[----:B---3--:R-:W-:-:S04]  /*3350*/  LOP3.LUT R22, R22, UR11, RZ, 0xc0, !PT ;  /* 0x0000000b16167c12 */ /* 0x008fc8000f8ec0ff */
[----:B------:R-:W1:Y:S07]  /*3360*/  POPC R23, R22 ;  /* 0x0000001600177309 */ /* 0x000e6e0000000000 */
[----:B----4-:R-:W0:Y:S04]  /*3370*/  @P5 ATOMS.ADD R19, [UR7], R19 ;  /* 0x00000013ff13598c */ /* 0x010e280008000007 */
[----:B0-----:R-:W1:Y:S02]  /*3380*/  SHFL.IDX PT, R18, R19, R20, 0x1f ;  /* 0x00001f1413127589 */ /* 0x001e6400000e0000 */
[----:B-1----:R-:W-:-:S05]  /*3390*/  IMAD.IADD R18, R18, 0x1, R23 ;  /* 0x0000000112127824 */ /* 0x002fca00078e0217 */
[----:B------:R-:W-:-:S05]  /*33a0*/  LEA R18, R18, UR8, 0x2 ;  /* 0x0000000812127c11 */ /* 0x000fca000f8e10ff */
[----:B------:R1:W-:Y:S04]  /*33b0*/  STS [R18+0x2000], R8 ;  /* 0x0020000812007388 */ /* 0x0003e80000000800 */
[----:B------:R1:W-:Y:S02]  /*33c0*/  STS [R18], R15 ;  /* 0x0000000f12007388 */ /* 0x0003e40000000800 */
.L_x_44:
[----:B------:R-:W-:Y:S05]  /*33d0*/  BSYNC.RECONVERGENT B2 ;  /* 0x0000000000027941 */ /* 0x000fea0003800200 */
.L_x_43:
[----:B------:R-:W-:Y:S01]  /*33e0*/  BSSY.RECONVERGENT B2, `(.L_x_45) ;  /* 0x0000018000027945 */ /* 0x000fe20003800200 */
[CC--:B------:R-:W-:Y:S02]  /*33f0*/  ISETP.GT.U32.AND P5, PT, R6.reuse, R17.reuse, PT ;  /* 0x000000110600720c */ /* 0x0c0fe40003fa4070 */
[----:B------:R-:W-:Y:S01]  /*3400*/  ISETP.NE.OR P6, PT, R6, R17, P4 ;  /* 0x000000110600720c */ /* 0x000fe200027c5670 */
[----:B------:R-:W-:-:S12]  /*3410*/  @!P3 BRA `(.L_x_46) ;  /* 0x000000000050b947 */ /* 0x000fd80003800000 */
[----:B-1----:R-:W1:Y:S01]  /*3420*/  S2R R8, SR_LANEID ;  /* 0x0000000000087919 */ /* 0x002e620000000000 */
[----:B------:R-:W2:Y:S01]  /*3430*/  S2UR UR9, SR_CgaCtaId ;  /* 0x00000000000979c3 */ /* 0x000ea20000008800 */
[----:B------:R-:W-:Y:S01]  /*3440*/  VOTEU.ANY UR11, UPT, PT ;  /* 0x00000000000b7886 */ /* 0x000fe200038e0100 */
[----:B------:R-:W-:Y:S01]  /*3450*/  UMOV UR7, 0x400 ;  /* 0x0000040000077882 */ /* 0x000fe20000000000 */
[----:B------:R-:W1:Y:S01]  /*3460*/  FLO.U32 R19, UR11 ;  /* 0x0000000b00137d00 */ /* 0x000e6200080e0000 */
[----:B------:R-:W-:Y:S01]  /*3470*/  UIADD3 UR8, UPT, UPT, UR7, 0x486c, URZ ;  /* 0x0000486c07087890 */ /* 0x000fe2000fffe0ff */
[----:B------:R-:W3:Y:S01]  /*3480*/  S2R R20, SR_LTMASK ;  /* 0x0000000000147919 */ /* 0x000ee20000003900 */
[----:B------:R-:W-:-:S05]  /*3490*/  UIADD3 UR7, UPT, UPT, UR7, 0x4870, URZ ;  /* 0x0000487007077890 */ /* 0x000fca000fffe0ff */
[----:B0-----:R-:W0:Y:S01]  /*34a0*/  POPC R18, UR11 ;  /* 0x0000000b00127d09 */ /* 0x001e220008000000 */
[----:B--2---:R-:W-:Y:S02]  /*34b0*/  ULEA UR8, UR9, UR8, 0x18 ;  /* 0x0000000809087291 */ /* 0x004fe4000f8ec0ff */
[----:B------:R-:W-:Y:S01]  /*34c0*/  ULEA UR7, UR9, UR7, 0x18 ;  /* 0x0000000709077291 */ /* 0x000fe2000f8ec0ff */
[----:B-1----:R-:W-:Y:S02]  /*34d0*/  ISETP.EQ.U32.AND P3, PT, R19, R8, PT ;  /* 0x000000081300720c */ /* 0x002fe40003f62070 */
[----:B---3--:R-:W-:-:S04]  /*34e0*/  LOP3.LUT R20, R20, UR11, RZ, 0xc0, !PT ;  /* 0x0000000b14147c12 */ /* 0x008fc8000f8ec0ff */
[----:B------:R-:W1:Y:S07]  /*34f0*/  POPC R17, R20 ;  /* 0x0000001400117309 */ /* 0x000e6e0000000000 */
[----:B0-----:R-:W0:Y:S04]  /*3500*/  @P3 ATOMS.ADD R18, [UR8], R18 ;  /* 0x00000012ff12398c */ /* 0x001e280008000008 */
[----:B0-----:R-:W1:Y:S02]  /*3510*/  SHFL.IDX PT, R8, R18, R19, 0x1f ;  /* 0x00001f1312087589 */ /* 0x001e6400000e0000 */
[----:B-1----:R-:W-:-:S02]  /*3520*/  IMAD.IADD R8, R8, 0x1, R17 ;  /* 0x0000000108087824 */ /* 0x002fc400078e0211 */
[----:B------:R-:W-:-:S03]  /*3530*/  VIADD R17, R15, 0x1 ;  /* 0x000000010f117836 */ /* 0x000fc60000000000 */
[----:B------:R-:W-:-:S05]  /*3540*/  LEA R8, R8, UR7, 0x2 ;  /* 0x0000000708087c11 */ /* 0x000fca000f8e10ff */
[----:B------:R2:W-:Y:S02]  /*3550*/  STS [R8], R17 ;  /* 0x0000001108007388 */ /* 0x0005e40000000800 */
.L_x_46:
[----:B------:R-:W-:Y:S05]  /*3560*/  BSYNC.RECONVERGENT B2 ;  /* 0x0000000000027941 */ /* 0x000fea0003800200 */
.L_x_45:
[----:B------:R-:W-:Y:S04]  /*3570*/  BSSY.RECONVERGENT B2, `(.L_x_47) ;  /* 0x0000016000027945 */ /* 0x000fe80003800200 */
[----:B------:R-:W-:Y:S05]  /*3580*/  @P2 BRA `(.L_x_48) ;  /* 0x0000000000502947 */ /* 0x000fea0003800000 */
[----:B------:R-:W3:Y:S01]  /*3590*/  S2R R19, SR_LANEID ;  /* 0x0000000000137919 */ /* 0x000ee20000000000 */
[----:B------:R-:W4:Y:S01]  /*35a0*/  S2UR UR9, SR_CgaCtaId ;  /* 0x00000000000979c3 */ /* 0x000f220000008800 */
[----:B------:R-:W-:Y:S01]  /*35b0*/  VOTEU.ANY UR11, UPT, PT ;  /* 0x00000000000b7886 */ /* 0x000fe200038e0100 */
[----:B------:R-:W-:Y:S01]  /*35c0*/  UMOV UR7, 0x400 ;  /* 0x0000040000077882 */ /* 0x000fe20000000000 */
[----:B01----:R-:W3:Y:S01]  /*35d0*/  FLO.U32 R18, UR11 ;  /* 0x0000000b00127d00 */ /* 0x003ee200080e0000 */
[----:B------:R-:W-:Y:S01]  /*35e0*/  UIADD3 UR8, UPT, UPT, UR7, 0x4864, URZ ;  /* 0x0000486407087890 */ /* 0x000fe2000fffe0ff */
[----:B------:R-:W-:-:S06]  /*35f0*/  VIADD R23, R15, 0x1 ;  /* 0x000000010f177836 */ /* 0x000fcc0000000000 */
[----:B--2---:R-:W0:Y:S01]  /*3600*/  POPC R17, UR11 ;  /* 0x0000000b00117d09 */ /* 0x004e220008000000 */
[----:B----4-:R-:W-:Y:S02]  /*3610*/  ULEA UR8, UR9, UR8, 0x18 ;  /* 0x0000000809087291 */ /* 0x010fe4000f8ec0ff */
[----:B------:R-:W-:Y:S01]  /*3620*/  ULEA UR7, UR9, UR7, 0x18 ;  /* 0x0000000709077291 */ /* 0x000fe2000f8ec0ff */
[----:B---3--:R-:W-:Y:S02]  /*3630*/  ISETP.EQ.U32.AND P2, PT, R18, R19, PT ;  /* 0x000000131200720c */ /* 0x008fe40003f42070 */
[----:B------:R-:W1:Y:S11]  /*3640*/  S2R R19, SR_LTMASK ;  /* 0x0000000000137919 */ /* 0x000e760000003900 */
[----:B0-----:R-:W0:Y:S01]  /*3650*/  @P2 ATOMS.ADD R17, [UR8], R17 ;  /* 0x00000011ff11298c */ /* 0x001e220008000008 */
[----:B-1----:R-:W-:-:S03]  /*3660*/  LOP3.LUT R19, R19, UR11, RZ, 0xc0, !PT ;  /* 0x0000000b13137c12 */ /* 0x002fc6000f8ec0ff */
[----:B0-----:R-:W0:Y:S03]  /*3670*/  SHFL.IDX PT, R8, R17, R18, 0x1f ;  /* 0x00001f1211087589 */ /* 0x001e2600000e0000 */
[----:B------:R-:W0:Y:S02]  /*3680*/  POPC R19, R19 ;  /* 0x0000001300137309 */ /* 0x000e240000000000 */
[----:B0-----:R-:W-:-:S05]  /*3690*/  IMAD.IADD R8, R8, 0x1, R19 ;  /* 0x0000000108087824 */ /* 0x001fca00078e0213 */
[----:B------:R-:W-:-:S05]  /*36a0*/  LEA R8, R8, UR7, 0x2 ;  /* 0x0000000708087c11 */ /* 0x000fca000f8e10ff */
[----:B------:R3:W-:Y:S04]  /*36b0*/  STS [R8+0x2000], R9 ;  /* 0x0020000908007388 */ /* 0x0007e80000000800 */
[----:B------:R3:W-:Y:S02]  /*36c0*/  STS [R8], R23 ;  /* 0x0000001708007388 */ /* 0x0007e40000000800 */
.L_x_48:
[----:B------:R-:W-:Y:S05]  /*36d0*/  BSYNC.RECONVERGENT B2 ;  /* 0x0000000000027941 */ /* 0x000fea0003800200 */
.L_x_47:
[----:B------:R-:W-:Y:S01]  /*36e0*/  BSSY.RECONVERGENT B2, `(.L_x_49) ;  /* 0x0000016000027945 */ /* 0x000fe20003800200 */
[----:B------:R-:W-:-:S03]  /*36f0*/  VIADD R20, R15, 0x2 ;  /* 0x000000020f147836 */ /* 0x000fc60000000000 */
[----:B------:R-:W-:Y:S05]  /*3700*/  @!P1 BRA `(.L_x_50) ;  /* 0x00000000004c9947 */ /* 0x000fea0003800000 */
[----:B-123--:R-:W1:Y:S01]  /*3710*/  S2R R8, SR_LANEID ;  /* 0x0000000000087919 */ /* 0x00ee620000000000 */
[----:B------:R-:W2:Y:S01]  /*3720*/  S2UR UR9, SR_CgaCtaId ;  /* 0x00000000000979c3 */ /* 0x000ea20000008800 */
[----:B------:R-:W-:Y:S01]  /*3730*/  VOTEU.ANY UR11, UPT, PT ;  /* 0x00000000000b7886 */ /* 0x000fe200038e0100 */
[----:B------:R-:W-:Y:S01]  /*3740*/  UMOV UR7, 0x400 ;  /* 0x0000040000077882 */ /* 0x000fe20000000000 */
[----:B------:R-:W1:Y:S01]  /*3750*/  FLO.U32 R17, UR11 ;  /* 0x0000000b00117d00 */ /* 0x000e6200080e0000 */
[----:B------:R-:W-:Y:S01]  /*3760*/  UIADD3 UR8, UPT, UPT, UR7, 0x486c, URZ ;  /* 0x0000486c07087890 */ /* 0x000fe2000fffe0ff */
[----:B------:R-:W3:Y:S01]  /*3770*/  S2R R19, SR_LTMASK ;  /* 0x0000000000137919 */ /* 0x000ee20000003900 */
[----:B------:R-:W-:-:S05]  /*3780*/  UIADD3 UR7, UPT, UPT, UR7, 0x4870, URZ ;  /* 0x0000487007077890 */ /* 0x000fca000fffe0ff */
[----:B------:R-:W0:Y:S01]  /*3790*/  POPC R9, UR11 ;  /* 0x0000000b00097d09 */ /* 0x000e220008000000 */
[----:B--2---:R-:W-:Y:S02]  /*37a0*/  ULEA UR8, UR9, UR8, 0x18 ;  /* 0x0000000809087291 */ /* 0x004fe4000f8ec0ff */
[----:B------:R-:W-:Y:S01]  /*37b0*/  ULEA UR7, UR9, UR7, 0x18 ;  /* 0x0000000709077291 */ /* 0x000fe2000f8ec0ff */
[----:B-1----:R-:W-:Y:S02]  /*37c0*/  ISETP.EQ.U32.AND P1, PT, R17, R8, PT ;  /* 0x000000081100720c */ /* 0x002fe40003f22070 */
[----:B---3--:R-:W-:-:S06]  /*37d0*/  LOP3.LUT R19, R19, UR11, RZ, 0xc0, !PT ;  /* 0x0000000b13137c12 */ /* 0x008fcc000f8ec0ff */
[----:B------:R-:W1:Y:S05]  /*37e0*/  POPC R19, R19 ;  /* 0x0000001300137309 */ /* 0x000e6a0000000000 */
[----:B0-----:R-:W0:Y:S04]  /*37f0*/  @P1 ATOMS.ADD R18, [UR8], R9 ;  /* 0x00000009ff12198c */ /* 0x001e280008000008 */
[----:B0-----:R-:W1:Y:S02]  /*3800*/  SHFL.IDX PT, R8, R18, R17, 0x1f ;  /* 0x00001f1112087589 */ /* 0x001e6400000e0000 */
[----:B-1----:R-:W-:-:S05]  /*3810*/  IMAD.IADD R8, R8, 0x1, R19 ;  /* 0x0000000108087824 */ /* 0x002fca00078e0213 */
[----:B------:R-:W-:-:S05]  /*3820*/  LEA R8, R8, UR7, 0x2 ;  /* 0x0000000708087c11 */ /* 0x000fca000f8e10ff */
[----:B------:R4:W-:Y:S02]  /*3830*/  STS [R8], R20 ;  /* 0x0000001408007388 */ /* 0x0009e40000000800 */
.L_x_50:
[----:B------:R-:W-:Y:S05]  /*3840*/  BSYNC.RECONVERGENT B2 ;  /* 0x0000000000027941 */ /* 0x000fea0003800200 */
.L_x_49:
[----:B------:R-:W-:Y:S04]  /*3850*/  BSSY.RECONVERGENT B2, `(.L_x_51) ;  /* 0x0000015000027945 */ /* 0x000fe80003800200 */
[----:B------:R-:W-:Y:S05]  /*3860*/  @P0 BRA `(.L_x_52) ;  /* 0x00000000004c0947 */ /* 0x000fea0003800000 */
[----:B---3--:R-:W3:Y:S01]  /*3870*/  S2R R9, SR_LANEID ;  /* 0x0000000000097919 */ /* 0x008ee20000000000 */
[----:B------:R-:W5:Y:S01]  /*3880*/  S2UR UR9, SR_CgaCtaId ;  /* 0x00000000000979c3 */ /* 0x000f620000008800 */
[----:B------:R-:W-:Y:S01]  /*3890*/  VOTEU.ANY UR11, UPT, PT ;  /* 0x00000000000b7886 */ /* 0x000fe200038e0100 */
[----:B------:R-:W-:Y:S01]  /*38a0*/  UMOV UR7, 0x400 ;  /* 0x0000040000077882 */ /* 0x000fe20000000000 */
[----:B01----:R-:W3:Y:S01]  /*38b0*/  FLO.U32 R18, UR11 ;  /* 0x0000000b00127d00 */ /* 0x003ee200080e0000 */
[----:B------:R-:W-:Y:S01]  /*38c0*/  UIADD3 UR8, UPT, UPT, UR7, 0x4864, URZ ;  /* 0x0000486407087890 */ /* 0x000fe2000fffe0ff */
[----:B------:R-:W0:Y:S06]  /*38d0*/  S2R R19, SR_LTMASK ;  /* 0x0000000000137919 */ /* 0x000e2c0000003900 */
[----:B--2---:R-:W1:Y:S01]  /*38e0*/  POPC R17, UR11 ;  /* 0x0000000b00117d09 */ /* 0x004e620008000000 */
[----:B-----5:R-:W-:-:S02]  /*38f0*/  ULEA UR8, UR9, UR8, 0x18 ;  /* 0x0000000809087291 */ /* 0x020fc4000f8ec0ff */
[----:B------:R-:W-:Y:S01]  /*3900*/  ULEA UR7, UR9, UR7, 0x18 ;  /* 0x0000000709077291 */ /* 0x000fe2000f8ec0ff */
[----:B---3--:R-:W-:Y:S02]  /*3910*/  ISETP.EQ.U32.AND P0, PT, R18, R9, PT ;  /* 0x000000091200720c */ /* 0x008fe40003f02070 */
[----:B0-----:R-:W-:-:S06]  /*3920*/  LOP3.LUT R19, R19, UR11, RZ, 0xc0, !PT ;  /* 0x0000000b13137c12 */ /* 0x001fcc000f8ec0ff */
[----:B------:R-:W0:Y:S05]  /*3930*/  POPC R19, R19 ;  /* 0x0000001300137309 */ /* 0x000e2a0000000000 */
[----:B-1----:R-:W4:Y:S04]  /*3940*/  @P0 ATOMS.ADD R17, [UR8], R17 ;  /* 0x00000011ff11098c */ /* 0x002f280008000008 */
[----:B----4-:R-:W0:Y:S02]  /*3950*/  SHFL.IDX PT, R8, R17, R18, 0x1f ;  /* 0x00001f1211087589 */ /* 0x010e2400000e0000 */
[----:B0-----:R-:W-:-:S05]  /*3960*/  IMAD.IADD R8, R8, 0x1, R19 ;  /* 0x0000000108087824 */ /* 0x001fca00078e0213 */
[----:B------:R-:W-:-:S05]  /*3970*/  LEA R9, R8, UR7, 0x2 ;  /* 0x0000000708097c11 */ /* 0x000fca000f8e10ff */
[----:B------:R0:W-:Y:S04]  /*3980*/  STS [R9+0x2000], R10 ;  /* 0x0020000a09007388 */ /* 0x0001e80000000800 */
[----:B------:R0:W-:Y:S02]  /*3990*/  STS [R9], R20 ;  /* 0x0000001409007388 */ /* 0x0001e40000000800 */
.L_x_52:
[----:B------:R-:W-:Y:S05]  /*39a0*/  BSYNC.RECONVERGENT B2 ;  /* 0x0000000000027941 */ /* 0x000fea0003800200 */
.L_x_51:
[----:B------:R-:W-:Y:S01]  /*39b0*/  BSSY.RECONVERGENT B2, `(.L_x_53) ;  /* 0x0000016000027945 */ /* 0x000fe20003800200 */
[----:B--2---:R-:W-:-:S03]  /*39c0*/  VIADD R17, R15, 0x3 ;  /* 0x000000030f117836 */ /* 0x004fc60000000000 */
[----:B------:R-:W-:Y:S05]  /*39d0*/  @!P5 BRA `(.L_x_54) ;  /* 0x00000000004cd947 */ /* 0x000fea0003800000 */
[----:B01----:R-:W0:Y:S01]  /*39e0*/  S2R R15, SR_LANEID ;  /* 0x00000000000f7919 */ /* 0x003e220000000000 */
[----:B------:R-:W1:Y:S01]  /*39f0*/  S2UR UR9, SR_CgaCtaId ;  /* 0x00000000000979c3 */ /* 0x000e620000008800 */
[----:B------:R-:W-:Y:S01]  /*3a00*/  VOTEU.ANY UR11, UPT, PT ;  /* 0x00000000000b7886 */ /* 0x000fe200038e0100 */
[----:B------:R-:W-:Y:S01]  /*3a10*/  UMOV UR7, 0x400 ;  /* 0x0000040000077882 */ /* 0x000fe20000000000 */
[----:B------:R-:W0:Y:S01]  /*3a20*/  FLO.U32 R10, UR11 ;  /* 0x0000000b000a7d00 */ /* 0x000e2200080e0000 */
[----:B------:R-:W-:Y:S02]  /*3a30*/  UIADD3 UR8, UPT, UPT, UR7, 0x486c, URZ ;  /* 0x0000486c07087890 */ /* 0x000fe4000fffe0ff */
[----:B------:R-:W-:-:S05]  /*3a40*/  UIADD3 UR7, UPT, UPT, UR7, 0x4870, URZ ;  /* 0x0000487007077890 */ /* 0x000fca000fffe0ff */
[----:B---3--:R-:W2:Y:S01]  /*3a50*/  POPC R9, UR11 ;  /* 0x0000000b00097d09 */ /* 0x008ea20008000000 */
[----:B-1----:R-:W-:Y:S02]  /*3a60*/  ULEA UR8, UR9, UR8, 0x18 ;  /* 0x0000000809087291 */ /* 0x002fe4000f8ec0ff */
[----:B------:R-:W-:Y:S01]  /*3a70*/  ULEA UR7, UR9, UR7, 0x18 ;  /* 0x0000000709077291 */ /* 0x000fe2000f8ec0ff */
[----:B0-----:R-:W-:Y:S02]  /*3a80*/  ISETP.EQ.U32.AND P0, PT, R10, R15, PT ;  /* 0x0000000f0a00720c */ /* 0x001fe40003f02070 */
[----:B------:R-:W0:Y:S11]  /*3a90*/  S2R R15, SR_LTMASK ;  /* 0x00000000000f7919 */ /* 0x000e360000003900 */
[----:B--2---:R-:W4:Y:S01]  /*3aa0*/  @P0 ATOMS.ADD R9, [UR8], R9 ;  /* 0x00000009ff09098c */ /* 0x004f220008000008 */
[----:B0-----:R-:W-:-:S03]  /*3ab0*/  LOP3.LUT R15, R15, UR11, RZ, 0xc0, !PT ;  /* 0x0000000b0f0f7c12 */ /* 0x001fc6000f8ec0ff */
[----:B----4-:R-:W0:Y:S03]  /*3ac0*/  SHFL.IDX PT, R8, R9, R10, 0x1f ;  /* 0x00001f0a09087589 */ /* 0x010e2600000e0000 */
[----:B------:R-:W0:Y:S02]  /*3ad0*/  POPC R15, R15 ;  /* 0x0000000f000f7309 */ /* 0x000e240000000000 */
[----:B0-----:R-:W-:-:S05]  /*3ae0*/  IMAD.IADD R8, R8, 0x1, R15 ;  /* 0x0000000108087824 */ /* 0x001fca00078e020f */
[----:B------:R-:W-:-:S05]  /*3af0*/  LEA R8, R8, UR7, 0x2 ;  /* 0x0000000708087c11 */ /* 0x000fca000f8e10ff */
[----:B------:R2:W-:Y:S02]  /*3b00*/  STS [R8], R17 ;  /* 0x0000001108007388 */ /* 0x0005e40000000800 */
.L_x_54:
[----:B------:R-:W-:Y:S05]  /*3b10*/  BSYNC.RECONVERGENT B2 ;  /* 0x0000000000027941 */ /* 0x000fea0003800200 */
.L_x_53:
[----:B------:R-:W-:Y:S04]  /*3b20*/  BSSY.RECONVERGENT B2, `(.L_x_55) ;  /* 0x0000015000027945 */ /* 0x000fe80003800200 */
[----:B------:R-:W-:Y:S05]  /*3b30*/  @P6 BRA `(.L_x_56) ;  /* 0x00000000004c6947 */ /* 0x000fea0003800000 */
[----:B01----:R-:W0:Y:S01]  /*3b40*/  S2R R15, SR_LANEID ;  /* 0x00000000000f7919 */ /* 0x003e220000000000 */
[----:B------:R-:W1:Y:S01]  /*3b50*/  S2UR UR9, SR_CgaCtaId ;  /* 0x00000000000979c3 */ /* 0x000e620000008800 */
[----:B------:R-:W-:Y:S01]  /*3b60*/  VOTEU.ANY UR11, UPT, PT ;  /* 0x00000000000b7886 */ /* 0x000fe200038e0100 */
[----:B------:R-:W-:Y:S01]  /*3b70*/  UMOV UR7, 0x400 ;  /* 0x0000040000077882 */ /* 0x000fe20000000000 */
[----:B------:R-:W0:Y:S01]  /*3b80*/  FLO.U32 R10, UR11 ;  /* 0x0000000b000a7d00 */ /* 0x000e2200080e0000 */
[----:B------:R-:W-:-:S07]  /*3b90*/  UIADD3 UR8, UPT, UPT, UR7, 0x4864, URZ ;  /* 0x0000486407087890 */ /* 0x000fce000fffe0ff */
[----:B---3--:R-:W3:Y:S01]  /*3ba0*/  POPC R9, UR11 ;  /* 0x0000000b00097d09 */ /* 0x008ee20008000000 */
[----:B-1----:R-:W-:Y:S02]  /*3bb0*/  ULEA UR8, UR9, UR8, 0x18 ;  /* 0x0000000809087291 */ /* 0x002fe4000f8ec0ff */
[----:B------:R-:W-:Y:S01]  /*3bc0*/  ULEA UR7, UR9, UR7, 0x18 ;  /* 0x0000000709077291 */ /* 0x000fe2000f8ec0ff */
[----:B0-----:R-:W-:Y:S02]  /*3bd0*/  ISETP.EQ.U32.AND P0, PT, R10, R15, PT ;  /* 0x0000000f0a00720c */ /* 0x001fe40003f02070 */
[----:B------:R-:W0:Y:S11]  /*3be0*/  S2R R15, SR_LTMASK ;  /* 0x00000000000f7919 */ /* 0x000e360000003900 */
[----:B---3--:R-:W2:Y:S01]  /*3bf0*/  @P0 ATOMS.ADD R9, [UR8], R9 ;  /* 0x00000009ff09098c */ /* 0x008ea20008000008 */
[----:B0-----:R-:W-:-:S03]  /*3c00*/  LOP3.LUT R15, R15, UR11, RZ, 0xc0, !PT ;  /* 0x0000000b0f0f7c12 */ /* 0x001fc6000f8ec0ff */
[----:B--2-4-:R-:W0:Y:S03]  /*3c10*/  SHFL.IDX PT, R8, R9, R10, 0x1f ;  /* 0x00001f0a09087589 */ /* 0x014e2600000e0000 */
[----:B------:R-:W0:Y:S02]  /*3c20*/  POPC R15, R15 ;  /* 0x0000000f000f7309 */ /* 0x000e240000000000 */
[----:B0-----:R-:W-:-:S05]  /*3c30*/  IMAD.IADD R8, R8, 0x1, R15 ;  /* 0x0000000108087824 */ /* 0x001fca00078e020f */
[----:B------:R-:W-:-:S05]  /*3c40*/  LEA R8, R8, UR7, 0x2 ;  /* 0x0000000708087c11 */ /* 0x000fca000f8e10ff */
[----:B------:R0:W-:Y:S04]  /*3c50*/  STS [R8+0x2000], R11 ;  /* 0x0020000b08007388 */ /* 0x0001e80000000800 */
[----:B------:R0:W-:Y:S02]  /*3c60*/  STS [R8], R17 ;  /* 0x0000001108007388 */ /* 0x0001e40000000800 */
.L_x_56:
[----:B------:R-:W-:Y:S05]  /*3c70*/  BSYNC.RECONVERGENT B2 ;  /* 0x0000000000027941 */ /* 0x000fea0003800200 */
.L_x_55:
[----:B01----:R-:W-:-:S04]  /*3c80*/  VIADD R15, R7, 0x200 ;  /* 0x00000200070f7836 */ /* 0x003fc80000000000 */
[----:B------:R-:W-:Y:S01]  /*3c90*/  IMAD.MOV.U32 R7, RZ, RZ, R15 ;  /* 0x000000ffff077224 */ /* 0x000fe200078e000f */
[----:B------:R-:W-:-:S13]  /*3ca0*/  ISETP.GT.AND P0, PT, R16, R15, PT ;  /* 0x0000000f1000720c */ /* 0x000fda0003f04270 */
[----:B------:R-:W-:Y:S05]  /*3cb0*/  @P0 BRA `(.L_x_57) ;  /* 0xfffffff000780947 */ /* 0x000fea000383ffff */
.L_x_40:
[----:B------:R-:W-:Y:S05]  /*3cc0*/  BSYNC.RECONVERGENT B0 ;  /* 0x0000000000007941 */ /* 0x000fea0003800200 */
.L_x_39:
[----:B------:R-:W-:Y:S01]  /*3cd0*/  ISETP.GE.U32.AND P0, PT, R21, R14, PT ;  /* 0x0000000e1500720c */ /* 0x000fe20003f06070 */
[----:B------:R-:W-:-:S12]  /*3ce0*/  BSSY.RECONVERGENT B0, `(.L_x_58) ;  /* 0x000003a000007945 */ /* 0x000fd80003800200 */
[----:B------:R-:W-:Y:S05]  /*3cf0*/  @P0 BRA `(.L_x_59) ;  /* 0x0000000000e00947 */ /* 0x000fea0003800000 */
[----:B--234-:R-:W-:-:S04]  /*3d00*/  LEA R8, P0, R21, UR10, 0x2 ;  /* 0x0000000a15087c11 */ /* 0x01cfc8000f8010ff */
[----:B------:R-:W-:-:S05]  /*3d10*/  LEA.HI.X R9, R21, UR4, RZ, 0x2, P0 ;  /* 0x0000000415097c11 */ /* 0x000fca00080f14ff */
[----:B------:R-:W2:Y:S01]  /*3d20*/  LDG.E R7, desc[UR12][R8.64] ;  /* 0x0000000c08077981 */ /* 0x000ea2000c1e1900 */
[----:B------:R-:W-:Y:S01]  /*3d30*/  MOV R15, 0x400 ;  /* 0x00000400000f7802 */ /* 0x000fe20000000f00 */
[----:B------:R-:W-:Y:S01]  /*3d40*/  BSSY.RECONVERGENT B2, `(.L_x_60) ;  /* 0x000001f000027945 */ /* 0x000fe20003800200 */
[----:B------:R-:W0:Y:S02]  /*3d50*/  S2R R18, SR_CgaCtaId ;  /* 0x0000000000127919 */ /* 0x000e240000008800 */
[----:B0-----:R-:W-:Y:S01]  /*3d60*/  LEA R17, R18, R15, 0x18 ;  /* 0x0000000f12117211 */ /* 0x001fe200078ec0ff */
[----:B--2---:R-:W0:Y:S02]  /*3d70*/  F2F.F16.F32 R10, R7 ;  /* 0x00000007000a7304 */ /* 0x004e240000200800 */
[----:B0-----:R-:W-:-:S04]  /*3d80*/  PRMT R11, R10, 0x9910, RZ ;  /* 0x000099100a0b7816 */ /* 0x001fc800000000ff */
[----:B------:R-:W-:-:S13]  /*3d90*/  ISETP.GE.AND P0, PT, R11, RZ, PT ;  /* 0x000000ff0b00720c */ /* 0x000fda0003f06270 */
[----:B------:R-:W-:-:S04]  /*3da0*/  @P0 LOP3.LUT R10, R10, 0x7fe0, RZ, 0xc, !PT ;  /* 0x00007fe00a0a0812 */ /* 0x000fc800078e0cff */
[----:B------:R-:W-:-:S04]  /*3db0*/  LOP3.LUT R10, R10, 0xffff, RZ, 0xc0, !PT ;  /* 0x0000ffff0a0a7812 */ /* 0x000fc800078ec0ff */
[----:B------:R-:W-:-:S04]  /*3dc0*/  SHF.R.U32.HI R10, RZ, 0x5, R10 ;  /* 0x00000005ff0a7819 */ /* 0x000fc8000001160a */
[----:B------:R-:W-:-:S04]  /*3dd0*/  LOP3.LUT R11, R10, 0xffff, RZ, 0xc0, !PT ;  /* 0x0000ffff0a0b7812 */ /* 0x000fc800078ec0ff */
[----:B-1----:R-:W-:-:S13]  /*3de0*/  ISETP.GT.U32.AND P0, PT, R6, R11, PT ;  /* 0x0000000b0600720c */ /* 0x002fda0003f04070 */
[----:B------:R-:W-:Y:S05]  /*3df0*/  @!P0 BRA `(.L_x_61) ;  /* 0x00000000004c8947 */ /* 0x000fea0003800000 */
[----:B------:R-:W0:Y:S01]  /*3e00*/  S2R R13, SR_LANEID ;  /* 0x00000000000d7919 */ /* 0x000e220000000000 */
[----:B------:R-:W1:Y:S01]  /*3e10*/  S2UR UR8, SR_CgaCtaId ;  /* 0x00000000000879c3 */ /* 0x000e620000008800 */
[----:B------:R-:W-:Y:S01]  /*3e20*/  VOTEU.ANY UR9, UPT, PT ;  /* 0x0000000000097886 */ /* 0x000fe200038e0100 */
[----:B------:R-:W-:Y:S01]  /*3e30*/  UMOV UR6, 0x400 ;  /* 0x0000040000067882 */ /* 0x000fe20000000000 */
[----:B------:R-:W0:Y:S01]  /*3e40*/  FLO.U32 R10, UR9 ;  /* 0x00000009000a7d00 */ /* 0x000e2200080e0000 */
[----:B------:R-:W-:Y:S01]  /*3e50*/  UIADD3 UR7, UPT, UPT, UR6, 0x486c, URZ ;  /* 0x0000486c06077890 */ /* 0x000fe2000fffe0ff */
[----:B------:R-:W2:Y:S01]  /*3e60*/  S2R R12, SR_LTMASK ;  /* 0x00000000000c7919 */ /* 0x000ea20000003900 */
[----:B------:R-:W-:-:S05]  /*3e70*/  UIADD3 UR6, UPT, UPT, UR6, 0x4870, URZ ;  /* 0x0000487006067890 */ /* 0x000fca000fffe0ff */
[----:B------:R-:W3:Y:S01]  /*3e80*/  POPC R9, UR9 ;  /* 0x0000000900097d09 */ /* 0x000ee20008000000 */
[----:B-1----:R-:W-:Y:S02]  /*3e90*/  ULEA UR7, UR8, UR7, 0x18 ;  /* 0x0000000708077291 */ /* 0x002fe4000f8ec0ff */
[----:B------:R-:W-:Y:S01]  /*3ea0*/  ULEA UR6, UR8, UR6, 0x18 ;  /* 0x0000000608067291 */ /* 0x000fe2000f8ec0ff */
[----:B0-----:R-:W-:Y:S02]  /*3eb0*/  ISETP.EQ.U32.AND P0, PT, R10, R13, PT ;  /* 0x0000000d0a00720c */ /* 0x001fe40003f02070 */
[----:B--2---:R-:W-:-:S04]  /*3ec0*/  LOP3.LUT R12, R12, UR9, RZ, 0xc0, !PT ;  /* 0x000000090c0c7c12 */ /* 0x004fc8000f8ec0ff */
[----:B------:R-:W0:Y:S07]  /*3ed0*/  POPC R13, R12 ;  /* 0x0000000c000d7309 */ /* 0x000e2e0000000000 */
[----:B---3--:R-:W1:Y:S04]  /*3ee0*/  @P0 ATOMS.ADD R9, [UR7], R9 ;  /* 0x00000009ff09098c */ /* 0x008e680008000007 */
[----:B-1----:R-:W0:Y:S02]  /*3ef0*/  SHFL.IDX PT, R8, R9, R10, 0x1f ;  /* 0x00001f0a09087589 */ /* 0x002e2400000e0000 */
[----:B0-----:R-:W-:-:S05]  /*3f00*/  IMAD.IADD R8, R8, 0x1, R13 ;  /* 0x0000000108087824 */ /* 0x001fca00078e020d */
[----:B------:R-:W-:-:S05]  /*3f10*/  LEA R8, R8, UR6, 0x2 ;  /* 0x0000000608087c11 */ /* 0x000fca000f8e10ff */
[----:B------:R0:W-:Y:S02]  /*3f20*/  STS [R8], R21 ;  /* 0x0000001508007388 */ /* 0x0001e40000000800 */
.L_x_61:
[----:B------:R-:W-:Y:S05]  /*3f30*/  BSYNC.RECONVERGENT B2 ;  /* 0x0000000000027941 */ /* 0x000fea0003800200 */
.L_x_60:
[----:B0-----:R-:W0:Y:S02]  /*3f40*/  LDS R8, [R17+0x4868] ;  /* 0x0048680011087984 */ /* 0x001e240000000800 */
[----:B0-----:R-:W-:-:S04]  /*3f50*/  ISETP.GT.AND P0, PT, R8, 0x800, PT ;  /* 0x000008000800780c */ /* 0x001fc80003f04270 */
[----:B------:R-:W-:-:S13]  /*3f60*/  ISETP.NE.OR P0, PT, R6, R11, P0 ;  /* 0x0000000b0600720c */ /* 0x000fda0000705670 */
[----:B------:R-:W-:Y:S05]  /*3f70*/  @P0 BRA `(.L_x_59) ;  /* 0x0000000000400947 */ /* 0x000fea0003800000 */
[----:B------:R-:W0:Y:S01]  /*3f80*/  S2R R11, SR_LANEID ;  /* 0x00000000000b7919 */ /* 0x000e220000000000 */
[----:B------:R-:W-:Y:S01]  /*3f90*/  VOTEU.ANY UR6, UPT, PT ;  /* 0x0000000000067886 */ /* 0x000fe200038e0100 */
[----:B------:R-:W-:Y:S01]  /*3fa0*/  VIADD R15, R15, 0x4864 ;  /* 0x000048640f0f7836 */ /* 0x000fe20000000000 */
[----:B------:R-:W0:Y:S04]  /*3fb0*/  FLO.U32 R10, UR6 ;  /* 0x00000006000a7d00 */ /* 0x000e2800080e0000 */
[----:B------:R-:W-:-:S04]  /*3fc0*/  LEA R18, R18, R15, 0x18 ;  /* 0x0000000f12127211 */ /* 0x000fc800078ec0ff */
[----:B------:R-:W1:Y:S01]  /*3fd0*/  POPC R9, UR6 ;  /* 0x0000000600097d09 */ /* 0x000e620008000000 */
[----:B0-----:R-:W-:Y:S02]  /*3fe0*/  ISETP.EQ.U32.AND P0, PT, R10, R11, PT ;  /* 0x0000000b0a00720c */ /* 0x001fe40003f02070 */
[----:B------:R-:W0:Y:S11]  /*3ff0*/  S2R R11, SR_LTMASK ;  /* 0x00000000000b7919 */ /* 0x000e360000003900 */
[----:B-1----:R-:W1:Y:S01]  /*4000*/  @P0 ATOMS.ADD R9, [R18], R9 ;  /* 0x000000091209038c */ /* 0x002e620000000000 */
[----:B0-----:R-:W-:-:S03]  /*4010*/  LOP3.LUT R11, R11, UR6, RZ, 0xc0, !PT ;  /* 0x000000060b0b7c12 */ /* 0x001fc6000f8ec0ff */
[----:B-1----:R-:W0:Y:S03]  /*4020*/  SHFL.IDX PT, R8, R9, R10, 0x1f ;  /* 0x00001f0a09087589 */ /* 0x002e2600000e0000 */
[----:B------:R-:W0:Y:S02]  /*4030*/  POPC R11, R11 ;  /* 0x0000000b000b7309 */ /* 0x000e240000000000 */
[----:B0-----:R-:W-:-:S04]  /*4040*/  IMAD.IADD R8, R8, 0x1, R11 ;  /* 0x0000000108087824 */ /* 0x001fc800078e020b */
[----:B------:R-:W-:-:S05]  /*4050*/  IMAD R8, R8, 0x4, R17 ;  /* 0x0000000408087824 */ /* 0x000fca00078e0211 */
[----:B------:R0:W-:Y:S04]  /*4060*/  STS [R8+0x2000], R7 ;  /* 0x0020000708007388 */ /* 0x0001e80000000800 */
[----:B------:R0:W-:Y:S02]  /*4070*/  STS [R8], R21 ;  /* 0x0000001508007388 */ /* 0x0001e40000000800 */
.L_x_59:
[----:B------:R-:W-:Y:S05]  /*4080*/  BSYNC.RECONVERGENT B0 ;  /* 0x0000000000007941 */ /* 0x000fea0003800200 */
.L_x_58:
[----:B0-----:R-:W-:-:S04]  /*4090*/  IMAD.IADD R7, R14, 0x1, R21 ;  /* 0x000000010e077824 */ /* 0x001fc800078e0215 */
[----:B------:R-:W-:-:S05]  /*40a0*/  IMAD R7, R16, 0x4, R7 ;  /* 0x0000000410077824 */ /* 0x000fca00078e0207 */
[----:B------:R-:W-:-:S13]  /*40b0*/  ISETP.GE.AND P0, PT, R7, UR18, PT ;  /* 0x0000001207007c0c */ /* 0x000fda000bf06270 */
[----:B------:R-:W-:Y:S05]  /*40c0*/  @P0 BRA `(.L_x_62) ;  /* 0x0000001400d80947 */ /* 0x000fea0003800000 */
[----:B--234-:R-:W-:-:S06]  /*40d0*/  IMAD.WIDE R8, R7, 0x4, R4 ;  /* 0x0000000407087825 */ /* 0x01cfcc00078e0204 */
        /* <DEDUP_REMOVED lines=26> */
[----:B--2---:R-:W-:-:S06]  /*4280*/  LOP3.LUT R14, R14, UR9, RZ, 0xc0, !PT ;  /* 0x000000090e0e7c12 */ /* 0x004fcc000f8ec0ff */
[----:B------:R-:W0:Y:S05]  /*4290*/  POPC R14, R14 ;  /* 0x0000000e000e7309 */ /* 0x000e2a0000000000 */
[----:B---3--:R-:W1:Y:S04]  /*42a0*/  @P0 ATOMS.ADD R12, [UR7], R12 ;  /* 0x0000000cff0c098c */ /* 0x008e680008000007 */
[----:B-1----:R-:W0:Y:S02]  /*42b0*/  SHFL.IDX PT, R9, R12, R13, 0x1f ;  /* 0x00001f0d0c097589 */ /* 0x002e2400000e0000 */
[----:B0-----:R-:W-:-:S05]  /*42c0*/  IMAD.IADD R9, R9, 0x1, R14 ;  /* 0x0000000109097824 */ /* 0x001fca00078e020e */
[----:B------:R-:W-:-:S05]  /*42d0*/  LEA R10, R9, UR6, 0x2 ;  /* 0x00000006090a7c11 */ /* 0x000fca000f8e10ff */
[----:B------:R0:W-:Y:S02]  /*42e0*/  STS [R10], R7 ;  /* 0x000000070a007388 */ /* 0x0001e40000000800 */
.L_x_64:
[----:B------:R-:W-:Y:S05]  /*42f0*/  BSYNC.RECONVERGENT B0 ;  /* 0x0000000000007941 */ /* 0x000fea0003800200 */
.L_x_63:
[----:B------:R-:W1:Y:S02]  /*4300*/  LDS R9, [R17+0x4868] ;  /* 0x0048680011097984 */ /* 0x000e640000000800 */
[----:B-1----:R-:W-:-:S04]  /*4310*/  ISETP.GT.AND P0, PT, R9, 0x800, PT ;  /* 0x000008000900780c */ /* 0x002fc80003f04270 */
[----:B------:R-:W-:-:S13]  /*4320*/  ISETP.NE.OR P0, PT, R6, R11, P0 ;  /* 0x0000000b0600720c */ /* 0x000fda0000705670 */
[----:B------:R-:W-:Y:S05]  /*4330*/  @P0 BRA `(.L_x_62) ;  /* 0x00000014003c0947 */ /* 0x000fea0003800000 */
[----:B------:R-:W1:Y:S01]  /*4340*/  S2R R11, SR_LANEID ;  /* 0x00000000000b7919 */ /* 0x000e620000000000 */
[----:B------:R-:W-:Y:S01]  /*4350*/  VOTEU.ANY UR6, UPT, PT ;  /* 0x0000000000067886 */ /* 0x000fe200038e0100 */
[----:B------:R-:W-:Y:S01]  /*4360*/  VIADD R15, R15, 0x4864 ;  /* 0x000048640f0f7836 */ /* 0x000fe20000000000 */
[----:B0-----:R-:W1:Y:S04]  /*4370*/  FLO.U32 R10, UR6 ;  /* 0x00000006000a7d00 */ /* 0x001e6800080e0000 */
[----:B------:R-:W-:-:S04]  /*4380*/  LEA R16, R16, R15, 0x18 ;  /* 0x0000000f10107211 */ /* 0x000fc800078ec0ff */
[----:B------:R-:W0:Y:S01]  /*4390*/  POPC R9, UR6 ;  /* 0x0000000600097d09 */ /* 0x000e220008000000 */
[----:B-1----:R-:W-:Y:S02]  /*43a0*/  ISETP.EQ.U32.AND P0, PT, R10, R11, PT ;  /* 0x0000000b0a00720c */ /* 0x002fe40003f02070 */
[----:B------:R-:W1:Y:S11]  /*43b0*/  S2R R11, SR_LTMASK ;  /* 0x00000000000b7919 */ /* 0x000e760000003900 */
[----:B0-----:R-:W0:Y:S01]  /*43c0*/  @P0 ATOMS.ADD R9, [R16], R9 ;  /* 0x000000091009038c */ /* 0x001e220000000000 */
[----:B-1----:R-:W-:-:S03]  /*43d0*/  LOP3.LUT R11, R11, UR6, RZ, 0xc0, !PT ;  /* 0x000000060b0b7c12 */ /* 0x002fc6000f8ec0ff */
[----:B0-----:R-:W0:Y:S03]  /*43e0*/  SHFL.IDX PT, R6, R9, R10, 0x1f ;  /* 0x00001f0a09067589 */ /* 0x001e2600000e0000 */
[----:B------:R-:W0:Y:S02]  /*43f0*/  POPC R11, R11 ;  /* 0x0000000b000b7309 */ /* 0x000e240000000000 */
[----:B0-----:R-:W-:-:S04]  /*4400*/  IMAD.IADD R6, R6, 0x1, R11 ;  /* 0x0000000106067824 */ /* 0x001fc800078e020b */
[----:B------:R-:W-:-:S05]  /*4410*/  IMAD R6, R6, 0x4, R17 ;  /* 0x0000000406067824 */ /* 0x000fca00078e0211 */
[----:B------:R0:W-:Y:S04]  /*4420*/  STS [R6+0x2000], R8 ;  /* 0x0020000806007388 */ /* 0x0001e80000000800 */
[----:B------:R0:W-:Y:S01]  /*4430*/  STS [R6], R7 ;  /* 0x0000000706007388 */ /* 0x0001e20000000800 */
[----:B------:R-:W-:Y:S05]  /*4440*/  BRA `(.L_x_62) ;  /* 0x0000001000f87947 */ /* 0x000fea0003800000 */
.L_x_38:
[----:B------:R-:W-:Y:S01]  /*4450*/  VIADD R9, R21, UR16 ;  /* 0x0000001015097c36 */ /* 0x000fe20008000000 */
[----:B------:R-:W2:Y:S04]  /*4460*/  LDCU UR14, c[0x0][0x3a4] ;  /* 0x00007480ff0e77ac */ /* 0x000ea80008000800 */
[----:B------:R-:W-:-:S13]  /*4470*/  ISETP.GE.AND P0, PT, R9, UR17, PT ;  /* 0x0000001109007c0c */ /* 0x000fda000bf06270 */
[----:B------:R-:W-:Y:S05]  /*4480*/  @P0 BRA `(.L_x_62) ;  /* 0x0000001000e80947 */ /* 0x000fea0003800000 */
[----:B------:R-:W3:Y:S01]  /*4490*/  LDS R20, [UR6+0x4868] ;  /* 0x00486806ff147984 */ /* 0x000ee20008000800 */
[----:B------:R-:W-:Y:S01]  /*44a0*/  IMAD.MOV.U32 R10, RZ, RZ, 0x200 ;  /* 0x00000200ff0a7424 */ /* 0x000fe200078e00ff */
[----:B0-----:R-:W-:Y:S01]  /*44b0*/  LOP3.LUT R8, RZ, R21, RZ, 0x33, !PT ;  /* 0x00000015ff087212 */ /* 0x001fe200078e33ff */
[----:B------:R-:W-:Y:S03]  /*44c0*/  BSSY.RECONVERGENT B0, `(.L_x_65) ;  /* 0x0000047000007945 */ /* 0x000fe60003800200 */
[----:B------:R-:W-:-:S04]  /*44d0*/  VIADDMNMX R7, R9, R10, UR17, !PT ;  /* 0x0000001109077e46 */ /* 0x000fc8000f80010a */
[----:B------:R-:W-:-:S04]  /*44e0*/  IADD3 R7, PT, PT, R7, -UR16, R8 ;  /* 0x8000001007077c10 */ /* 0x000fc8000fffe008 */
[----:B------:R-:W-:-:S04]  /*44f0*/  LOP3.LUT R8, R7, 0x600, RZ, 0xc0, !PT ;  /* 0x0000060007087812 */ /* 0x000fc800078ec0ff */
[----:B------:R-:W-:-:S13]  /*4500*/  ISETP.NE.AND P0, PT, R8, 0x600, PT ;  /* 0x000006000800780c */ /* 0x000fda0003f05270 */
[----:B------:R-:W-:Y:S05]  /*4510*/  @!P0 BRA `(.L_x_66) ;  /* 0x0000000400048947 */ /* 0x000fea0003800000 */
[----:B------:R-:W-:Y:S01]  /*4520*/  LEA.HI R8, R7, 0x1, RZ, 0x17 ;  /* 0x0000000107087811 */ /* 0x000fe200078fb8ff */
[----:B------:R-:W-:-:S03]  /*4530*/  IMAD R11, R9, R12, RZ ;  /* 0x0000000c090b7224 */ /* 0x000fc600078e02ff */
[----:B------:R-:W-:-:S05]  /*4540*/  LOP3.LUT R8, R8, 0x3, RZ, 0xc0, !PT ;  /* 0x0000000308087812 */ /* 0x000fca00078ec0ff */
[----:B------:R-:W-:-:S07]  /*4550*/  IMAD.MOV R8, RZ, RZ, -R8 ;  /* 0x000000ffff087224 */ /* 0x000fce00078e0a08 */
.L_x_71:
[----:B------:R-:W-:-:S05]  /*4560*/  IMAD.WIDE R12, R11, 0x4, R2 ;  /* 0x000000040b0c7825 */ /* 0x000fca00078e0202 */
[----:B------:R-:W4:Y:S01]  /*4570*/  LDG.E R10, desc[UR12][R12.64] ;  /* 0x0000000c0c0a7981 */ /* 0x000f22000c1e1900 */
[----:B------:R-:W-:Y:S01]  /*4580*/  VIADD R8, R8, 0x1 ;  /* 0x0000000108087836 */ /* 0x000fe20000000000 */
[----:B------:R-:W-:Y:S04]  /*4590*/  BSSY.RECONVERGENT B2, `(.L_x_67) ;  /* 0x0000020000027945 */ /* 0x000fe80003800200 */
[----:B------:R-:W-:Y:S01]  /*45a0*/  ISETP.NE.AND P2, PT, R8, RZ, PT ;  /* 0x000000ff0800720c */ /* 0x000fe20003f45270 */
[----:B----4-:R-:W0:Y:S02]  /*45b0*/  F2F.F16.F32 R14, R10 ;  /* 0x0000000a000e7304 */ /* 0x010e240000200800 */
[----:B0-----:R-:W-:-:S04]  /*45c0*/  PRMT R15, R14, 0x9910, RZ ;  /* 0x000099100e0f7816 */ /* 0x001fc800000000ff */
[----:B------:R-:W-:-:S13]  /*45d0*/  ISETP.GE.AND P0, PT, R15, RZ, PT ;  /* 0x000000ff0f00720c */ /* 0x000fda0003f06270 */
[----:B------:R-:W-:Y:S02]  /*45e0*/  @P0 LOP3.LUT R14, R14, 0x7fe0, RZ, 0xc, !PT ;  /* 0x00007fe00e0e0812 */ /* 0x000fe400078e0cff */
[----:B---3--:R-:W-:Y:S02]  /*45f0*/  ISETP.GT.AND P0, PT, R20, 0x800, PT ;  /* 0x000008001400780c */ /* 0x008fe40003f04270 */
[----:B------:R-:W-:-:S04]  /*4600*/  LOP3.LUT R14, R14, 0xffff, RZ, 0xc0, !PT ;  /* 0x0000ffff0e0e7812 */ /* 0x000fc800078ec0ff */
[----:B------:R-:W-:-:S04]  /*4610*/  SHF.R.U32.HI R14, RZ, 0x5, R14 ;  /* 0x00000005ff0e7819 */ /* 0x000fc8000001160e */
[----:B------:R-:W-:-:S04]  /*4620*/  LOP3.LUT R15, R14, 0xffff, RZ, 0xc0, !PT ;  /* 0x0000ffff0e0f7812 */ /* 0x000fc800078ec0ff */
[CC--:B-1----:R-:W-:Y:S02]  /*4630*/  ISETP.GT.U32.AND P1, PT, R6.reuse, R15.reuse, PT ;  /* 0x0000000f0600720c */ /* 0x0c2fe40003f24070 */
[----:B------:R-:W-:-:S11]  /*4640*/  ISETP.NE.OR P0, PT, R6, R15, P0 ;  /* 0x0000000f0600720c */ /* 0x000fd60000705670 */
[----:B------:R-:W-:Y:S05]  /*4650*/  @!P1 BRA `(.L_x_68) ;  /* 0x00000000004c9947 */ /* 0x000fea0003800000 */
[----:B------:R-:W0:Y:S01]  /*4660*/  S2R R15, SR_LANEID ;  /* 0x00000000000f7919 */ /* 0x000e220000000000 */
[----:B------:R-:W1:Y:S01]  /*4670*/  S2UR UR9, SR_CgaCtaId ;  /* 0x00000000000979c3 */ /* 0x000e620000008800 */
[----:B------:R-:W-:Y:S01]  /*4680*/  VOTEU.ANY UR11, UPT, PT ;  /* 0x00000000000b7886 */ /* 0x000fe200038e0100 */
[----:B------:R-:W-:Y:S01]  /*4690*/  UMOV UR7, 0x400 ;  /* 0x0000040000077882 */ /* 0x000fe20000000000 */
[----:B------:R-:W0:Y:S01]  /*46a0*/  FLO.U32 R14, UR11 ;  /* 0x0000000b000e7d00 */ /* 0x000e2200080e0000 */
[----:B------:R-:W-:Y:S02]  /*46b0*/  UIADD3 UR8, UPT, UPT, UR7, 0x486c, URZ ;  /* 0x0000486c07087890 */ /* 0x000fe4000fffe0ff */
[----:B------:R-:W-:-:S05]  /*46c0*/  UIADD3 UR7, UPT, UPT, UR7, 0x4870, URZ ;  /* 0x0000487007077890 */ /* 0x000fca000fffe0ff */
[----:B------:R-:W3:Y:S01]  /*46d0*/  POPC R13, UR11 ;  /* 0x0000000b000d7d09 */ /* 0x000ee20008000000 */
[----:B-1----:R-:W-:Y:S02]  /*46e0*/  ULEA UR8, UR9, UR8, 0x18 ;  /* 0x0000000809087291 */ /* 0x002fe4000f8ec0ff */
[----:B------:R-:W-:Y:S01]  /*46f0*/  ULEA UR7, UR9, UR7, 0x18 ;  /* 0x0000000709077291 */ /* 0x000fe2000f8ec0ff */
[----:B0-----:R-:W-:Y:S02]  /*4700*/  ISETP.EQ.U32.AND P1, PT, R14, R15, PT ;  /* 0x0000000f0e00720c */ /* 0x001fe40003f22070 */
[----:B------:R-:W0:Y:S11]  /*4710*/  S2R R15, SR_LTMASK ;  /* 0x00000000000f7919 */ /* 0x000e360000003900 */
[----:B---3--:R-:W1:Y:S01]  /*4720*/  @P1 ATOMS.ADD R13, [UR8], R13 ;  /* 0x0000000dff0d198c */ /* 0x008e620008000008 */
[----:B0-----:R-:W-:-:S03]  /*4730*/  LOP3.LUT R15, R15, UR11, RZ, 0xc0, !PT ;  /* 0x0000000b0f0f7c12 */ /* 0x001fc6000f8ec0ff */
[----:B-1----:R-:W0:Y:S03]  /*4740*/  SHFL.IDX PT, R12, R13, R14, 0x1f ;  /* 0x00001f0e0d0c7589 */ /* 0x002e2600000e0000 */
[----:B------:R-:W0:Y:S02]  /*4750*/  POPC R15, R15 ;  /* 0x0000000f000f7309 */ /* 0x000e240000000000 */
[----:B0-----:R-:W-:-:S05]  /*4760*/  IMAD.IADD R12, R12, 0x1, R15 ;  /* 0x000000010c0c7824 */ /* 0x001fca00078e020f */
[----:B------:R-:W-:-:S05]  /*4770*/  LEA R12, R12, UR7, 0x2 ;  /* 0x000000070c0c7c11 */ /* 0x000fca000f8e10ff */
[----:B------:R0:W-:Y:S02]  /*4780*/  STS [R12], R9 ;  /* 0x000000090c007388 */ /* 0x0001e40000000800 */
.L_x_68:
[----:B--2---:R-:W-:Y:S05]  /*4790*/  BSYNC.RECONVERGENT B2 ;  /* 0x0000000000027941 */ /* 0x004fea0003800200 */
.L_x_67:
[----:B------:R-:W-:Y:S04]  /*47a0*/  BSSY.RECONVERGENT B2, `(.L_x_69) ;  /* 0x0000014000027945 */ /* 0x000fe80003800200 */
[----:B------:R-:W-:Y:S05]  /*47b0*/  @P0 BRA `(.L_x_70) ;  /* 0x0000000000480947 */ /* 0x000fea0003800000 */
[----:B------:R-:W1:Y:S01]  /*47c0*/  S2R R15, SR_LANEID ;  /* 0x00000000000f7919 */ /* 0x000e620000000000 */
[----:B------:R-:W2:Y:S01]  /*47d0*/  S2UR UR8, SR_CgaCtaId ;  /* 0x00000000000879c3 */ /* 0x000ea20000008800 */
[----:B------:R-:W-:Y:S01]  /*47e0*/  VOTEU.ANY UR9, UPT, PT ;  /* 0x0000000000097886 */ /* 0x000fe200038e0100 */
[----:B------:R-:W-:Y:S01]  /*47f0*/  UMOV UR7, 0x400 ;  /* 0x0000040000077882 */ /* 0x000fe20000000000 */
[----:B------:R-:W1:Y:S01]  /*4800*/  FLO.U32 R14, UR9 ;  /* 0x00000009000e7d00 */ /* 0x000e6200080e0000 */
[----:B------:R-:W-:-:S07]  /*4810*/  UIADD3 UR7, UPT, UPT, UR7, 0x4864, URZ ;  /* 0x0000486407077890 */ /* 0x000fce000fffe0ff */
[----:B------:R-:W3:Y:S01]  /*4820*/  POPC R13, UR9 ;  /* 0x00000009000d7d09 */ /* 0x000ee20008000000 */
[----:B--2---:R-:W-:Y:S01]  /*4830*/  ULEA UR7, UR8, UR7, 0x18 ;  /* 0x0000000708077291 */ /* 0x004fe2000f8ec0ff */
[----:B-1----:R-:W-:Y:S02]  /*4840*/  ISETP.EQ.U32.AND P0, PT, R14, R15, PT ;  /* 0x0000000f0e00720c */ /* 0x002fe40003f02070 */
[----:B------:R-:W1:Y:S11]  /*4850*/  S2R R15, SR_LTMASK ;  /* 0x00000000000f7919 */ /* 0x000e760000003900 */
[----:B---3--:R-:W0:Y:S01]  /*4860*/  @P0 ATOMS.ADD R13, [UR7], R13 ;  /* 0x0000000dff0d098c */ /* 0x008e220008000007 */
[----:B-1----:R-:W-:-:S03]  /*4870*/  LOP3.LUT R15, R15, UR9, RZ, 0xc0, !PT ;  /* 0x000000090f0f7c12 */ /* 0x002fc6000f8ec0ff */
[----:B0-----:R-:W0:Y:S03]  /*4880*/  SHFL.IDX PT, R12, R13, R14, 0x1f ;  /* 0x00001f0e0d0c7589 */ /* 0x001e2600000e0000 */
[----:B------:R-:W0:Y:S02]  /*4890*/  POPC R15, R15 ;  /* 0x0000000f000f7309 */ /* 0x000e240000000000 */
[----:B0-----:R-:W-:-:S05]  /*48a0*/  IMAD.IADD R12, R12, 0x1, R15 ;  /* 0x000000010c0c7824 */ /* 0x001fca00078e020f */
[----:B------:R-:W-:-:S05]  /*48b0*/  LEA R12, R12, UR6, 0x2 ;  /* 0x000000060c0c7c11 */ /* 0x000fca000f8e10ff */
[----:B------:R1:W-:Y:S04]  /*48c0*/  STS [R12+0x2000], R10 ;  /* 0x0020000a0c007388 */ /* 0x0003e80000000800 */
[----:B------:R1:W-:Y:S02]  /*48d0*/  STS [R12], R9 ;  /* 0x000000090c007388 */ /* 0x0003e40000000800 */
.L_x_70:
[----:B------:R-:W-:Y:S05]  /*48e0*/  BSYNC.RECONVERGENT B2 ;  /* 0x0000000000027941 */ /* 0x000fea0003800200 */
.L_x_69:
[----:B01----:R-:W-:Y:S02]  /*48f0*/  IMAD.U32 R12, RZ, RZ, UR14 ;  /* 0x0000000eff0c7e24 */ /* 0x003fe4000f8e00ff */
[----:B------:R-:W-:Y:S02]  /*4900*/  VIADD R9, R9, 0x200 ;  /* 0x0000020009097836 */ /* 0x000fe40000000000 */
[----:B------:R-:W-:Y:S01]  /*4910*/  IMAD R11, R12, 0x200, R11 ;  /* 0x000002000c0b7824 */ /* 0x000fe200078e020b */
[----:B------:R-:W-:Y:S06]  /*4920*/  @P2 BRA `(.L_x_71) ;  /* 0xfffffffc000c2947 */ /* 0x000fec000383ffff */
.L_x_66:
[----:B--2---:R-:W-:Y:S05]  /*4930*/  BSYNC.RECONVERGENT B0 ;  /* 0x0000000000007941 */ /* 0x004fea0003800200 */
.L_x_65:
[----:B------:R-:W-:-:S13]  /*4940*/  ISETP.GE.U32.AND P0, PT, R7, 0x600, PT ;  /* 0x000006000700780c */ /* 0x000fda0003f06070 */
[----:B------:R-:W-:Y:S05]  /*4950*/  @!P0 BRA `(.L_x_62) ;  /* 0x0000000c00b48947 */ /* 0x000fea0003800000 */
[----:B------:R-:W0:Y:S01]  /*4960*/  LDC R7, c[0x0][0x3a4] ;  /* 0x0000e900ff077b82 */ /* 0x000e220000000800 */
[C---:B------:R-:W-:Y:S02]  /*4970*/  VIADD R10, R9.reuse, 0x600 ;  /* 0x00000600090a7836 */ /* 0x040fe40000000000 */
[C---:B------:R-:W-:Y:S02]  /*4980*/  VIADD R11, R9.reuse, 0x200 ;  /* 0x00000200090b7836 */ /* 0x040fe40000000000 */
[C---:B------:R-:W-:Y:S02]  /*4990*/  VIADD R8, R9.reuse, 0x400 ;  /* 0x0000040009087836 */ /* 0x040fe40000000000 */
[-C--:B------:R-:W-:Y:S02]  /*49a0*/  IMAD R9, R9, R12.reuse, RZ ;  /* 0x0000000c09097224 */ /* 0x080fe400078e02ff */
[-C--:B------:R-:W-:Y:S02]  /*49b0*/  IMAD R10, R10, R12.reuse, RZ ;  /* 0x0000000c0a0a7224 */ /* 0x080fe400078e02ff */
[----:B------:R-:W-:-:S02]  /*49c0*/  IMAD R11, R11, R12, RZ ;  /* 0x0000000c0b0b7224 */ /* 0x000fc400078e02ff */
[----:B------:R-:W-:-:S07]  /*49d0*/  IMAD R12, R8, R12, RZ ;  /* 0x0000000c080c7224 */ /* 0x000fce00078e02ff */
.L_x_88:
[----:B------:R-:W-:-:S04]  /*49e0*/  IMAD.WIDE R18, R9, 0x4, R2 ;  /* 0x0000000409127825 */ /* 0x000fc800078e0202 */
[--C-:B------:R-:W-:Y:S01]  /*49f0*/  IMAD.WIDE R22, R11, 0x4, R2.reuse ;  /* 0x000000040b167825 */ /* 0x100fe200078e0202 */
[----:B--2---:R-:W2:Y:S03]  /*4a00*/  LDG.E R16, desc[UR12][R18.64] ;  /* 0x0000000c12107981 */ /* 0x004ea6000c1e1900 */
[--C-:B------:R-:W-:Y:S01]  /*4a10*/  IMAD.WIDE R24, R12, 0x4, R2.reuse ;  /* 0x000000040c187825 */ /* 0x100fe200078e0202 */
[----:B------:R-:W4:Y:S04]  /*4a20*/  LDG.E R13, desc[UR12][R22.64] ;  /* 0x0000000c160d7981 */ /* 0x000f28000c1e1900 */
[----:B------:R-:W5:Y:S01]  /*4a30*/  LDG.E R14, desc[UR12][R24.64] ;  /* 0x0000000c180e7981 */ /* 0x000f62000c1e1900 */
[----:B------:R-:W-:-:S05]  /*4a40*/  IMAD.WIDE R26, R10, 0x4, R2 ;  /* 0x000000040a1a7825 */ /* 0x000fca00078e0202 */
[----:B------:R-:W3:Y:S01]  /*4a50*/  LDG.E R15, desc[UR12][R26.64] ;  /* 0x0000000c1a0f7981 */ /* 0x000ee2000c1e1900 */
[----:B------:R-:W-:Y:S01]  /*4a60*/  BSSY.RECONVERGENT B0, `(.L_x_72) ;  /* 0x000003a000007945 */ /* 0x000fe20003800200 */
[----:B--2---:R-:W2:Y:S08]  /*4a70*/  F2F.F16.F32 R28, R16 ;  /* 0x00000010001c7304 */ /* 0x004eb00000200800 */
[----:B-----5:R-:W5:Y:S01]  /*4a80*/  F2F.F16.F32 R30, R14 ;  /* 0x0000000e001e7304 */ /* 0x020f620000200800 */
[----:B--2---:R-:W-:-:S07]  /*4a90*/  PRMT R18, R28, 0x9910, RZ ;  /* 0x000099101c127816 */ /* 0x004fce00000000ff */
[----:B----4-:R-:W2:Y:S01]  /*4aa0*/  F2F.F16.F32 R29, R13 ;  /* 0x0000000d001d7304 */ /* 0x010ea20000200800 */
[----:B------:R-:W-:Y:S02]  /*4ab0*/  ISETP.GE.AND P0, PT, R18, RZ, PT ;  /* 0x000000ff1200720c */ /* 0x000fe40003f06270 */
[----:B-----5:R-:W-:-:S05]  /*4ac0*/  PRMT R22, R30, 0x9910, RZ ;  /* 0x000099101e167816 */ /* 0x020fca00000000ff */
[----:B---3--:R-:W3:Y:S01]  /*4ad0*/  F2F.F16.F32 R17, R15 ;  /* 0x0000000f00117304 */ /* 0x008ee20000200800 */
[----:B------:R-:W-:Y:S01]  /*4ae0*/  IMAD.MOV.U32 R18, RZ, RZ, R22 ;  /* 0x000000ffff127224 */ /* 0x000fe200078e0016 */
[----:B--2---:R-:W-:-:S04]  /*4af0*/  PRMT R19, R29, 0x9910, RZ ;  /* 0x000099101d137816 */ /* 0x004fc800000000ff */
[----:B------:R-:W-:Y:S02]  /*4b00*/  @P0 LOP3.LUT R28, R28, 0x7fe0, RZ, 0xc, !PT ;  /* 0x00007fe01c1c0812 */ /* 0x000fe400078e0cff */
[----:B------:R-:W-:Y:S02]  /*4b10*/  ISETP.GE.AND P1, PT, R19, RZ, PT ;  /* 0x000000ff1300720c */ /* 0x000fe40003f26270 */
[----:B------:R-:W-:Y:S02]  /*4b20*/  ISETP.GE.AND P2, PT, R18, RZ, PT ;  /* 0x000000ff1200720c */ /* 0x000fe40003f46270 */
[----:B---3--:R-:W-:Y:S02]  /*4b30*/  PRMT R19, R17, 0x9910, RZ ;  /* 0x0000991011137816 */ /* 0x008fe400000000ff */
[----:B------:R-:W-:Y:S02]  /*4b40*/  LOP3.LUT R18, R28, 0xffff, RZ, 0xc0, !PT ;  /* 0x0000ffff1c127812 */ /* 0x000fe400078ec0ff */
[----:B------:R-:W-:-:S02]  /*4b50*/  ISETP.GE.AND P3, PT, R19, RZ, PT ;  /* 0x000000ff1300720c */ /* 0x000fc40003f66270 */
[----:B------:R-:W-:Y:S02]  /*4b60*/  SHF.R.U32.HI R18, RZ, 0x5, R18 ;  /* 0x00000005ff127819 */ /* 0x000fe40000011612 */
[----:B------:R-:W-:Y:S02]  /*4b70*/  ISETP.GT.AND P0, PT, R20, 0x800, PT ;  /* 0x000008001400780c */ /* 0x000fe40003f04270 */
[----:B------:R-:W-:Y:S02]  /*4b80*/  LOP3.LUT R23, R18, 0xffff, RZ, 0xc0, !PT ;  /* 0x0000ffff12177812 */ /* 0x000fe400078ec0ff */
[----:B------:R-:W-:Y:S02]  /*4b90*/  @P1 LOP3.LUT R29, R29, 0x7fe0, RZ, 0xc, !PT ;  /* 0x00007fe01d1d1812 */ /* 0x000fe400078e0cff */
[----:B------:R-:W-:Y:S02]  /*4ba0*/  @P2 LOP3.LUT R30, R30, 0x7fe0, RZ, 0xc, !PT ;  /* 0x00007fe01e1e2812 */ /* 0x000fe400078e0cff */
[----:B-1----:R-:W-:-:S02]  /*4bb0*/  ISETP.GT.U32.AND P1, PT, R6, R23, PT ;  /* 0x000000170600720c */ /* 0x002fc40003f24070 */
[----:B------:R-:W-:Y:S02]  /*4bc0*/  @P3 LOP3.LUT R17, R17, 0x7fe0, RZ, 0xc, !PT ;  /* 0x00007fe011113812 */ /* 0x000fe400078e0cff */
[----:B------:R-:W-:Y:S02]  /*4bd0*/  LOP3.LUT R19, R29, 0xffff, RZ, 0xc0, !PT ;  /* 0x0000ffff1d137812 */ /* 0x000fe400078ec0ff */
[----:B------:R-:W-:Y:S02]  /*4be0*/  LOP3.LUT R30, R30, 0xffff, RZ, 0xc0, !PT ;  /* 0x0000ffff1e1e7812 */ /* 0x000fe400078ec0ff */
[----:B------:R-:W-:Y:S02]  /*4bf0*/  LOP3.LUT R17, R17, 0xffff, RZ, 0xc0, !PT ;  /* 0x0000ffff11117812 */ /* 0x000fe400078ec0ff */
[----:B------:R-:W-:Y:S02]  /*4c00*/  SHF.R.U32.HI R19, RZ, 0x5, R19 ;  /* 0x00000005ff137819 */ /* 0x000fe40000011613 */
[----:B------:R-:W-:-:S02]  /*4c10*/  SHF.R.U32.HI R18, RZ, 0x5, R30 ;  /* 0x00000005ff127819 */ /* 0x000fc4000001161e */
[----:B------:R-:W-:Y:S02]  /*4c20*/  ISETP.NE.OR P6, PT, R6, R23, P0 ;  /* 0x000000170600720c */ /* 0x000fe400007c5670 */
[----:B------:R-:W-:Y:S02]  /*4c30*/  SHF.R.U32.HI R17, RZ, 0x5, R17 ;  /* 0x00000005ff117819 */ /* 0x000fe40000011611 */
[----:B------:R-:W-:Y:S02]  /*4c40*/  LOP3.LUT R19, R19, 0xffff, RZ, 0xc0, !PT ;  /* 0x0000ffff13137812 */ /* 0x000fe400078ec0ff */
[----:B------:R-:W-:Y:S02]  /*4c50*/  LOP3.LUT R23, R18, 0xffff, RZ, 0xc0, !PT ;  /* 0x0000ffff12177812 */ /* 0x000fe400078ec0ff */
[----:B------:R-:W-:Y:S01]  /*4c60*/  LOP3.LUT R25, R17, 0xffff, RZ, 0xc0, !PT ;  /* 0x0000ffff11197812 */ /* 0x000fe200078ec0ff */
[----:B------:R-:W-:Y:S01]  /*4c70*/  VIADD R17, R8, 0xfffffc00 ;  /* 0xfffffc0008117836 */ /* 0x000fe20000000000 */
[----:B------:R-:W-:-:S02]  /*4c80*/  ISETP.GT.U32.AND P5, PT, R6, R19, PT ;  /* 0x000000130600720c */ /* 0x000fc40003fa4070 */
[C---:B------:R-:W-:Y:S02]  /*4c90*/  ISETP.NE.OR P4, PT, R6.reuse, R19, P0 ;  /* 0x000000130600720c */ /* 0x040fe40000785670 */
[CC--:B------:R-:W-:Y:S02]  /*4ca0*/  ISETP.GT.U32.AND P3, PT, R6.reuse, R23.reuse, PT ;  /* 0x000000170600720c */ /* 0x0c0fe40003f64070 */
[----:B------:R-:W-:Y:S01]  /*4cb0*/  ISETP.NE.OR P2, PT, R6, R23, P0 ;  /* 0x000000170600720c */ /* 0x000fe20000745670 */
[----:B------:R-:W-:-:S12]  /*4cc0*/  @!P1 BRA `(.L_x_73) ;  /* 0x00000000004c9947 */ /* 0x000fd80003800000 */
[----:B------:R-:W1:Y:S01]  /*4cd0*/  S2R R23, SR_LANEID ;  /* 0x0000000000177919 */ /* 0x000e620000000000 */
[----:B------:R-:W2:Y:S01]  /*4ce0*/  S2UR UR9, SR_CgaCtaId ;  /* 0x00000000000979c3 */ /* 0x000ea20000008800 */
[----:B------:R-:W-:Y:S01]  /*4cf0*/  VOTEU.ANY UR11, UPT, PT ;  /* 0x00000000000b7886 */ /* 0x000fe200038e0100 */
[----:B------:R-:W-:Y:S01]  /*4d00*/  UMOV UR7, 0x400 ;  /* 0x0000040000077882 */ /* 0x000fe20000000000 */
[----:B------:R-:W1:Y:S01]  /*4d10*/  FLO.U32 R22, UR11 ;  /* 0x0000000b00167d00 */ /* 0x000e6200080e0000 */
[----:B------:R-:W-:Y:S02]  /*4d20*/  UIADD3 UR8, UPT, UPT, UR7, 0x486c, URZ ;  /* 0x0000486c07087890 */ /* 0x000fe4000fffe0ff */
[----:B------:R-:W-:-:S05]  /*4d30*/  UIADD3 UR7, UPT, UPT, UR7, 0x4870, URZ ;  /* 0x0000487007077890 */ /* 0x000fca000fffe0ff */
[----:B------:R-:W3:Y:S01]  /*4d40*/  POPC R19, UR11 ;  /* 0x0000000b00137d09 */ /* 0x000ee20008000000 */
[----:B--2---:R-:W-:Y:S02]  /*4d50*/  ULEA UR8, UR9, UR8, 0x18 ;  /* 0x0000000809087291 */ /* 0x004fe4000f8ec0ff */
[----:B------:R-:W-:Y:S01]  /*4d60*/  ULEA UR7, UR9, UR7, 0x18 ;  /* 0x0000000709077291 */ /* 0x000fe2000f8ec0ff */
[----:B-1----:R-:W-:Y:S02]  /*4d70*/  ISETP.EQ.U32.AND P1, PT, R22, R23, PT ;  /* 0x000000171600720c */ /* 0x002fe40003f22070 */
[----:B------:R-:W1:Y:S11]  /*4d80*/  S2R R23, SR_LTMASK ;  /* 0x0000000000177919 */ /* 0x000e760000003900 */
[----:B---3--:R-:W2:Y:S01]  /*4d90*/  @P1 ATOMS.ADD R19, [UR8], R19 ;  /* 0x00000013ff13198c */ /* 0x008ea20008000008 */
[----:B-1----:R-:W-:-:S03]  /*4da0*/  LOP3.LUT R23, R23, UR11, RZ, 0xc0, !PT ;  /* 0x0000000b17177c12 */ /* 0x002fc6000f8ec0ff */
[----:B--2---:R-:W1:Y:S03]  /*4db0*/  SHFL.IDX PT, R18, R19, R22, 0x1f ;  /* 0x00001f1613127589 */ /* 0x004e6600000e0000 */
[----:B------:R-:W1:Y:S02]  /*4dc0*/  POPC R23, R23 ;  /* 0x0000001700177309 */ /* 0x000e640000000000 */
[----:B-1----:R-:W-:-:S05]  /*4dd0*/  IMAD.IADD R18, R18, 0x1, R23 ;  /* 0x0000000112127824 */ /* 0x002fca00078e0217 */
[----:B------:R-:W-:-:S05]  /*4de0*/  LEA R18, R18, UR7, 0x2 ;  /* 0x0000000712127c11 */ /* 0x000fca000f8e10ff */
[----:B------:R1:W-:Y:S02]  /*4df0*/  STS [R18], R17 ;  /* 0x0000001112007388 */ /* 0x0003e40000000800 */
.L_x_73:
[----:B------:R-:W-:Y:S05]  /*4e00*/  BSYNC.RECONVERGENT B0 ;  /* 0x0000000000007941 */ /* 0x000fea0003800200 */
.L_x_72:
[----:B------:R-:W-:Y:S01]  /*4e10*/  BSSY.RECONVERGENT B0, `(.L_x_74) ;  /* 0x0000016000007945 */ /* 0x000fe20003800200 */
[CC--:B------:R-:W-:Y:S02]  /*4e20*/  ISETP.GT.U32.AND P1, PT, R6.reuse, R25.reuse, PT ;  /* 0x000000190600720c */ /* 0x0c0fe40003f24070 */
[----:B------:R-:W-:Y:S01]  /*4e30*/  ISETP.NE.OR P0, PT, R6, R25, P0 ;  /* 0x000000190600720c */ /* 0x000fe20000705670 */
[----:B------:R-:W-:-:S12]  /*4e40*/  @P6 BRA `(.L_x_75) ;  /* 0x0000000000486947 */ /* 0x000fd80003800000 */
[----:B------:R-:W2:Y:S01]  /*4e50*/  S2R R23, SR_LANEID ;  /* 0x0000000000177919 */ /* 0x000ea20000000000 */
[----:B------:R-:W3:Y:S01]  /*4e60*/  S2UR UR8, SR_CgaCtaId ;  /* 0x00000000000879c3 */ /* 0x000ee20000008800 */
[----:B------:R-:W-:Y:S01]  /*4e70*/  VOTEU.ANY UR9, UPT, PT ;  /* 0x0000000000097886 */ /* 0x000fe200038e0100 */
[----:B------:R-:W-:Y:S01]  /*4e80*/  UMOV UR7, 0x400 ;  /* 0x0000040000077882 */ /* 0x000fe20000000000 */
[----:B------:R-:W2:Y:S01]  /*4e90*/  FLO.U32 R22, UR9 ;  /* 0x0000000900167d00 */ /* 0x000ea200080e0000 */
[----:B------:R-:W-:-:S07]  /*4ea0*/  UIADD3 UR7, UPT, UPT, UR7, 0x4864, URZ ;  /* 0x0000486407077890 */ /* 0x000fce000fffe0ff */
[----:B------:R-:W4:Y:S01]  /*4eb0*/  POPC R19, UR9 ;  /* 0x0000000900137d09 */ /* 0x000f220008000000 */
[----:B---3--:R-:W-:Y:S01]  /*4ec0*/  ULEA UR7, UR8, UR7, 0x18 ;  /* 0x0000000708077291 */ /* 0x008fe2000f8ec0ff */
[----:B--2---:R-:W-:Y:S02]  /*4ed0*/  ISETP.EQ.U32.AND P6, PT, R22, R23, PT ;  /* 0x000000171600720c */ /* 0x004fe40003fc2070 */
[----:B------:R-:W2:Y:S11]  /*4ee0*/  S2R R23, SR_LTMASK ;  /* 0x0000000000177919 */ /* 0x000eb60000003900 */
[----:B----4-:R-:W1:Y:S01]  /*4ef0*/  @P6 ATOMS.ADD R19, [UR7], R19 ;  /* 0x00000013ff13698c */ /* 0x010e620008000007 */
[----:B--2---:R-:W-:-:S03]  /*4f00*/  LOP3.LUT R23, R23, UR9, RZ, 0xc0, !PT ;  /* 0x0000000917177c12 */ /* 0x004fc6000f8ec0ff */
[----:B-1----:R-:W1:Y:S03]  /*4f10*/  SHFL.IDX PT, R18, R19, R22, 0x1f ;  /* 0x00001f1613127589 */ /* 0x002e6600000e0000 */
[----:B------:R-:W1:Y:S02]  /*4f20*/  POPC R23, R23 ;  /* 0x0000001700177309 */ /* 0x000e640000000000 */
[----:B-1----:R-:W-:-:S05]  /*4f30*/  IMAD.IADD R18, R18, 0x1, R23 ;  /* 0x0000000112127824 */ /* 0x002fca00078e0217 */
[----:B------:R-:W-:-:S05]  /*4f40*/  LEA R18, R18, UR6, 0x2 ;  /* 0x0000000612127c11 */ /* 0x000fca000f8e10ff */
[----:B------:R2:W-:Y:S04]  /*4f50*/  STS [R18+0x2000], R16 ;  /* 0x0020001012007388 */ /* 0x0005e80000000800 */
[----:B------:R2:W-:Y:S02]  /*4f60*/  STS [R18], R17 ;  /* 0x0000001112007388 */ /* 0x0005e40000000800 */
.L_x_75:
[----:B------:R-:W-:Y:S05]  /*4f70*/  BSYNC.RECONVERGENT B0 ;  /* 0x0000000000007941 */ /* 0x000fea0003800200 */
.L_x_74:
[----:B------:R-:W-:Y:S01]  /*4f80*/  BSSY.RECONVERGENT B0, `(.L_x_76) ;  /* 0x0000016000007945 */ /* 0x000fe20003800200 */
[----:B--2---:R-:W-:-:S03]  /*4f90*/  VIADD R16, R8, 0xfffffe00 ;  /* 0xfffffe0008107836 */ /* 0x004fc60000000000 */
[----:B------:R-:W-:Y:S05]  /*4fa0*/  @!P5 BRA `(.L_x_77) ;  /* 0x00000000004cd947 */ /* 0x000fea0003800000 */
[----:B------:R-:W2:Y:S01]  /*4fb0*/  S2R R22, SR_LANEID ;  /* 0x0000000000167919 */ /* 0x000ea20000000000 */
[----:B------:R-:W3:Y:S01]  /*4fc0*/  S2UR UR9, SR_CgaCtaId ;  /* 0x00000000000979c3 */ /* 0x000ee20000008800 */
[----:B------:R-:W-:Y:S01]  /*4fd0*/  VOTEU.ANY UR11, UPT, PT ;  /* 0x00000000000b7886 */ /* 0x000fe200038e0100 */
[----:B------:R-:W-:Y:S01]  /*4fe0*/  UMOV UR7, 0x400 ;  /* 0x0000040000077882 */ /* 0x000fe20000000000 */
[----:B------:R-:W2:Y:S01]  /*4ff0*/  FLO.U32 R19, UR11 ;  /* 0x0000000b00137d00 */ /* 0x000ea200080e0000 */
[----:B------:R-:W-:Y:S02]  /*5000*/  UIADD3 UR8, UPT, UPT, UR7, 0x486c, URZ ;  /* 0x0000486c07087890 */ /* 0x000fe4000fffe0ff */
[----:B------:R-:W-:-:S05]  /*5010*/  UIADD3 UR7, UPT, UPT, UR7, 0x4870, URZ ;  /* 0x0000487007077890 */ /* 0x000fca000fffe0ff */
[----:B-1----:R-:W1:Y:S01]  /*5020*/  POPC R18, UR11 ;  /* 0x0000000b00127d09 */ /* 0x002e620008000000 */
[----:B---3--:R-:W-:Y:S02]  /*5030*/  ULEA UR8, UR9, UR8, 0x18 ;  /* 0x0000000809087291 */ /* 0x008fe4000f8ec0ff */
[----:B------:R-:W-:Y:S01]  /*5040*/  ULEA UR7, UR9, UR7, 0x18 ;  /* 0x0000000709077291 */ /* 0x000fe2000f8ec0ff */
[----:B--2---:R-:W-:Y:S02]  /*5050*/  ISETP.EQ.U32.AND P5, PT, R19, R22, PT ;  /* 0x000000161300720c */ /* 0x004fe40003fa2070 */
[----:B------:R-:W2:Y:S11]  /*5060*/  S2R R22, SR_LTMASK ;  /* 0x0000000000167919 */ /* 0x000eb60000003900 */
[----:B-1----:R-:W1:Y:S01]  /*5070*/  @P5 ATOMS.ADD R18, [UR8], R18 ;  /* 0x00000012ff12598c */ /* 0x002e620008000008 */
[----:B--2---:R-:W-:-:S03]  /*5080*/  LOP3.LUT R22, R22, UR11, RZ, 0xc0, !PT ;  /* 0x0000000b16167c12 */ /* 0x004fc6000f8ec0ff */
[----:B-1----:R-:W1:Y:S03]  /*5090*/  SHFL.IDX PT, R17, R18, R19, 0x1f ;  /* 0x00001f1312117589 */ /* 0x002e6600000e0000 */
[----:B------:R-:W1:Y:S02]  /*50a0*/  POPC R22, R22 ;  /* 0x0000001600167309 */ /* 0x000e640000000000 */
[----:B-1----:R-:W-:-:S05]  /*50b0*/  IMAD.IADD R17, R17, 0x1, R22 ;  /* 0x0000000111117824 */ /* 0x002fca00078e0216 */
[----:B------:R-:W-:-:S05]  /*50c0*/  LEA R17, R17, UR7, 0x2 ;  /* 0x0000000711117c11 */ /* 0x000fca000f8e10ff */
[----:B------:R2:W-:Y:S02]  /*50d0*/  STS [R17], R16 ;  /* 0x0000001011007388 */ /* 0x0005e40000000800 */
.L_x_77:
[----:B------:R-:W-:Y:S05]  /*50e0*/  BSYNC.RECONVERGENT B0 ;  /* 0x0000000000007941 */ /* 0x000fea0003800200 */
.L_x_76:
[----:B------:R-:W-:Y:S04]  /*50f0*/  BSSY.RECONVERGENT B0, `(.L_x_78) ;  /* 0x0000014000007945 */ /* 0x000fe80003800200 */
[----:B------:R-:W-:Y:S05]  /*5100*/  @P4 BRA `(.L_x_79) ;  /* 0x0000000000484947 */ /* 0x000fea0003800000 */
[----:B------:R-:W3:Y:S01]  /*5110*/  S2R R22, SR_LANEID ;  /* 0x0000000000167919 */ /* 0x000ee20000000000 */
[----:B------:R-:W4:Y:S01]  /*5120*/  S2UR UR8, SR_CgaCtaId ;  /* 0x00000000000879c3 */ /* 0x000f220000008800 */
[----:B------:R-:W-:Y:S01]  /*5130*/  VOTEU.ANY UR9, UPT, PT ;  /* 0x0000000000097886 */ /* 0x000fe200038e0100 */
[----:B------:R-:W-:Y:S01]  /*5140*/  UMOV UR7, 0x400 ;  /* 0x0000040000077882 */ /* 0x000fe20000000000 */
[----:B------:R-:W3:Y:S01]  /*5150*/  FLO.U32 R19, UR9 ;  /* 0x0000000900137d00 */ /* 0x000ee200080e0000 */
[----:B------:R-:W-:-:S07]  /*5160*/  UIADD3 UR7, UPT, UPT, UR7, 0x4864, URZ ;  /* 0x0000486407077890 */ /* 0x000fce000fffe0ff */
[----:B-1----:R-:W1:Y:S01]  /*5170*/  POPC R18, UR9 ;  /* 0x0000000900127d09 */ /* 0x002e620008000000 */
[----:B----4-:R-:W-:Y:S01]  /*5180*/  ULEA UR7, UR8, UR7, 0x18 ;  /* 0x0000000708077291 */ /* 0x010fe2000f8ec0ff */
[----:B---3--:R-:W-:Y:S02]  /*5190*/  ISETP.EQ.U32.AND P4, PT, R19, R22, PT ;  /* 0x000000161300720c */ /* 0x008fe40003f82070 */
[----:B------:R-:W3:Y:S11]  /*51a0*/  S2R R22, SR_LTMASK ;  /* 0x0000000000167919 */ /* 0x000ef60000003900 */
[----:B-1----:R-:W2:Y:S01]  /*51b0*/  @P4 ATOMS.ADD R18, [UR7], R18 ;  /* 0x00000012ff12498c */ /* 0x002ea20008000007 */
[----:B---3--:R-:W-:-:S03]  /*51c0*/  LOP3.LUT R22, R22, UR9, RZ, 0xc0, !PT ;  /* 0x0000000916167c12 */ /* 0x008fc6000f8ec0ff */
[----:B--2---:R-:W1:Y:S03]  /*51d0*/  SHFL.IDX PT, R17, R18, R19, 0x1f ;  /* 0x00001f1312117589 */ /* 0x004e6600000e0000 */
[----:B------:R-:W1:Y:S02]  /*51e0*/  POPC R22, R22 ;  /* 0x0000001600167309 */ /* 0x000e640000000000 */
[----:B-1----:R-:W-:-:S05]  /*51f0*/  IMAD.IADD R17, R17, 0x1, R22 ;  /* 0x0000000111117824 */ /* 0x002fca00078e0216 */
[----:B------:R-:W-:-:S05]  /*5200*/  LEA R17, R17, UR6, 0x2 ;  /* 0x0000000611117c11 */ /* 0x000fca000f8e10ff */
[----:B------:R3:W-:Y:S04]  /*5210*/  STS [R17+0x2000], R13 ;  /* 0x0020000d11007388 */ /* 0x0007e80000000800 */
[----:B------:R3:W-:Y:S02]  /*5220*/  STS [R17], R16 ;  /* 0x0000001011007388 */ /* 0x0007e40000000800 */
.L_x_79:
[----:B------:R-:W-:Y:S05]  /*5230*/  BSYNC.RECONVERGENT B0 ;  /* 0x0000000000007941 */ /* 0x000fea0003800200 */
.L_x_78:
[----:B------:R-:W-:Y:S04]  /*5240*/  BSSY.RECONVERGENT B0, `(.L_x_80) ;  /* 0x0000015000007945 */ /* 0x000fe80003800200 */
[----:B------:R-:W-:Y:S05]  /*5250*/  @!P3 BRA `(.L_x_81) ;  /* 0x00000000004cb947 */ /* 0x000fea0003800000 */
[----:B-1----:R-:W1:Y:S01]  /*5260*/  S2R R18, SR_LANEID ;  /* 0x0000000000127919 */ /* 0x002e620000000000 */
[----:B------:R-:W4:Y:S01]  /*5270*/  S2UR UR9, SR_CgaCtaId ;  /* 0x00000000000979c3 */ /* 0x000f220000008800 */
[----:B------:R-:W-:Y:S01]  /*5280*/  VOTEU.ANY UR11, UPT, PT ;  /* 0x00000000000b7886 */ /* 0x000fe200038e0100 */
[----:B------:R-:W-:Y:S01]  /*5290*/  UMOV UR7, 0x400 ;  /* 0x0000040000077882 */ /* 0x000fe20000000000 */
[----:B--23--:R-:W1:Y:S01]  /*52a0*/  FLO.U32 R17, UR11 ;  /* 0x0000000b00117d00 */ /* 0x00ce6200080e0000 */
[----:B------:R-:W-:Y:S02]  /*52b0*/  UIADD3 UR8, UPT, UPT, UR7, 0x486c, URZ ;  /* 0x0000486c07087890 */ /* 0x000fe4000fffe0ff */
[----:B------:R-:W-:-:S05]  /*52c0*/  UIADD3 UR7, UPT, UPT, UR7, 0x4870, URZ ;  /* 0x0000487007077890 */ /* 0x000fca000fffe0ff */
[----:B------:R-:W2:Y:S01]  /*52d0*/  POPC R16, UR11 ;  /* 0x0000000b00107d09 */ /* 0x000ea20008000000 */
[----:B----4-:R-:W-:Y:S02]  /*52e0*/  ULEA UR8, UR9, UR8, 0x18 ;  /* 0x0000000809087291 */ /* 0x010fe4000f8ec0ff */
[----:B------:R-:W-:Y:S01]  /*52f0*/  ULEA UR7, UR9, UR7, 0x18 ;  /* 0x0000000709077291 */ /* 0x000fe2000f8ec0ff */
[----:B-1----:R-:W-:Y:S02]  /*5300*/  ISETP.EQ.U32.AND P3, PT, R17, R18, PT ;  /* 0x000000121100720c */ /* 0x002fe40003f62070 */
[----:B------:R-:W1:Y:S11]  /*5310*/  S2R R18, SR_LTMASK ;  /* 0x0000000000127919 */ /* 0x000e760000003900 */
[----:B--2---:R-:W2:Y:S01]  /*5320*/  @P3 ATOMS.ADD R16, [UR8], R16 ;  /* 0x00000010ff10398c */ /* 0x004ea20008000008 */
[----:B-1----:R-:W-:-:S03]  /*5330*/  LOP3.LUT R18, R18, UR11, RZ, 0xc0, !PT ;  /* 0x0000000b12127c12 */ /* 0x002fc6000f8ec0ff */
[----:B--2---:R-:W1:Y:S03]  /*5340*/  SHFL.IDX PT, R13, R16, R17, 0x1f ;  /* 0x00001f11100d7589 */ /* 0x004e6600000e0000 */
[----:B------:R-:W1:Y:S02]  /*5350*/  POPC R18, R18 ;  /* 0x0000001200127309 */ /* 0x000e640000000000 */
[----:B-1----:R-:W-:-:S05]  /*5360*/  IMAD.IADD R13, R13, 0x1, R18 ;  /* 0x000000010d0d7824 */ /* 0x002fca00078e0212 */
[----:B------:R-:W-:-:S05]  /*5370*/  LEA R13, R13, UR7, 0x2 ;  /* 0x000000070d0d7c11 */ /* 0x000fca000f8e10ff */
[----:B------:R4:W-:Y:S02]  /*5380*/  STS [R13], R8 ;  /* 0x000000080d007388 */ /* 0x0009e40000000800 */
.L_x_81:
[----:B------:R-:W-:Y:S05]  /*5390*/  BSYNC.RECONVERGENT B0 ;  /* 0x0000000000007941 */ /* 0x000fea0003800200 */
.L_x_80:
[----:B------:R-:W-:Y:S04]  /*53a0*/  BSSY.RECONVERGENT B0, `(.L_x_82) ;  /* 0x0000014000007945 */ /* 0x000fe80003800200 */
[----:B------:R-:W-:Y:S05]  /*53b0*/  @P2 BRA `(.L_x_83) ;  /* 0x0000000000482947 */ /* 0x000fea0003800000 */
[----:B-1----:R-:W1:Y:S01]  /*53c0*/  S2R R18, SR_LANEID ;  /* 0x0000000000127919 */ /* 0x002e620000000000 */
[----:B------:R-:W5:Y:S01]  /*53d0*/  S2UR UR8, SR_CgaCtaId ;  /* 0x00000000000879c3 */ /* 0x000f620000008800 */
[----:B------:R-:W-:Y:S01]  /*53e0*/  VOTEU.ANY UR9, UPT, PT ;  /* 0x0000000000097886 */ /* 0x000fe200038e0100 */
[----:B------:R-:W-:Y:S01]  /*53f0*/  UMOV UR7, 0x400 ;  /* 0x0000040000077882 */ /* 0x000fe20000000000 */
[----:B--23--:R-:W1:Y:S01]  /*5400*/  FLO.U32 R17, UR9 ;  /* 0x0000000900117d00 */ /* 0x00ce6200080e0000 */
[----:B------:R-:W-:-:S07]  /*5410*/  UIADD3 UR7, UPT, UPT, UR7, 0x4864, URZ ;  /* 0x0000486407077890 */ /* 0x000fce000fffe0ff */
[----:B------:R-:W2:Y:S01]  /*5420*/  POPC R16, UR9 ;  /* 0x0000000900107d09 */ /* 0x000ea20008000000 */
[----:B-----5:R-:W-:Y:S01]  /*5430*/  ULEA UR7, UR8, UR7, 0x18 ;  /* 0x0000000708077291 */ /* 0x020fe2000f8ec0ff */
[----:B-1----:R-:W-:Y:S02]  /*5440*/  ISETP.EQ.U32.AND P2, PT, R17, R18, PT ;  /* 0x000000121100720c */ /* 0x002fe40003f42070 */
[----:B------:R-:W1:Y:S11]  /*5450*/  S2R R18, SR_LTMASK ;  /* 0x0000000000127919 */ /* 0x000e760000003900 */
[----:B--2---:R-:W4:Y:S01]  /*5460*/  @P2 ATOMS.ADD R16, [UR7], R16 ;  /* 0x00000010ff10298c */ /* 0x004f220008000007 */
[----:B-1----:R-:W-:-:S03]  /*5470*/  LOP3.LUT R18, R18, UR9, RZ, 0xc0, !PT ;  /* 0x0000000912127c12 */ /* 0x002fc6000f8ec0ff */
[----:B----4-:R-:W1:Y:S03]  /*5480*/  SHFL.IDX PT, R13, R16, R17, 0x1f ;  /* 0x00001f11100d7589 */ /* 0x010e6600000e0000 */
[----:B------:R-:W1:Y:S02]  /*5490*/  POPC R18, R18 ;  /* 0x0000001200127309 */ /* 0x000e640000000000 */
[----:B-1----:R-:W-:-:S05]  /*54a0*/  IMAD.IADD R13, R13, 0x1, R18 ;  /* 0x000000010d0d7824 */ /* 0x002fca00078e0212 */
[----:B------:R-:W-:-:S05]  /*54b0*/  LEA R13, R13, UR6, 0x2 ;  /* 0x000000060d0d7c11 */ /* 0x000fca000f8e10ff */
[----:B------:R1:W-:Y:S04]  /*54c0*/  STS [R13+0x2000], R14 ;  /* 0x0020000e0d007388 */ /* 0x0003e80000000800 */
[----:B------:R1:W-:Y:S02]  /*54d0*/  STS [R13], R8 ;  /* 0x000000080d007388 */ /* 0x0003e40000000800 */
.L_x_83:
[----:B------:R-:W-:Y:S05]  /*54e0*/  BSYNC.RECONVERGENT B0 ;  /* 0x0000000000007941 */ /* 0x000fea0003800200 */
.L_x_82:
[----:B------:R-:W-:Y:S01]  /*54f0*/  BSSY.RECONVERGENT B0, `(.L_x_84) ;  /* 0x0000016000007945 */ /* 0x000fe20003800200 */
[----:B------:R-:W-:-:S03]  /*5500*/  VIADD R19, R8, 0x200 ;  /* 0x0000020008137836 */ /* 0x000fc60000000000 */
[----:B------:R-:W-:Y:S05]  /*5510*/  @!P1 BRA `(.L_x_85) ;  /* 0x00000000004c9947 */ /* 0x000fea0003800000 */
[----:B-1-34-:R-:W1:Y:S01]  /*5520*/  S2R R13, SR_LANEID ;  /* 0x00000000000d7919 */ /* 0x01ae620000000000 */
[----:B------:R-:W3:Y:S01]  /*5530*/  S2UR UR9, SR_CgaCtaId ;  /* 0x00000000000979c3 */ /* 0x000ee20000008800 */
[----:B------:R-:W-:Y:S01]  /*5540*/  VOTEU.ANY UR11, UPT, PT ;  /* 0x00000000000b7886 */ /* 0x000fe200038e0100 */
[----:B------:R-:W-:Y:S01]  /*5550*/  UMOV UR7, 0x400 ;  /* 0x0000040000077882 */ /* 0x000fe20000000000 */
[----:B--2---:R-:W1:Y:S01]  /*5560*/  FLO.U32 R16, UR11 ;  /* 0x0000000b00107d00 */ /* 0x004e6200080e0000 */
[----:B------:R-:W-:Y:S01]  /*5570*/  UIADD3 UR8, UPT, UPT, UR7, 0x486c, URZ ;  /* 0x0000486c07087890 */ /* 0x000fe2000fffe0ff */
[----:B------:R-:W2:Y:S01]  /*5580*/  S2R R18, SR_LTMASK ;  /* 0x0000000000127919 */ /* 0x000ea20000003900 */
[----:B------:R-:W-:-:S05]  /*5590*/  UIADD3 UR7, UPT, UPT, UR7, 0x4870, URZ ;  /* 0x0000487007077890 */ /* 0x000fca000fffe0ff */
[----:B------:R-:W4:Y:S01]  /*55a0*/  POPC R14, UR11 ;  /* 0x0000000b000e7d09 */ /* 0x000f220008000000 */
[----:B---3--:R-:W-:Y:S02]  /*55b0*/  ULEA UR8, UR9, UR8, 0x18 ;  /* 0x0000000809087291 */ /* 0x008fe4000f8ec0ff */
[----:B------:R-:W-:Y:S01]  /*55c0*/  ULEA UR7, UR9, UR7, 0x18 ;  /* 0x0000000709077291 */ /* 0x000fe2000f8ec0ff */
[----:B-1----:R-:W-:Y:S02]  /*55d0*/  ISETP.EQ.U32.AND P1, PT, R16, R13, PT ;  /* 0x0000000d1000720c */ /* 0x002fe40003f22070 */
[----:B--2---:R-:W-:-:S06]  /*55e0*/  LOP3.LUT R18, R18, UR11, RZ, 0xc0, !PT ;  /* 0x0000000b12127c12 */ /* 0x004fcc000f8ec0ff */
[----:B------:R-:W1:Y:S05]  /*55f0*/  POPC R18, R18 ;  /* 0x0000001200127309 */ /* 0x000e6a0000000000 */
[----:B----4-:R-:W2:Y:S04]  /*5600*/  @P1 ATOMS.ADD R17, [UR8], R14 ;  /* 0x0000000eff11198c */ /* 0x010ea80008000008 */
[----:B--2---:R-:W1:Y:S02]  /*5610*/  SHFL.IDX PT, R13, R17, R16, 0x1f ;  /* 0x00001f10110d7589 */ /* 0x004e6400000e0000 */
[----:B-1----:R-:W-:-:S05]  /*5620*/  IMAD.IADD R13, R13, 0x1, R18 ;  /* 0x000000010d0d7824 */ /* 0x002fca00078e0212 */
[----:B------:R-:W-:-:S05]  /*5630*/  LEA R13, R13, UR7, 0x2 ;  /* 0x000000070d0d7c11 */ /* 0x000fca000f8e10ff */
[----:B------:R1:W-:Y:S02]  /*5640*/  STS [R13], R19 ;  /* 0x000000130d007388 */ /* 0x0003e40000000800 */
.L_x_85:
[----:B------:R-:W-:Y:S05]  /*5650*/  BSYNC.RECONVERGENT B0 ;  /* 0x0000000000007941 */ /* 0x000fea0003800200 */
.L_x_84:
[----:B------:R-:W-:Y:S04]  /*5660*/  BSSY.RECONVERGENT B0, `(.L_x_86) ;  /* 0x0000014000007945 */ /* 0x000fe80003800200 */
[----:B------:R-:W-:Y:S05]  /*5670*/  @P0 BRA `(.L_x_87) ;  /* 0x0000000000480947 */ /* 0x000fea0003800000 */
[----:B-1----:R-:W1:Y:S01]  /*5680*/  S2R R14, SR_LANEID ;  /* 0x00000000000e7919 */ /* 0x002e620000000000 */
[----:B------:R-:W5:Y:S01]  /*5690*/  S2UR UR8, SR_CgaCtaId ;  /* 0x00000000000879c3 */ /* 0x000f620000008800 */
[----:B------:R-:W-:Y:S01]  /*56a0*/  VOTEU.ANY UR9, UPT, PT ;  /* 0x0000000000097886 */ /* 0x000fe200038e0100 */
[----:B------:R-:W-:Y:S01]  /*56b0*/  UMOV UR7, 0x400 ;  /* 0x0000040000077882 */ /* 0x000fe20000000000 */
[----:B--23--:R-:W1:Y:S01]  /*56c0*/  FLO.U32 R17, UR9 ;  /* 0x0000000900117d00 */ /* 0x00ce6200080e0000 */
[----:B------:R-:W-:Y:S01]  /*56d0*/  UIADD3 UR7, UPT, UPT, UR7, 0x4864, URZ ;  /* 0x0000486407077890 */ /* 0x000fe2000fffe0ff */
[----:B------:R-:W2:Y:S06]  /*56e0*/  S2R R18, SR_LTMASK ;  /* 0x0000000000127919 */ /* 0x000eac0000003900 */
[----:B------:R-:W3:Y:S01]  /*56f0*/  POPC R16, UR9 ;  /* 0x0000000900107d09 */ /* 0x000ee20008000000 */
[----:B-----5:R-:W-:Y:S01]  /*5700*/  ULEA UR7, UR8, UR7, 0x18 ;  /* 0x0000000708077291 */ /* 0x020fe2000f8ec0ff */
[----:B-1----:R-:W-:-:S02]  /*5710*/  ISETP.EQ.U32.AND P0, PT, R17, R14, PT ;  /* 0x0000000e1100720c */ /* 0x002fc40003f02070 */
[----:B--2---:R-:W-:-:S06]  /*5720*/  LOP3.LUT R18, R18, UR9, RZ, 0xc0, !PT ;  /* 0x0000000912127c12 */ /* 0x004fcc000f8ec0ff */
[----:B------:R-:W1:Y:S05]  /*5730*/  POPC R18, R18 ;  /* 0x0000001200127309 */ /* 0x000e6a0000000000 */
[----:B---3--:R-:W4:Y:S04]  /*5740*/  @P0 ATOMS.ADD R16, [UR7], R16 ;  /* 0x00000010ff10098c */ /* 0x008f280008000007 */
[----:B----4-:R-:W1:Y:S02]  /*5750*/  SHFL.IDX PT, R13, R16, R17, 0x1f ;  /* 0x00001f11100d7589 */ /* 0x010e6400000e0000 */
[----:B-1----:R-:W-:-:S05]  /*5760*/  IMAD.IADD R13, R13, 0x1, R18 ;  /* 0x000000010d0d7824 */ /* 0x002fca00078e0212 */
[----:B------:R-:W-:-:S05]  /*5770*/  LEA R14, R13, UR6, 0x2 ;  /* 0x000000060d0e7c11 */ /* 0x000fca000f8e10ff */
[----:B------:R1:W-:Y:S04]  /*5780*/  STS [R14+0x2000], R15 ;  /* 0x0020000f0e007388 */ /* 0x0003e80000000800 */
[----:B------:R1:W-:Y:S02]  /*5790*/  STS [R14], R19 ;  /* 0x000000130e007388 */ /* 0x0003e40000000800 */
.L_x_87:
[----:B------:R-:W-:Y:S05]  /*57a0*/  BSYNC.RECONVERGENT B0 ;  /* 0x0000000000007941 */ /* 0x000fea0003800200 */
.L_x_86:
[C---:B-1-34-:R-:W-:Y:S02]  /*57b0*/  VIADD R13, R8.reuse, 0x400 ;  /* 0x00000400080d7836 */ /* 0x05afe40000000000 */
[----:B0-----:R-:W-:Y:S02]  /*57c0*/  IMAD R10, R7, 0x800, R10 ;  /* 0x00000800070a7824 */ /* 0x001fe400078e020a */
[----:B------:R-:W-:Y:S01]  /*57d0*/  VIADD R8, R8, 0x800 ;  /* 0x0000080008087836 */ /* 0x000fe20000000000 */
[----:B------:R-:W-:Y:S01]  /*57e0*/  ISETP.GE.AND P0, PT, R13, UR17, PT ;  /* 0x000000110d007c0c */ /* 0x000fe2000bf06270 */
[C---:B------:R-:W-:Y:S02]  /*57f0*/  IMAD R12, R7.reuse, 0x800, R12 ;  /* 0x00000800070c7824 */ /* 0x040fe400078e020c */
[C---:B------:R-:W-:Y:S02]  /*5800*/  IMAD R11, R7.reuse, 0x800, R11 ;  /* 0x00000800070b7824 */ /* 0x040fe400078e020b */
[----:B------:R-:W-:-:S08]  /*5810*/  IMAD R9, R7, 0x800, R9 ;  /* 0x0000080007097824 */ /* 0x000fd000078e0209 */
[----:B------:R-:W-:Y:S05]  /*5820*/  @!P0 BRA `(.L_x_88) ;  /* 0xfffffff0006c8947 */ /* 0x000fea000383ffff */
.L_x_62:
[----:B--2---:R-:W-:Y:S05]  /*5830*/  BSYNC.RECONVERGENT B1 ;  /* 0x0000000000017941 */ /* 0x004fea0003800200 */
.L_x_37:
[----:B------:R-:W2:Y:S08]  /*5840*/  S2UR UR7, SR_CgaCtaId ;  /* 0x00000000000779c3 */ /* 0x000eb00000008800 */
[----:B------:R-:W-:Y:S06]  /*5850*/  BAR.SYNC.DEFER_BLOCKING 0x0 ;  /* 0x0000000000007b1d */ /* 0x000fec0000010000 */
[----:B------:R-:W-:-:S02]  /*5860*/  UMOV UR6, 0x400 ;  /* 0x0000040000067882 */ /* 0x000fc40000000000 */
[----:B--2---:R-:W-:-:S09]  /*5870*/  ULEA UR8, UR7, UR6, 0x18 ;  /* 0x0000000607087291 */ /* 0x004fd2000f8ec0ff */
[----:B01----:R-:W0:Y:S02]  /*5880*/  LDS R6, [UR8+0x4868] ;  /* 0x00486808ff067984 */ /* 0x003e240008000800 */
[----:B0-----:R-:W-:-:S13]  /*5890*/  ISETP.GE.AND P0, PT, R6, 0x801, PT ;  /* 0x000008010600780c */ /* 0x001fda0003f06270 */
[----:B------:R-:W-:Y:S05]  /*58a0*/  @!P0 BRA `(.L_x_89) ;  /* 0x000000ec00488947 */ /* 0x000fea0003800000 */
[----:B------:R-:W0:Y:S01]  /*58b0*/  LDC R22, c[0x0][0x3a4] ;  /* 0x0000e900ff167b82 */ /* 0x000e220000000800 */
[----:B------:R-:W-:Y:S01]  /*58c0*/  ISETP.GT.U32.AND P0, PT, R21, 0x1ff, PT ;  /* 0x000001ff1500780c */ /* 0x000fe20003f04070 */
[----:B------:R1:W-:Y:S01]  /*58d0*/  STS [R0+0x8a0], RZ ;  /* 0x0008a0ff00007388 */ /* 0x0003e20000000800 */
[----:B------:R-:W-:Y:S03]  /*58e0*/  BSSY.RECONVERGENT B0, `(.L_x_90) ;  /* 0x0000107000007945 */ /* 0x000fe60003800200 */
[----:B------:R1:W-:Y:S04]  /*58f0*/  STS [R0+0x10a0], RZ ;  /* 0x0010a0ff00007388 */ /* 0x0003e80000000800 */
[----:B------:R1:W-:Y:S04]  /*5900*/  STS [R0+0x18a0], RZ ;  /* 0x0018a0ff00007388 */ /* 0x0003e80000000800 */
[----:B------:R1:W-:Y:S01]  /*5910*/  @!P0 STS [R0+0x20a0], RZ ;  /* 0x0020a0ff00008388 */ /* 0x0003e20000000800 */
[----:B------:R-:W-:Y:S01]  /*5920*/  BAR.SYNC.DEFER_BLOCKING 0x0 ;  /* 0x0000000000007b1d */ /* 0x000fe20000010000 */
[----:B0-----:R-:W-:-:S13]  /*5930*/  ISETP.NE.AND P0, PT, R22, 0x1, PT ;  /* 0x000000011600780c */ /* 0x001fda0003f05270 */
[----:B-1----:R-:W-:Y:S05]  /*5940*/  @P0 BRA `(.L_x_91) ;  /* 0x0000000400300947 */ /* 0x002fea0003800000 */
        /* <DEDUP_REMOVED lines=11> */
[----:B---3--:R-:W-:Y:S01]  /*5a00*/  IMAD.IADD R9, R6, 0x1, R21 ;  /* 0x0000000106097824 */ /* 0x008fe200078e0215 */
        /* <DEDUP_REMOVED lines=9> */
[----:B------:R-:W-:-:S04]  /*5aa0*/  IMAD.WIDE R6, R6, 0x4, R4 ;  /* 0x0000000406067825 */ /* 0x000fc800078e0204 */
[----:B------:R-:W-:Y:S02]  /*5ab0*/  IMAD.MOV.U32 R15, RZ, RZ, R21 ;  /* 0x000000ffff0f7224 */ /* 0x000fe400078e0015 */
[----:B------:R-:W-:-:S07]  /*5ac0*/  VIADD R14, R14, 0x8a0 ;  /* 0x000008a00e0e7836 */ /* 0x000fce0000000000 */
.L_x_94:
[----:B------:R-:W-:-:S04]  /*5ad0*/  SHF.R.S64 R13, RZ, 0x1c, R15 ;  /* 0x0000001cff0d7819 */ /* 0x000fc8000000100f */
[----:B------:R-:W-:-:S04]  /*5ae0*/  IADD3 R12, P2, PT, R6, R13, RZ ;  /* 0x0000000d060c7210 */ /* 0x000fc80007f5e0ff */
[----:B------:R-:W-:-:S05]  /*5af0*/  LEA.HI.X.SX32 R13, R15, R7, 0x4, P2 ;  /* 0x000000070f0d7211 */ /* 0x000fca00010f26ff */
[----:B0---4-:R-:W2:Y:S01]  /*5b00*/  LDG.E.128 R8, desc[UR12][R12.64] ;  /* 0x0000000c0c087981 */ /* 0x011ea2000c1e1d00 */
[----:B------:R-:W-:Y:S01]  /*5b10*/  VIADD R15, R15, 0x200 ;  /* 0x000002000f0f7836 */ /* 0x000fe20000000000 */
[----:B--2---:R-:W-:Y:S02]  /*5b20*/  ISETP.GE.AND P2, PT, R8, RZ, PT ;  /* 0x000000ff0800720c */ /* 0x004fe40003f46270 */
[----:B------:R-:W-:Y:S02]  /*5b30*/  ISETP.GE.AND P3, PT, R9, RZ, PT ;  /* 0x000000ff0900720c */ /* 0x000fe40003f66270 */
[----:B------:R-:W-:Y:S02]  /*5b40*/  ISETP.GE.AND P4, PT, R10, RZ, PT ;  /* 0x000000ff0a00720c */ /* 0x000fe40003f86270 */
[----:B------:R-:W-:-:S07]  /*5b50*/  ISETP.GE.AND P5, PT, R11, RZ, PT ;  /* 0x000000ff0b00720c */ /* 0x000fce0003fa6270 */
[----:B------:R-:W-:Y:S02]  /*5b60*/  @P2 LOP3.LUT R8, R8, 0x7fe00000, RZ, 0xc, !PT ;  /* 0x7fe0000008082812 */ /* 0x000fe400078e0cff */
[----:B------:R-:W-:Y:S02]  /*5b70*/  @P3 LOP3.LUT R9, R9, 0x7fe00000, RZ, 0xc, !PT ;  /* 0x7fe0000009093812 */ /* 0x000fe400078e0cff */
[----:B------:R-:W-:Y:S02]  /*5b80*/  @P4 LOP3.LUT R10, R10, 0x7fe00000, RZ, 0xc, !PT ;  /* 0x7fe000000a0a4812 */ /* 0x000fe400078e0cff */
[----:B------:R-:W-:Y:S02]  /*5b90*/  @P5 LOP3.LUT R11, R11, 0x7fe00000, RZ, 0xc, !PT ;  /* 0x7fe000000b0b5812 */ /* 0x000fe400078e0cff */
[----:B------:R-:W-:Y:S02]  /*5ba0*/  SHF.R.U32.HI R8, RZ, 0x13, R8 ;  /* 0x00000013ff087819 */ /* 0x000fe40000011608 */
[----:B------:R-:W-:-:S02]  /*5bb0*/  SHF.R.U32.HI R9, RZ, 0x13, R9 ;  /* 0x00000013ff097819 */ /* 0x000fc40000011609 */
[----:B------:R-:W-:Y:S02]  /*5bc0*/  SHF.R.U32.HI R10, RZ, 0x13, R10 ;  /* 0x00000013ff0a7819 */ /* 0x000fe4000001160a */
[----:B------:R-:W-:Y:S02]  /*5bd0*/  SHF.R.U32.HI R11, RZ, 0x13, R11 ;  /* 0x00000013ff0b7819 */ /* 0x000fe4000001160b */
[----:B------:R-:W-:Y:S02]  /*5be0*/  LOP3.LUT R8, R8, 0x1ffc, RZ, 0xc0, !PT ;  /* 0x00001ffc08087812 */ /* 0x000fe400078ec0ff */
[----:B------:R-:W-:Y:S02]  /*5bf0*/  LOP3.LUT R9, R9, 0x1ffc, RZ, 0xc0, !PT ;  /* 0x00001ffc09097812 */ /* 0x000fe400078ec0ff */
[----:B------:R-:W-:Y:S01]  /*5c00*/  ISETP.GT.AND P2, PT, R0, R15, PT ;  /* 0x0000000f0000720c */ /* 0x000fe20003f44270 */
[----:B------:R-:W-:Y:S01]  /*5c10*/  IMAD.IADD R8, R14, 0x1, R8 ;  /* 0x000000010e087824 */ /* 0x000fe200078e0208 */
[----:B------:R-:W-:Y:S01]  /*5c20*/  LOP3.LUT R10, R10, 0x1ffc, RZ, 0xc0, !PT ;  /* 0x00001ffc0a0a7812 */ /* 0x000fe200078ec0ff */
[----:B------:R-:W-:Y:S01]  /*5c30*/  IMAD.IADD R9, R14, 0x1, R9 ;  /* 0x000000010e097824 */ /* 0x000fe200078e0209 */
[----:B------:R-:W-:-:S02]  /*5c40*/  LOP3.LUT R11, R11, 0x1ffc, RZ, 0xc0, !PT ;  /* 0x00001ffc0b0b7812 */ /* 0x000fc400078ec0ff */
[----:B------:R0:W-:Y:S01]  /*5c50*/  ATOMS.POPC.INC.32 RZ, [R8+URZ] ;  /* 0x0000000008ff7f8c */ /* 0x0001e2000d8000ff */
[C---:B------:R-:W-:Y:S02]  /*5c60*/  IMAD.IADD R10, R14.reuse, 0x1, R10 ;  /* 0x000000010e0a7824 */ /* 0x040fe400078e020a */
[----:B------:R-:W-:Y:S01]  /*5c70*/  IMAD.IADD R11, R14, 0x1, R11 ;  /* 0x000000010e0b7824 */ /* 0x000fe200078e020b */
[----:B------:R0:W-:Y:S04]  /*5c80*/  ATOMS.POPC.INC.32 RZ, [R9+URZ] ;  /* 0x0000000009ff7f8c */ /* 0x0001e8000d8000ff */
[----:B------:R0:W-:Y:S04]  /*5c90*/  ATOMS.POPC.INC.32 RZ, [R10+URZ] ;  /* 0x000000000aff7f8c */ /* 0x0001e8000d8000ff */
[----:B------:R0:W-:Y:S01]  /*5ca0*/  ATOMS.POPC.INC.32 RZ, [R11+URZ] ;  /* 0x000000000bff7f8c */ /* 0x0001e2000d8000ff */
[----:B------:R-:W-:Y:S05]  /*5cb0*/  @P2 BRA `(.L_x_94) ;  /* 0xfffffffc00842947 */ /* 0x000fea000383ffff */
.L_x_93:
[----:B------:R-:W-:Y:S05]  /*5cc0*/  BSYNC.RECONVERGENT B1 ;  /* 0x0000000000017941 */ /* 0x000fea0003800200 */
.L_x_92:
[----:B------:R-:W-:Y:S04]  /*5cd0*/  BSSY.RECONVERGENT B1, `(.L_x_95) ;  /* 0x000000a000017945 */ /* 0x000fe80003800200 */
[----:B------:R-:W-:Y:S05]  /*5ce0*/  @P1 BRA `(.L_x_96) ;  /* 0x0000000000201947 */ /* 0x000fea0003800000 */
[----:B------:R-:W-:-:S04]  /*5cf0*/  LEA R6, P1, R21, UR10, 0x2 ;  /* 0x0000000a15067c11 */ /* 0x000fc8000f8210ff */
[----:B------:R-:W-:-:S05]  /*5d00*/  LEA.HI.X R7, R21, UR4, RZ, 0x2, P1 ;  /* 0x0000000415077c11 */ /* 0x000fca00088f14ff */
[----:B------:R-:W2:Y:S02]  /*5d10*/  LDG.E R0, desc[UR12][R6.64] ;  /* 0x0000000c06007981 */ /* 0x000ea4000c1e1900 */
[----:B--2---:R-:W-:-:S13]  /*5d20*/  ISETP.GE.AND P1, PT, R0, RZ, PT ;  /* 0x000000ff0000720c */ /* 0x004fda0003f26270 */
[----:B------:R-:W-:-:S04]  /*5d30*/  @P1 LOP3.LUT R0, R0, 0x7fe00000, RZ, 0xc, !PT ;  /* 0x7fe0000000001812 */ /* 0x000fc800078e0cff */
[----:B------:R-:W-:-:S04]  /*5d40*/  SHF.R.U32.HI R0, RZ, 0x13, R0 ;  /* 0x00000013ff007819 */ /* 0x000fc80000011600 */
[----:B------:R-:W-:-:S05]  /*5d50*/  LOP3.LUT R0, R0, 0x1ffc, RZ, 0xc0, !PT ;  /* 0x00001ffc00007812 */ /* 0x000fca00078ec0ff */
[----:B------:R1:W-:Y:S02]  /*5d60*/  ATOMS.POPC.INC.32 RZ, [R0+UR8+0x8a0] ;  /* 0x0008a00000ff7f8c */ /* 0x0003e4000d800008 */
.L_x_96:
[----:B------:R-:W-:Y:S05]  /*5d70*/  BSYNC.RECONVERGENT B1 ;  /* 0x0000000000017941 */ /* 0x000fea0003800200 */
.L_x_95:
[----:B------:R-:W-:Y:S05]  /*5d80*/  @P0 BRA `(.L_x_97) ;  /* 0x0000000800f00947 */ /* 0x000fea0003800000 */
[----:B------:R-:W-:-:S05]  /*5d90*/  IMAD.WIDE R6, R17, 0x4, R4 ;  /* 0x0000000411067825 */ /* 0x000fca00078e0204 */
[----:B-1----:R-:W2:Y:S02]  /*5da0*/  LDG.E R0, desc[UR12][R6.64] ;  /* 0x0000000c06007981 */ /* 0x002ea4000c1e1900 */
[----:B--2---:R-:W-:-:S13]  /*5db0*/  ISETP.GE.AND P0, PT, R0, RZ, PT ;  /* 0x000000ff0000720c */ /* 0x004fda0003f06270 */
[----:B------:R-:W-:-:S04]  /*5dc0*/  @P0 LOP3.LUT R0, R0, 0x7fe00000, RZ, 0xc, !PT ;  /* 0x7fe0000000000812 */ /* 0x000fc800078e0cff */
[----:B------:R-:W-:-:S04]  /*5dd0*/  SHF.R.U32.HI R0, RZ, 0x13, R0 ;  /* 0x00000013ff007819 */ /* 0x000fc80000011600 */
[----:B------:R-:W-:-:S05]  /*5de0*/  LOP3.LUT R0, R0, 0x1ffc, RZ, 0xc0, !PT ;  /* 0x00001ffc00007812 */ /* 0x000fca00078ec0ff */
[----:B------:R2:W-:Y:S01]  /*5df0*/  ATOMS.POPC.INC.32 RZ, [R0+UR8+0x8a0] ;  /* 0x0008a00000ff7f8c */ /* 0x0005e2000d800008 */
[----:B------:R-:W-:Y:S05]  /*5e00*/  BRA `(.L_x_97) ;  /* 0x0000000800d07947 */ /* 0x000fea0003800000 */
.L_x_91:
[----:B------:R-:W-:-:S05]  /*5e10*/  VIADD R28, R21, UR16 ;  /* 0x00000010151c7c36 */ /* 0x000fca0008000000 */
[----:B------:R-:W-:-:S13]  /*5e20*/  ISETP.GE.AND P0, PT, R28, UR17, PT ;  /* 0x000000111c007c0c */ /* 0x000fda000bf06270 */
[----:B------:R-:W-:Y:S05]  /*5e30*/  @P0 BRA `(.L_x_97) ;  /* 0x0000000800c40947 */ /* 0x000fea0003800000 */
[----:B------:R-:W-:Y:S01]  /*5e40*/  VIADD R29, R28, 0x200 ;  /* 0x000002001c1d7836 */ /* 0x000fe20000000000 */
[----:B------:R-:W-:Y:S01]  /*5e50*/  LOP3.LUT R21, RZ, R21, RZ, 0x33, !PT ;  /* 0x00000015ff157212 */ /* 0x000fe200078e33ff */
[----:B------:R-:W-:Y:S03]  /*5e60*/  BSSY.RECONVERGENT B1, `(.L_x_98) ;  /* 0x0000065000017945 */ /* 0x000fe60003800200 */
[----:B------:R-:W-:-:S04]  /*5e70*/  VIMNMX R0, PT, PT, R29, UR17, !PT ;  /* 0x000000111d007c48 */ /* 0x000fc8000ffe0100 */
[----:B------:R-:W-:-:S04]  /*5e80*/  IADD3 R0, PT, PT, R0, -UR16, R21 ;  /* 0x8000001000007c10 */ /* 0x000fc8000fffe015 */
[C---:B------:R-:W-:Y:S02]  /*5e90*/  ISETP.GE.U32.AND P1, PT, R0.reuse, 0xe00, PT ;  /* 0x00000e000000780c */ /* 0x040fe40003f26070 */
[----:B---3--:R-:W-:-:S04]  /*5ea0*/  LEA.HI R23, R0, 0x1, RZ, 0x17 ;  /* 0x0000000100177811 */ /* 0x008fc800078fb8ff */
        /* <DEDUP_REMOVED lines=9> */
[----:B------:R-:W-:Y:S02]  /*5f40*/  IMAD.U32 R24, RZ, RZ, UR8 ;  /* 0x00000008ff187e24 */ /* 0x000fe4000f8e00ff */
[-C--:B------:R-:W-:Y:S02]  /*5f50*/  IMAD R29, R29, R22.reuse, RZ ;  /* 0x000000161d1d7224 */ /* 0x080fe400078e02ff */
[-C--:B------:R-:W-:Y:S02]  /*5f60*/  IMAD R25, R28, R22.reuse, RZ ;  /* 0x000000161c197224 */ /* 0x080fe400078e02ff */
[-C--:B------:R-:W-:Y:S02]  /*5f70*/  IMAD R31, R31, R22.reuse, RZ ;  /* 0x000000161f1f7224 */ /* 0x080fe400078e02ff */
[-C--:B------:R-:W-:Y:S02]  /*5f80*/  IMAD R35, R35, R22.reuse, RZ ;  /* 0x0000001623237224 */ /* 0x080fe400078e02ff */
[----:B------:R-:W-:-:S02]  /*5f90*/  IMAD R37, R37, R22, RZ ;  /* 0x0000001625257224 */ /* 0x000fc400078e02ff */
[-C--:B------:R-:W-:Y:S02]  /*5fa0*/  IMAD R33, R33, R22.reuse, RZ ;  /* 0x0000001621217224 */ /* 0x080fe400078e02ff */
[-C--:B------:R-:W-:Y:S02]  /*5fb0*/  IMAD R26, R7, R22.reuse, RZ ;  /* 0x00000016071a7224 */ /* 0x080fe400078e02ff */
[----:B------:R-:W-:Y:S02]  /*5fc0*/  IMAD R27, R27, R22, RZ ;  /* 0x000000161b1b7224 */ /* 0x000fe400078e02ff */
[----:B------:R-:W-:Y:S02]  /*5fd0*/  IMAD.MOV R30, RZ, RZ, -R30 ;  /* 0x000000ffff1e7224 */ /* 0x000fe400078e0a1e */
[----:B------:R-:W-:-:S07]  /*5fe0*/  VIADD R24, R24, 0x8a0 ;  /* 0x000008a018187836 */ /* 0x000fce0000000000 */
.L_x_100:
[----:B0-----:R-:W-:-:S04]  /*5ff0*/  IMAD.WIDE R6, R25, 0x4, R2 ;  /* 0x0000000419067825 */ /* 0x001fc800078e0202 */
[--C-:B----4-:R-:W-:Y:S02]  /*6000*/  IMAD.WIDE R8, R29, 0x4, R2.reuse ;  /* 0x000000041d087825 */ /* 0x110fe400078e0202 */
[----:B------:R-:W2:Y:S02]  /*6010*/  LDG.E R6, desc[UR12][R6.64] ;  /* 0x0000000c06067981 */ /* 0x000ea4000c1e1900 */
[--C-:B------:R-:W-:Y:S02]  /*6020*/  IMAD.WIDE R10, R27, 0x4, R2.reuse ;  /* 0x000000041b0a7825 */ /* 0x100fe400078e0202 */
[----:B------:R-:W3:Y:S04]  /*6030*/  LDG.E R8, desc[UR12][R8.64] ;  /* 0x0000000c08087981 */ /* 0x000ee8000c1e1900 */
[----:B------:R-:W4:Y:S01]  /*6040*/  LDG.E R10, desc[UR12][R10.64] ;  /* 0x0000000c0a0a7981 */ /* 0x000f22000c1e1900 */
[----:B------:R-:W-:-:S04]  /*6050*/  IMAD.WIDE R18, R26, 0x4, R2 ;  /* 0x000000041a127825 */ /* 0x000fc800078e0202 */
[--C-:B------:R-:W-:Y:S02]  /*6060*/  IMAD.WIDE R12, R37, 0x4, R2.reuse ;  /* 0x00000004250c7825 */ /* 0x100fe400078e0202 */
[----:B------:R-:W5:Y:S02]  /*6070*/  LDG.E R18, desc[UR12][R18.64] ;  /* 0x0000000c12127981 */ /* 0x000f64000c1e1900 */
[--C-:B------:R-:W-:Y:S02]  /*6080*/  IMAD.WIDE R14, R33, 0x4, R2.reuse ;  /* 0x00000004210e7825 */ /* 0x100fe400078e0202 */
[----:B------:R-:W5:Y:S02]  /*6090*/  LDG.E R12, desc[UR12][R12.64] ;  /* 0x0000000c0c0c7981 */ /* 0x000f64000c1e1900 */
[--C-:B------:R-:W-:Y:S02]  /*60a0*/  IMAD.WIDE R16, R35, 0x4, R2.reuse ;  /* 0x0000000423107825 */ /* 0x100fe400078e0202 */
[----:B------:R-:W5:Y:S02]  /*60b0*/  LDG.E R14, desc[UR12][R14.64] ;  /* 0x0000000c0e0e7981 */ /* 0x000f64000c1e1900 */
[----:B------:R-:W-:-:S02]  /*60c0*/  IMAD.WIDE R20, R31, 0x4, R2 ;  /* 0x000000041f147825 */ /* 0x000fc400078e0202 */
[----:B------:R-:W5:Y:S04]  /*60d0*/  LDG.E R16, desc[UR12][R16.64] ;  /* 0x0000000c10107981 */ /* 0x000f68000c1e1900 */
[----:B------:R-:W5:Y:S01]  /*60e0*/  LDG.E R20, desc[UR12][R20.64] ;  /* 0x0000000c14147981 */ /* 0x000f62000c1e1900 */
[----:B------:R-:W-:Y:S02]  /*60f0*/  VIADD R30, R30, 0x8 ;  /* 0x000000081e1e7836 */ /* 0x000fe40000000000 */
[----:B------:R-:W-:Y:S02]  /*6100*/  VIADD R28, R28, 0x1000 ;  /* 0x000010001c1c7836 */ /* 0x000fe40000000000 */
[C---:B------:R-:W-:Y:S02]  /*6110*/  IMAD R25, R22.reuse, 0x1000, R25 ;  /* 0x0000100016197824 */ /* 0x040fe400078e0219 */
[----:B------:R-:W-:-:S02]  /*6120*/  IMAD R29, R22, 0x1000, R29 ;  /* 0x00001000161d7824 */ /* 0x000fc400078e021d */
[C---:B------:R-:W-:Y:S02]  /*6130*/  IMAD R27, R22.reuse, 0x1000, R27 ;  /* 0x00001000161b7824 */ /* 0x040fe400078e021b */
[C---:B------:R-:W-:Y:S02]  /*6140*/  IMAD R26, R22.reuse, 0x1000, R26 ;  /* 0x00001000161a7824 */ /* 0x040fe400078e021a */
[C---:B------:R-:W-:Y:S02]  /*6150*/  IMAD R37, R22.reuse, 0x1000, R37 ;  /* 0x0000100016257824 */ /* 0x040fe400078e0225 */
[C---:B------:R-:W-:Y:S02]  /*6160*/  IMAD R33, R22.reuse, 0x1000, R33 ;  /* 0x0000100016217824 */ /* 0x040fe400078e0221 */
[C---:B------:R-:W-:Y:S02]  /*6170*/  IMAD R35, R22.reuse, 0x1000, R35 ;  /* 0x0000100016237824 */ /* 0x040fe400078e0223 */
[----:B------:R-:W-:Y:S01]  /*6180*/  IMAD R31, R22, 0x1000, R31 ;  /* 0x00001000161f7824 */ /* 0x000fe200078e021f */
[----:B--2---:R-:W-:-:S02]  /*6190*/  ISETP.GE.AND P3, PT, R6, RZ, PT ;  /* 0x000000ff0600720c */ /* 0x004fc40003f66270 */
[----:B---3--:R-:W-:Y:S02]  /*61a0*/  ISETP.GE.AND P4, PT, R8, RZ, PT ;  /* 0x000000ff0800720c */ /* 0x008fe40003f86270 */
[----:B----4-:R-:W-:-:S09]  /*61b0*/  ISETP.GE.AND P5, PT, R10, RZ, PT ;  /* 0x000000ff0a00720c */ /* 0x010fd20003fa6270 */
[----:B------:R-:W-:Y:S02]  /*61c0*/  @P3 LOP3.LUT R6, R6, 0x7fe00000, RZ, 0xc, !PT ;  /* 0x7fe0000006063812 */ /* 0x000fe400078e0cff */
[----:B-----5:R-:W-:Y:S02]  /*61d0*/  ISETP.GE.AND P1, PT, R18, RZ, PT ;  /* 0x000000ff1200720c */ /* 0x020fe40003f26270 */
[----:B------:R-:W-:Y:S02]  /*61e0*/  @P4 LOP3.LUT R8, R8, 0x7fe00000, RZ, 0xc, !PT ;  /* 0x7fe0000008084812 */ /* 0x000fe400078e0cff */
[----:B------:R-:W-:Y:S02]  /*61f0*/  ISETP.GE.AND P2, PT, R12, RZ, PT ;  /* 0x000000ff0c00720c */ /* 0x000fe40003f46270 */
[----:B------:R-:W-:Y:S02]  /*6200*/  @P5 LOP3.LUT R10, R10, 0x7fe00000, RZ, 0xc, !PT ;  /* 0x7fe000000a0a5812 */ /* 0x000fe400078e0cff */
[----:B------:R-:W-:-:S02]  /*6210*/  ISETP.GE.AND P3, PT, R14, RZ, PT ;  /* 0x000000ff0e00720c */ /* 0x000fc40003f66270 */
[----:B------:R-:W-:Y:S02]  /*6220*/  ISETP.GE.AND P4, PT, R16, RZ, PT ;  /* 0x000000ff1000720c */ /* 0x000fe40003f86270 */
[----:B------:R-:W-:Y:S02]  /*6230*/  SHF.R.U32.HI R6, RZ, 0x13, R6 ;  /* 0x00000013ff067819 */ /* 0x000fe40000011606 */
[----:B------:R-:W-:Y:S02]  /*6240*/  ISETP.GE.AND P5, PT, R20, RZ, PT ;  /* 0x000000ff1400720c */ /* 0x000fe40003fa6270 */
[----:B------:R-:W-:Y:S02]  /*6250*/  SHF.R.U32.HI R8, RZ, 0x13, R8 ;  /* 0x00000013ff087819 */ /* 0x000fe40000011608 */
[----:B------:R-:W-:Y:S02]  /*6260*/  SHF.R.U32.HI R10, RZ, 0x13, R10 ;  /* 0x00000013ff0a7819 */ /* 0x000fe4000001160a */
[----:B------:R-:W-:-:S02]  /*6270*/  LOP3.LUT R7, R6, 0x1ffc, RZ, 0xc0, !PT ;  /* 0x00001ffc06077812 */ /* 0x000fc400078ec0ff */
[----:B------:R-:W-:Y:S02]  /*6280*/  LOP3.LUT R9, R8, 0x1ffc, RZ, 0xc0, !PT ;  /* 0x00001ffc08097812 */ /* 0x000fe400078ec0ff */
[----:B------:R-:W-:Y:S02]  /*6290*/  LOP3.LUT R11, R10, 0x1ffc, RZ, 0xc0, !PT ;  /* 0x00001ffc0a0b7812 */ /* 0x000fe400078ec0ff */
[----:B------:R-:W-:Y:S01]  /*62a0*/  @P1 LOP3.LUT R18, R18, 0x7fe00000, RZ, 0xc, !PT ;  /* 0x7fe0000012121812 */ /* 0x000fe200078e0cff */
[----:B------:R-:W-:Y:S01]  /*62b0*/  IMAD.IADD R7, R24, 0x1, R7 ;  /* 0x0000000118077824 */ /* 0x000fe200078e0207 */
[----:B------:R-:W-:Y:S01]  /*62c0*/  @P2 LOP3.LUT R12, R12, 0x7fe00000, RZ, 0xc, !PT ;  /* 0x7fe000000c0c2812 */ /* 0x000fe200078e0cff */
[----:B------:R-:W-:Y:S01]  /*62d0*/  IMAD.IADD R9, R24, 0x1, R9 ;  /* 0x0000000118097824 */ /* 0x000fe200078e0209 */
[----:B------:R-:W-:Y:S01]  /*62e0*/  @P3 LOP3.LUT R14, R14, 0x7fe00000, RZ, 0xc, !PT ;  /* 0x7fe000000e0e3812 */ /* 0x000fe200078e0cff */
[----:B------:R-:W-:Y:S01]  /*62f0*/  IMAD.IADD R11, R24, 0x1, R11 ;  /* 0x00000001180b7824 */ /* 0x000fe200078e020b */
[----:B------:R-:W-:Y:S01]  /*6300*/  @P4 LOP3.LUT R16, R16, 0x7fe00000, RZ, 0xc, !PT ;  /* 0x7fe0000010104812 */ /* 0x000fe200078e0cff */
[----:B------:R0:W-:Y:S01]  /*6310*/  ATOMS.POPC.INC.32 RZ, [R7+URZ] ;  /* 0x0000000007ff7f8c */ /* 0x0001e2000d8000ff */
[----:B------:R-:W-:-:S02]  /*6320*/  @P5 LOP3.LUT R20, R20, 0x7fe00000, RZ, 0xc, !PT ;  /* 0x7fe0000014145812 */ /* 0x000fc400078e0cff */
[----:B------:R-:W-:Y:S01]  /*6330*/  SHF.R.U32.HI R18, RZ, 0x13, R18 ;  /* 0x00000013ff127819 */ /* 0x000fe20000011612 */
[----:B------:R1:W-:Y:S01]  /*6340*/  ATOMS.POPC.INC.32 RZ, [R9+URZ] ;  /* 0x0000000009ff7f8c */ /* 0x0003e2000d8000ff */
[----:B------:R-:W-:Y:S02]  /*6350*/  SHF.R.U32.HI R12, RZ, 0x13, R12 ;  /* 0x00000013ff0c7819 */ /* 0x000fe4000001160c */
[----:B------:R-:W-:Y:S01]  /*6360*/  SHF.R.U32.HI R14, RZ, 0x13, R14 ;  /* 0x00000013ff0e7819 */ /* 0x000fe2000001160e */
[----:B------:R2:W-:Y:S01]  /*6370*/  ATOMS.POPC.INC.32 RZ, [R11+URZ] ;  /* 0x000000000bff7f8c */ /* 0x0005e2000d8000ff */
[----:B------:R-:W-:Y:S02]  /*6380*/  SHF.R.U32.HI R16, RZ, 0x13, R16 ;  /* 0x00000013ff107819 */ /* 0x000fe40000011610 */
[----:B------:R-:W-:Y:S02]  /*6390*/  SHF.R.U32.HI R20, RZ, 0x13, R20 ;  /* 0x00000013ff147819 */ /* 0x000fe40000011614 */
[----:B0-----:R-:W-:-:S02]  /*63a0*/  LOP3.LUT R7, R18, 0x1ffc, RZ, 0xc0, !PT ;  /* 0x00001ffc12077812 */ /* 0x001fc400078ec0ff */
[----:B-1----:R-:W-:Y:S02]  /*63b0*/  LOP3.LUT R9, R12, 0x1ffc, RZ, 0xc0, !PT ;  /* 0x00001ffc0c097812 */ /* 0x002fe400078ec0ff */
[----:B--2---:R-:W-:Y:S02]  /*63c0*/  LOP3.LUT R11, R14, 0x1ffc, RZ, 0xc0, !PT ;  /* 0x00001ffc0e0b7812 */ /* 0x004fe400078ec0ff */
[----:B------:R-:W-:Y:S02]  /*63d0*/  ISETP.NE.AND P1, PT, R30, RZ, PT ;  /* 0x000000ff1e00720c */ /* 0x000fe40003f25270 */
[----:B------:R-:W-:Y:S01]  /*63e0*/  LOP3.LUT R13, R16, 0x1ffc, RZ, 0xc0, !PT ;  /* 0x00001ffc100d7812 */ /* 0x000fe200078ec0ff */
[----:B------:R-:W-:Y:S01]  /*63f0*/  IMAD.IADD R7, R24, 0x1, R7 ;  /* 0x0000000118077824 */ /* 0x000fe200078e0207 */
[----:B------:R-:W-:Y:S01]  /*6400*/  LOP3.LUT R15, R20, 0x1ffc, RZ, 0xc0, !PT ;  /* 0x00001ffc140f7812 */ /* 0x000fe200078ec0ff */
[C---:B------:R-:W-:Y:S02]  /*6410*/  IMAD.IADD R9, R24.reuse, 0x1, R9 ;  /* 0x0000000118097824 */ /* 0x040fe400078e0209 */
[C---:B------:R-:W-:Y:S01]  /*6420*/  IMAD.IADD R11, R24.reuse, 0x1, R11 ;  /* 0x00000001180b7824 */ /* 0x040fe200078e020b */
[----:B------:R0:W-:Y:S01]  /*6430*/  ATOMS.POPC.INC.32 RZ, [R7+URZ] ;  /* 0x0000000007ff7f8c */ /* 0x0001e2000d8000ff */
[----:B------:R-:W-:-:S02]  /*6440*/  IMAD.IADD R13, R24, 0x1, R13 ;  /* 0x00000001180d7824 */ /* 0x000fc400078e020d */
[----:B------:R-:W-:Y:S01]  /*6450*/  IMAD.IADD R15, R24, 0x1, R15 ;  /* 0x00000001180f7824 */ /* 0x000fe200078e020f */
[----:B------:R0:W-:Y:S04]  /*6460*/  ATOMS.POPC.INC.32 RZ, [R9+URZ] ;  /* 0x0000000009ff7f8c */ /* 0x0001e8000d8000ff */
[----:B------:R0:W-:Y:S04]  /*6470*/  ATOMS.POPC.INC.32 RZ, [R11+URZ] ;  /* 0x000000000bff7f8c */ /* 0x0001e8000d8000ff */
[----:B------:R0:W-:Y:S04]  /*6480*/  ATOMS.POPC.INC.32 RZ, [R13+URZ] ;  /* 0x000000000dff7f8c */ /* 0x0001e8000d8000ff */
[----:B------:R0:W-:Y:S01]  /*6490*/  ATOMS.POPC.INC.32 RZ, [R15+URZ] ;  /* 0x000000000fff7f8c */ /* 0x0001e2000d8000ff */
[----:B------:R-:W-:Y:S05]  /*64a0*/  @P1 BRA `(.L_x_100) ;  /* 0xfffffff800d01947 */ /* 0x000fea000383ffff */
.L_x_99:
[----:B------:R-:W-:Y:S05]  /*64b0*/  BSYNC.RECONVERGENT B1 ;  /* 0x0000000000017941 */ /* 0x000fea0003800200 */
.L_x_98:
[----:B------:R-:W-:Y:S05]  /*64c0*/  @!P0 BRA `(.L_x_97) ;  /* 0x0000000400208947 */ /* 0x000fea0003800000 */
[----:B------:R-:W-:Y:S01]  /*64d0*/  ISETP.GE.U32.AND P0, PT, R32, 0x4, PT ;  /* 0x000000042000780c */ /* 0x000fe20003f06070 */
[----:B------:R-:W-:Y:S01]  /*64e0*/  BSSY.RECONVERGENT B1, `(.L_x_101) ;  /* 0x0000025000017945 */ /* 0x000fe20003800200 */
[----:B------:R-:W-:-:S11]  /*64f0*/  LOP3.LUT P4, R23, R23, 0x3, RZ, 0xc0, !PT ;  /* 0x0000000317177812 */ /* 0x000fd6000788c0ff */
[----:B------:R-:W-:Y:S05]  /*6500*/  @!P0 BRA `(.L_x_102) ;  /* 0x0000000000888947 */ /* 0x000fea0003800000 */
[----:B0-----:R-:W-:-:S04]  /*6510*/  IMAD R7, R28, R22, RZ ;  /* 0x000000161c077224 */ /* 0x001fc800078e02ff */
[C-C-:B------:R-:W-:Y:S02]  /*6520*/  IMAD R11, R22.reuse, 0x400, R7.reuse ;  /* 0x00000400160b7824 */ /* 0x140fe400078e0207 */
[C---:B------:R-:W-:Y:S02]  /*6530*/  IMAD R9, R22.reuse, 0x200, R7 ;  /* 0x0000020016097824 */ /* 0x040fe400078e0207 */
[----:B------:R-:W-:Y:S02]  /*6540*/  IMAD R13, R22, 0x200, R11 ;  /* 0x00000200160d7824 */ /* 0x000fe400078e020b */
[----:B------:R-:W-:-:S04]  /*6550*/  IMAD.WIDE R6, R7, 0x4, R2 ;  /* 0x0000000407067825 */ /* 0x000fc800078e0202 */
[--C-:B----4-:R-:W-:Y:S01]  /*6560*/  IMAD.WIDE R8, R9, 0x4, R2.reuse ;  /* 0x0000000409087825 */ /* 0x110fe200078e0202 */
[----:B------:R-:W2:Y:S03]  /*6570*/  LDG.E R14, desc[UR12][R6.64] ;  /* 0x0000000c060e7981 */ /* 0x000ea6000c1e1900 */
[--C-:B------:R-:W-:Y:S01]  /*6580*/  IMAD.WIDE R10, R11, 0x4, R2.reuse ;  /* 0x000000040b0a7825 */ /* 0x100fe200078e0202 */
[----:B------:R-:W3:Y:S03]  /*6590*/  LDG.E R15, desc[UR12][R8.64] ;  /* 0x0000000c080f7981 */ /* 0x000ee6000c1e1900 */
[----:B------:R-:W-:Y:S01]  /*65a0*/  IMAD.WIDE R12, R13, 0x4, R2 ;  /* 0x000000040d0c7825 */ /* 0x000fe200078e0202 */
[----:B------:R-:W4:Y:S04]  /*65b0*/  LDG.E R16, desc[UR12][R10.64] ;  /* 0x0000000c0a107981 */ /* 0x000f28000c1e1900 */
[----:B------:R-:W5:Y:S01]  /*65c0*/  LDG.E R17, desc[UR12][R12.64] ;  /* 0x0000000c0c117981 */ /* 0x000f62000c1e1900 */
[----:B------:R-:W-:Y:S01]  /*65d0*/  UIADD3 UR6, UPT, UPT, UR8, 0x8a0, URZ ;  /* 0x000008a008067890 */ /* 0x000fe2000fffe0ff */
[----:B------:R-:W-:Y:S01]  /*65e0*/  VIADD R28, R28, 0x800 ;  /* 0x000008001c1c7836 */ /* 0x000fe20000000000 */
[----:B--2---:R-:W-:-:S02]  /*65f0*/  ISETP.GE.AND P0, PT, R14, RZ, PT ;  /* 0x000000ff0e00720c */ /* 0x004fc40003f06270 */
[----:B---3--:R-:W-:Y:S02]  /*6600*/  ISETP.GE.AND P1, PT, R15, RZ, PT ;  /* 0x000000ff0f00720c */ /* 0x008fe40003f26270 */
[----:B----4-:R-:W-:Y:S02]  /*6610*/  ISETP.GE.AND P2, PT, R16, RZ, PT ;  /* 0x000000ff1000720c */ /* 0x010fe40003f46270 */
[----:B-----5:R-:W-:-:S07]  /*6620*/  ISETP.GE.AND P3, PT, R17, RZ, PT ;  /* 0x000000ff1100720c */ /* 0x020fce0003f66270 */
[----:B------:R-:W-:Y:S02]  /*6630*/  @P0 LOP3.LUT R14, R14, 0x7fe00000, RZ, 0xc, !PT ;  /* 0x7fe000000e0e0812 */ /* 0x000fe400078e0cff */
[----:B------:R-:W-:Y:S02]  /*6640*/  @P1 LOP3.LUT R15, R15, 0x7fe00000, RZ, 0xc, !PT ;  /* 0x7fe000000f0f1812 */ /* 0x000fe400078e0cff */
[----:B------:R-:W-:Y:S02]  /*6650*/  SHF.R.U32.HI R14, RZ, 0x13, R14 ;  /* 0x00000013ff0e7819 */ /* 0x000fe4000001160e */
[----:B------:R-:W-:Y:S02]  /*6660*/  @P2 LOP3.LUT R16, R16, 0x7fe00000, RZ, 0xc, !PT ;  /* 0x7fe0000010102812 */ /* 0x000fe400078e0cff */
[----:B------:R-:W-:Y:S02]  /*6670*/  SHF.R.U32.HI R15, RZ, 0x13, R15 ;  /* 0x00000013ff0f7819 */ /* 0x000fe4000001160f */
[----:B------:R-:W-:-:S02]  /*6680*/  @P3 LOP3.LUT R17, R17, 0x7fe00000, RZ, 0xc, !PT ;  /* 0x7fe0000011113812 */ /* 0x000fc400078e0cff */
[----:B------:R-:W-:Y:S02]  /*6690*/  SHF.R.U32.HI R16, RZ, 0x13, R16 ;  /* 0x00000013ff107819 */ /* 0x000fe40000011610 */
[----:B------:R-:W-:Y:S02]  /*66a0*/  SHF.R.U32.HI R17, RZ, 0x13, R17 ;  /* 0x00000013ff117819 */ /* 0x000fe40000011611 */
[----:B------:R-:W-:Y:S02]  /*66b0*/  LOP3.LUT R14, R14, 0x1ffc, RZ, 0xc0, !PT ;  /* 0x00001ffc0e0e7812 */ /* 0x000fe400078ec0ff */
[----:B------:R-:W-:Y:S02]  /*66c0*/  LOP3.LUT R15, R15, 0x1ffc, RZ, 0xc0, !PT ;  /* 0x00001ffc0f0f7812 */ /* 0x000fe400078ec0ff */
[----:B------:R-:W-:Y:S01]  /*66d0*/  LOP3.LUT R16, R16, 0x1ffc, RZ, 0xc0, !PT ;  /* 0x00001ffc10107812 */ /* 0x000fe200078ec0ff */
[----:B------:R1:W-:Y:S01]  /*66e0*/  ATOMS.POPC.INC.32 RZ, [R14+UR6] ;  /* 0x000000000eff7f8c */ /* 0x0003e2000d800006 */
[----:B------:R-:W-:-:S03]  /*66f0*/  LOP3.LUT R17, R17, 0x1ffc, RZ, 0xc0, !PT ;  /* 0x00001ffc11117812 */ /* 0x000fc600078ec0ff */
[----:B------:R1:W-:Y:S04]  /*6700*/  ATOMS.POPC.INC.32 RZ, [R15+UR6] ;  /* 0x000000000fff7f8c */ /* 0x0003e8000d800006 */
[----:B------:R1:W-:Y:S04]  /*6710*/  ATOMS.POPC.INC.32 RZ, [R16+UR6] ;  /* 0x0000000010ff7f8c */ /* 0x0003e8000d800006 */
[----:B------:R1:W-:Y:S02]  /*6720*/  ATOMS.POPC.INC.32 RZ, [R17+UR6] ;  /* 0x0000000011ff7f8c */ /* 0x0003e4000d800006 */
.L_x_102:
[----:B------:R-:W-:Y:S05]  /*6730*/  BSYNC.RECONVERGENT B1 ;  /* 0x0000000000017941 */ /* 0x000fea0003800200 */
.L_x_101:
[----:B------:R-:W-:Y:S05]  /*6740*/  @!P4 BRA `(.L_x_97) ;  /* 0x000000000080c947 */ /* 0x000fea0003800000 */
[----:B------:R-:W-:Y:S01]  /*6750*/  ISETP.NE.AND P1, PT, R23, 0x1, PT ;  /* 0x000000011700780c */ /* 0x000fe20003f25270 */
[----:B------:R-:W-:Y:S01]  /*6760*/  BSSY.RECONVERGENT B1, `(.L_x_103) ;  /* 0x0000015000017945 */ /* 0x000fe20003800200 */
[----:B------:R-:W-:-:S11]  /*6770*/  LOP3.LUT P0, RZ, R0, 0x200, RZ, 0xc0, !PT ;  /* 0x0000020000ff7812 */ /* 0x000fd6000780c0ff */
[----:B------:R-:W-:Y:S05]  /*6780*/  @!P1 BRA `(.L_x_104) ;  /* 0x0000000000489947 */ /* 0x000fea0003800000 */
[----:B0-----:R-:W-:-:S04]  /*6790*/  IMAD R7, R28, R22, RZ ;  /* 0x000000161c077224 */ /* 0x001fc800078e02ff */
[----:B------:R-:W-:Y:S02]  /*67a0*/  IMAD R9, R22, 0x200, R7 ;  /* 0x0000020016097824 */ /* 0x000fe400078e0207 */
[----:B------:R-:W-:-:S04]  /*67b0*/  IMAD.WIDE R6, R7, 0x4, R2 ;  /* 0x0000000407067825 */ /* 0x000fc800078e0202 */
[----:B----4-:R-:W-:Y:S01]  /*67c0*/  IMAD.WIDE R8, R9, 0x4, R2 ;  /* 0x0000000409087825 */ /* 0x010fe200078e0202 */
[----:B------:R-:W2:Y:S04]  /*67d0*/  LDG.E R0, desc[UR12][R6.64] ;  /* 0x0000000c06007981 */ /* 0x000ea8000c1e1900 */
[----:B------:R-:W3:Y:S01]  /*67e0*/  LDG.E R10, desc[UR12][R8.64] ;  /* 0x0000000c080a7981 */ /* 0x000ee2000c1e1900 */
[----:B------:R-:W-:Y:S01]  /*67f0*/  UIADD3 UR6, UPT, UPT, UR8, 0x8a0, URZ ;  /* 0x000008a008067890 */ /* 0x000fe2000fffe0ff */
[----:B------:R-:W-:Y:S01]  /*6800*/  VIADD R28, R28, 0x400 ;  /* 0x000004001c1c7836 */ /* 0x000fe20000000000 */
[----:B--2---:R-:W-:Y:S02]  /*6810*/  ISETP.GE.AND P1, PT, R0, RZ, PT ;  /* 0x000000ff0000720c */ /* 0x004fe40003f26270 */
[----:B---3--:R-:W-:-:S11]  /*6820*/  ISETP.GE.AND P2, PT, R10, RZ, PT ;  /* 0x000000ff0a00720c */ /* 0x008fd60003f46270 */
[----:B------:R-:W-:Y:S02]  /*6830*/  @P1 LOP3.LUT R0, R0, 0x7fe00000, RZ, 0xc, !PT ;  /* 0x7fe0000000001812 */ /* 0x000fe400078e0cff */
[----:B------:R-:W-:Y:S02]  /*6840*/  @P2 LOP3.LUT R10, R10, 0x7fe00000, RZ, 0xc, !PT ;  /* 0x7fe000000a0a2812 */ /* 0x000fe400078e0cff */
[----:B------:R-:W-:Y:S02]  /*6850*/  SHF.R.U32.HI R0, RZ, 0x13, R0 ;  /* 0x00000013ff007819 */ /* 0x000fe40000011600 */
[----:B------:R-:W-:Y:S02]  /*6860*/  SHF.R.U32.HI R10, RZ, 0x13, R10 ;  /* 0x00000013ff0a7819 */ /* 0x000fe4000001160a */
[----:B------:R-:W-:Y:S02]  /*6870*/  LOP3.LUT R0, R0, 0x1ffc, RZ, 0xc0, !PT ;  /* 0x00001ffc00007812 */ /* 0x000fe400078ec0ff */
[----:B------:R-:W-:-:S03]  /*6880*/  LOP3.LUT R10, R10, 0x1ffc, RZ, 0xc0, !PT ;  /* 0x00001ffc0a0a7812 */ /* 0x000fc600078ec0ff */
[----:B------:R2:W-:Y:S04]  /*6890*/  ATOMS.POPC.INC.32 RZ, [R0+UR6] ;  /* 0x0000000000ff7f8c */ /* 0x0005e8000d800006 */
[----:B------:R2:W-:Y:S02]  /*68a0*/  ATOMS.POPC.INC.32 RZ, [R10+UR6] ;  /* 0x000000000aff7f8c */ /* 0x0005e4000d800006 */
.L_x_104:
[----:B------:R-:W-:Y:S05]  /*68b0*/  BSYNC.RECONVERGENT B1 ;  /* 0x0000000000017941 */ /* 0x000fea0003800200 */
.L_x_103:
[----:B------:R-:W-:Y:S05]  /*68c0*/  @P0 BRA `(.L_x_97) ;  /* 0x0000000000200947 */ /* 0x000fea0003800000 */
[----:B0-----:R-:W-:-:S04]  /*68d0*/  IMAD R7, R28, R22, RZ ;  /* 0x000000161c077224 */ /* 0x001fc800078e02ff */
[----:B------:R-:W-:-:S05]  /*68e0*/  IMAD.WIDE R6, R7, 0x4, R2 ;  /* 0x0000000407067825 */ /* 0x000fca00078e0202 */
[----:B--2---:R-:W2:Y:S02]  /*68f0*/  LDG.E R0, desc[UR12][R6.64] ;  /* 0x0000000c06007981 */ /* 0x004ea4000c1e1900 */
[----:B--2---:R-:W-:-:S13]  /*6900*/  ISETP.GE.AND P0, PT, R0, RZ, PT ;  /* 0x000000ff0000720c */ /* 0x004fda0003f06270 */
[----:B------:R-:W-:-:S04]  /*6910*/  @P0 LOP3.LUT R0, R0, 0x7fe00000, RZ, 0xc, !PT ;  /* 0x7fe0000000000812 */ /* 0x000fc800078e0cff */
[----:B------:R-:W-:-:S04]  /*6920*/  SHF.R.U32.HI R0, RZ, 0x13, R0 ;  /* 0x00000013ff007819 */ /* 0x000fc80000011600 */
[----:B------:R-:W-:-:S05]  /*6930*/  LOP3.LUT R0, R0, 0x1ffc, RZ, 0xc0, !PT ;  /* 0x00001ffc00007812 */ /* 0x000fca00078ec0ff */
[----:B------:R0:W-:Y:S02]  /*6940*/  ATOMS.POPC.INC.32 RZ, [R0+UR8+0x8a0] ;  /* 0x0008a00000ff7f8c */ /* 0x0001e4000d800008 */
.L_x_97:
[----:B------:R-:W-:Y:S05]  /*6950*/  BSYNC.RECONVERGENT B0 ;  /* 0x0000000000007941 */ /* 0x000fea0003800200 */
.L_x_90:
[----:B------:R-:W-:Y:S01]  /*6960*/  BAR.SYNC.DEFER_BLOCKING 0x0 ;  /* 0x0000000000007b1d */ /* 0x000fe20000010000 */
[----:B0-----:R-:W-:-:S05]  /*6970*/  IMAD.MOV.U32 R13, RZ, RZ, RZ ;  /* 0x000000ffff0d7224 */ /* 0x001fca00078e00ff */
[----:B------:R-:W0:Y:S01]  /*6980*/  LDCU UR9, c[0x0][0x3a8] ;  /* 0x00007500ff0977ac */ /* 0x000e220008000800 */
[----:B--2---:R-:W2:Y:S01]  /*6990*/  S2R R10, SR_TID.X ;  /* 0x00000000000a7919 */ /* 0x004ea20000002100 */
[----:B------:R-:W0:Y:S01]  /*69a0*/  LDS R11, [UR8+0x486c] ;  /* 0x00486c08ff0b7984 */ /* 0x000e220008000800 */
[C---:B--2---:R-:W-:Y:S02]  /*69b0*/  LEA.HI R6, R10.reuse, R10, RZ, 0x1c ;  /* 0x0000000a0a067211 */ /* 0x044fe400078fe0ff */
[C---:B------:R-:W-:Y:S02]  /*69c0*/  ISETP.GT.U32.AND P2, PT, R10.reuse, 0x1f, PT ;  /* 0x0000001f0a00780c */ /* 0x040fe40003f44070 */
[----:B-1----:R-:W-:Y:S02]  /*69d0*/  LEA R0, R10, UR8, 0x2 ;  /* 0x000000080a007c11 */ /* 0x002fe4000f8e10ff */
[----:B---3--:R-:W-:-:S09]  /*69e0*/  LEA R9, R6, UR8, 0x2 ;  /* 0x0000000806097c11 */ /* 0x008fd2000f8e10ff */
.L_x_109:
[----:B------:R-:W-:Y:S01]  /*69f0*/  IMAD R12, R13, 0x800, R0 ;  /* 0x000008000d0c7824 */ /* 0x000fe200078e0200 */
[----:B------:R-:W-:Y:S05]  /*6a00*/  WARPSYNC.ALL ;  /* 0x0000000000007948 */ /* 0x000fea0003800000 */
[----:B------:R-:W1:Y:S01]  /*6a10*/  LDS R0, [R12+0x8a0] ;  /* 0x0008a0000c007984 */ /* 0x000e620000000800 */
[----:B------:R-:W-:Y:S06]  /*6a20*/  BAR.SYNC.DEFER_BLOCKING 0x0 ;  /* 0x0000000000007b1d */ /* 0x000fec0000010000 */
[----:B-1----:R1:W-:Y:S02]  /*6a30*/  STS [R9+0x10], R0 ;  /* 0x0000100009007388 */ /* 0x0023e40000000800 */
[----:B------:R-:W-:Y:S06]  /*6a40*/  BAR.SYNC.DEFER_BLOCKING 0x0 ;  /* 0x0000000000007b1d */ /* 0x000fec0000010000 */
[----:B0-----:R-:W-:Y:S05]  /*6a50*/  @P2 BRA `(.L_x_105) ;  /* 0x0000000400342947 */ /* 0x001fea0003800000 */
[----:B-1----:R-:W1:Y:S01]  /*6a60*/  S2R R0, SR_CgaCtaId ;  /* 0x0000000000007919 */ /* 0x002e620000008800 */
[----:B------:R-:W-:Y:S01]  /*6a70*/  MOV R15, 0x400 ;  /* 0x00000400000f7802 */ /* 0x000fe20000000f00 */
[----:B------:R-:W-:Y:S01]  /*6a80*/  UMOV UR6, 0xffffffff ;  /* 0xffffffff00067882 */ /* 0x000fe20000000000 */
[----:B------:R-:W2:Y:S02]  /*6a90*/  S2R R10, SR_TID.X ;  /* 0x00000000000a7919 */ /* 0x000ea40000002100 */
[----:B-1----:R-:W-:Y:S02]  /*6aa0*/  LEA R15, R0, R15, 0x18 ;  /* 0x0000000f000f7211 */ /* 0x002fe400078ec0ff */
[----:B--2---:R-:W-:-:S03]  /*6ab0*/  ISETP.NE.AND P1, PT, R10, RZ, PT ;  /* 0x000000ff0a00720c */ /* 0x004fc60003f25270 */
[----:B------:R-:W-:-:S05]  /*6ac0*/  IMAD R14, R10, 0x44, R15 ;  /* 0x000000440a0e7824 */ /* 0x000fca00078e020f */
[----:B------:R-:W-:Y:S04]  /*6ad0*/  LDS R30, [R14+0x10] ;  /* 0x000010000e1e7984 */ /* 0x000fe80000000800 */
[----:B------:R-:W-:Y:S04]  /*6ae0*/  LDS R29, [R14+0x14] ;  /* 0x000014000e1d7984 */ /* 0x000fe80000000800 */
[----:B------:R-:W1:Y:S04]  /*6af0*/  LDS R16, [R14+0x18] ;  /* 0x000018000e107984 */ /* 0x000e680000000800 */
[----:B------:R-:W-:Y:S04]  /*6b00*/  LDS R17, [R14+0x1c] ;  /* 0x00001c000e117984 */ /* 0x000fe80000000800 */
[----:B------:R-:W2:Y:S04]  /*6b10*/  LDS R18, [R14+0x20] ;  /* 0x000020000e127984 */ /* 0x000ea80000000800 */
[----:B------:R-:W-:Y:S04]  /*6b20*/  LDS R19, [R14+0x24] ;  /* 0x000024000e137984 */ /* 0x000fe80000000800 */
[----:B----4-:R-:W3:Y:S04]  /*6b30*/  LDS R20, [R14+0x28] ;  /* 0x000028000e147984 */ /* 0x010ee80000000800 */
[----:B------:R-:W-:Y:S04]  /*6b40*/  LDS R21, [R14+0x2c] ;  /* 0x00002c000e157984 */ /* 0x000fe80000000800 */
[----:B------:R-:W4:Y:S04]  /*6b50*/  LDS R22, [R14+0x30] ;  /* 0x000030000e167984 */ /* 0x000f280000000800 */
[----:B------:R-:W-:Y:S04]  /*6b60*/  LDS R23, [R14+0x34] ;  /* 0x000034000e177984 */ /* 0x000fe80000000800 */
[----:B------:R-:W5:Y:S04]  /*6b70*/  LDS R24, [R14+0x38] ;  /* 0x000038000e187984 */ /* 0x000f680000000800 */
[----:B------:R-:W-:Y:S04]  /*6b80*/  LDS R25, [R14+0x3c] ;  /* 0x00003c000e197984 */ /* 0x000fe80000000800 */
[----:B------:R-:W0:Y:S01]  /*6b90*/  LDS R26, [R14+0x40] ;  /* 0x000040000e1a7984 */ /* 0x000e220000000800 */
[----:B-1----:R-:W-:-:S03]  /*6ba0*/  IADD3 R6, PT, PT, R16, R29, R30 ;  /* 0x0000001d10067210 */ /* 0x002fc60007ffe01e */
[----:B------:R-:W-:Y:S04]  /*6bb0*/  LDS R27, [R14+0x44] ;  /* 0x000044000e1b7984 */ /* 0x000fe80000000800 */
[----:B------:R-:W1:Y:S01]  /*6bc0*/  LDS R28, [R14+0x48] ;  /* 0x000048000e1c7984 */ /* 0x000e620000000800 */
[----:B--2---:R-:W-:-:S03]  /*6bd0*/  IADD3 R6, PT, PT, R18, R6, R17 ;  /* 0x0000000612067210 */ /* 0x004fc60007ffe011 */
[----:B------:R-:W2:Y:S01]  /*6be0*/  LDS R0, [R14+0x4c] ;  /* 0x00004c000e007984 */ /* 0x000ea20000000800 */
[----:B---3--:R-:W-:-:S04]  /*6bf0*/  IADD3 R6, PT, PT, R20, R6, R19 ;  /* 0x0000000614067210 */ /* 0x008fc80007ffe013 */
[----:B----4-:R-:W-:-:S04]  /*6c00*/  IADD3 R6, PT, PT, R22, R6, R21 ;  /* 0x0000000616067210 */ /* 0x010fc80007ffe015 */
[----:B-----5:R-:W-:-:S04]  /*6c10*/  IADD3 R6, PT, PT, R24, R6, R23 ;  /* 0x0000000618067210 */ /* 0x020fc80007ffe017 */
[----:B0-----:R-:W-:-:S04]  /*6c20*/  IADD3 R6, PT, PT, R26, R6, R25 ;  /* 0x000000061a067210 */ /* 0x001fc80007ffe019 */
[----:B-1----:R-:W-:-:S05]  /*6c30*/  IADD3 R7, PT, PT, R28, R6, R27 ;  /* 0x000000061c077210 */ /* 0x002fca0007ffe01b */
[----:B--2---:R-:W-:Y:S01]  /*6c40*/  IMAD.IADD R31, R0, 0x1, R7 ;  /* 0x00000001001f7824 */ /* 0x004fe200078e0207 */
        /* <DEDUP_REMOVED lines=10> */
.L_x_409:
[----:B-1----:R-:W-:Y:S01]  /*6cf0*/  @P0 IMAD.IADD R8, R35, 0x1, R8 ;  /* 0x0000000123080824 */ /* 0x002fe200078e0208 */
[----:B------:R-:W-:Y:S05]  /*6d00*/  WARPSYNC.ALL ;  /* 0x0000000000007948 */ /* 0x000fea0003800000 */
[----:B------:R-:W-:Y:S02]  /*6d10*/  IMAD.IADD R7, R8, 0x1, -R31 ;  /* 0x0000000108077824 */ /* 0x000fe400078e0a1f */
[----:B------:R-:W1:Y:S02]  /*6d20*/  SHFL.IDX PT, R8, R8, 0x1f, 0x1f ;  /* 0x03e01f0008087f89 */ /* 0x000e6400000e0000 */
[----:B------:R-:W-:-:S02]  /*6d30*/  IMAD.IADD R30, R30, 0x1, R7 ;  /* 0x000000011e1e7824 */ /* 0x000fc400078e0207 */
[----:B------:R2:W-:Y:S02]  /*6d40*/  STS [R14+0x10], R7 ;  /* 0x000010070e007388 */ /* 0x0005e40000000800 */
[----:B------:R-:W-:Y:S02]  /*6d50*/  IMAD.IADD R29, R29, 0x1, R30 ;  /* 0x000000011d1d7824 */ /* 0x000fe400078e021e */
[----:B------:R3:W-:Y:S02]  /*6d60*/  STS [R14+0x14], R30 ;  /* 0x0000141e0e007388 */ /* 0x0007e40000000800 */
[----:B------:R-:W-:Y:S02]  /*6d70*/  IMAD.IADD R16, R16, 0x1, R29 ;  /* 0x0000000110107824 */ /* 0x000fe400078e021d */
[----:B------:R3:W-:Y:S02]  /*6d80*/  STS [R14+0x18], R29 ;  /* 0x0000181d0e007388 */ /* 0x0007e40000000800 */
        /* <DEDUP_REMOVED lines=22> */
[----:B--2---:R-:W-:Y:S02]  /*6ef0*/  IMAD.IADD R7, R28, 0x1, R27 ;  /* 0x000000011c077824 */ /* 0x004fe400078e021b */
[----:B------:R3:W-:Y:S04]  /*6f00*/  STS [R14+0x48], R27 ;  /* 0x0000481b0e007388 */ /* 0x0007e80000000800 */
[----:B------:R3:W-:Y:S04]  /*6f10*/  STS [R14+0x4c], R7 ;  /* 0x00004c070e007388 */ /* 0x0007e80000000800 */
[----:B-1----:R3:W-:Y:S02]  /*6f20*/  @!P1 STS [R15+0x890], R8 ;  /* 0x000890080f009388 */ /* 0x0027e40000000800 */
.L_x_105:
[----:B------:R-:W-:Y:S05]  /*6f30*/  WARPSYNC.ALL ;  /* 0x0000000000007948 */ /* 0x000fea0003800000 */
[----:B------:R-:W2:Y:S08]  /*6f40*/  S2UR UR6, SR_CgaCtaId ;  /* 0x00000000000679c3 */ /* 0x000eb00000008800 */
[----:B------:R-:W-:Y:S01]  /*6f50*/  BAR.SYNC.DEFER_BLOCKING 0x0 ;  /* 0x0000000000007b1d */ /* 0x000fe20000010000 */
[----:B-1----:R-:W-:-:S02]  /*6f60*/  LEA.HI R9, R10, R10, RZ, 0x1c ;  /* 0x0000000a0a097211 */ /* 0x002fc400078fe0ff */
[----:B------:R-:W-:-:S03]  /*6f70*/  PLOP3.LUT P0, PT, PT, PT, PT, 0x8, 0x80 ;  /* 0x000000000080781c */ /* 0x000fc60003f0e170 */
[----:B------:R-:W-:Y:S01]  /*6f80*/  UMOV UR7, 0x400 ;  /* 0x0000040000077882 */ /* 0x000fe20000000000 */
[----:B------:R-:W-:Y:S01]  /*6f90*/  BSSY.RECONVERGENT B0, `(.L_x_107) ;  /* 0x0000017000007945 */ /* 0x000fe20003800200 */
[----:B--2---:R-:W-:-:S06]  /*6fa0*/  ULEA UR7, UR6, UR7, 0x18 ;  /* 0x0000000706077291 */ /* 0x004fcc000f8ec0ff */
[----:B------:R-:W-:-:S03]  /*6fb0*/  LEA R9, R9, UR7, 0x2 ;  /* 0x0000000709097c11 */ /* 0x000fc6000f8e10ff */
[----:B------:R-:W-:Y:S04]  /*6fc0*/  LDS R6, [UR7+0x890] ;  /* 0x00089007ff067984 */ /* 0x000fe80008000800 */
[----:B------:R-:W0:Y:S02]  /*6fd0*/  LDS R0, [R9+0x10] ;  /* 0x0000100009007984 */ /* 0x000e240000000800 */
[--C-:B0--3--:R-:W-:Y:S01]  /*6fe0*/  IMAD.IADD R7, R0, 0x1, R11.reuse ;  /* 0x0000000100077824 */ /* 0x109fe200078e020b */
[----:B------:R-:W-:Y:S01]  /*6ff0*/  LEA R0, R10, UR7, 0x2 ;  /* 0x000000070a007c11 */ /* 0x000fe2000f8e10ff */
[----:B------:R-:W-:-:S03]  /*7000*/  IMAD.IADD R11, R6, 0x1, R11 ;  /* 0x00000001060b7824 */ /* 0x000fc600078e020b */
[----:B------:R-:W-:Y:S01]  /*7010*/  ISETP.GE.AND P1, PT, R7, UR9, PT ;  /* 0x0000000907007c0c */ /* 0x000fe2000bf26270 */
[----:B------:R0:W-:Y:S01]  /*7020*/  STS [R12+0x8a0], R7 ;  /* 0x0008a0070c007388 */ /* 0x0001e20000000800 */
[----:B----4-:R-:W-:-:S04]  /*7030*/  VIADD R8, R0, 0x8a0 ;  /* 0x000008a000087836 */ /* 0x010fc80000000000 */
[----:B------:R-:W-:Y:S01]  /*7040*/  IMAD R8, R13, 0x800, R8 ;  /* 0x000008000d087824 */ /* 0x000fe200078e0208 */
[----:B------:R-:W-:Y:S06]  /*7050*/  BAR.SYNC.DEFER_BLOCKING 0x0 ;  /* 0x0000000000007b1d */ /* 0x000fec0000010000 */
        /* <DEDUP_REMOVED lines=10> */
.L_x_108:
[----:B------:R-:W-:Y:S05]  /*7100*/  BSYNC.RECONVERGENT B0 ;  /* 0x0000000000007941 */ /* 0x000fea0003800200 */
.L_x_107:
        /* <DEDUP_REMOVED lines=11> */
[----:B0-----:R-:W0:Y:S02]  /*71c0*/  LDS R6, [UR7+0x4860] ;  /* 0x00486007ff067984 */ /* 0x001e240008000800 */
[----:B0-----:R-:W-:-:S03]  /*71d0*/  R2UR UR6, R6 ;  /* 0x00000000060672ca */ /* 0x001fc600000e0000 */
[----:B------:R-:W-:-:S12]  /*71e0*/  @P0 BRA `(.L_x_111) ;  /* 0x0000001400740947 */ /* 0x000fd80003800000 */
        /* <DEDUP_REMOVED lines=10> */
[----:B------:R-:W-:-:S04]  /*7290*/  IADD3 R6, PT, PT, -R9, UR18, RZ ;  /* 0x0000001209067c10 */ /* 0x000fc8000fffe1ff */
[----:B------:R-:W-:-:S04]  /*72a0*/  SHF.R.S32.HI R7, RZ, 0x1f, R6 ;  /* 0x0000001fff077819 */ /* 0x000fc80000011406 */
[----:B------:R-:W-:-:S04]  /*72b0*/  LEA.HI R7, R7, R6, RZ, 0x2 ;  /* 0x0000000607077211 */ /* 0x000fc800078f10ff */
[----:B------:R-:W-:-:S04]  /*72c0*/  SHF.R.S32.HI R11, RZ, 0x2, R7 ;  /* 0x00000002ff0b7819 */ /* 0x000fc80000011407 */
[----:B------:R-:W-:-:S13]  /*72d0*/  ISETP.GT.AND P0, PT, R11, R10, PT ;  /* 0x0000000a0b00720c */ /* 0x000fda0003f04270 */
[----:B------:R-:W-:Y:S05]  /*72e0*/  @!P0 BRA `(.L_x_113) ;  /* 0x0000000c00688947 */ /* 0x000fea0003800000 */
[----:B------:R-:W0:Y:S01]  /*72f0*/  LDS R6, [UR7+0x4868] ;  /* 0x00486807ff067984 */ /* 0x000e220008000800 */
[--C-:B------:R-:W-:Y:S02]  /*7300*/  IMAD.MOV.U32 R8, RZ, RZ, R10.reuse ;  /* 0x000000ffff087224 */ /* 0x100fe400078e000a */
[----:B------:R-:W-:Y:S01]  /*7310*/  IMAD.MOV.U32 R17, RZ, RZ, R10 ;  /* 0x000000ffff117224 */ /* 0x000fe200078e000a */
[----:B0-----:R-:W-:Y:S01]  /*7320*/  ISETP.GT.AND P4, PT, R6, 0x800, PT ;  /* 0x000008000600780c */ /* 0x001fe20003f84270 */
[----:B------:R-:W-:-:S12]  /*7330*/  IMAD.WIDE R6, R9, 0x4, R4 ;  /* 0x0000000409067825 */ /* 0x000fd800078e0204 */
.L_x_130:
[----:B------:R-:W-:-:S04]  /*7340*/  SHF.R.S64 R13, RZ, 0x1c, R17 ;  /* 0x0000001cff0d7819 */ /* 0x000fc80000001011 */
[----:B--2---:R-:W-:-:S04]  /*7350*/  IADD3 R12, P0, PT, R6, R13, RZ ;  /* 0x0000000d060c7210 */ /* 0x004fc80007f1e0ff */
[----:B------:R-:W-:-:S06]  /*7360*/  LEA.HI.X.SX32 R13, R17, R7, 0x4, P0 ;  /* 0x00000007110d7211 */ /* 0x000fcc00000f26ff */
[----:B------:R-:W2:Y:S01]  /*7370*/  LDG.E.128 R12, desc[UR12][R12.64] ;  /* 0x0000000c0c0c7981 */ /* 0x000ea2000c1e1d00 */
[----:B------:R-:W-:Y:S01]  /*7380*/  BSSY.RECONVERGENT B2, `(.L_x_114) ;  /* 0x000002c000027945 */ /* 0x000fe20003800200 */
[----:B------:R-:W-:Y:S01]  /*7390*/  IMAD R8, R8, 0x4, R9 ;  /* 0x0000000408087824 */ /* 0x000fe200078e0209 */
[C---:B--2---:R-:W-:Y:S02]  /*73a0*/  ISETP.GE.AND P0, PT, R12.reuse, RZ, PT ;  /* 0x000000ff0c00720c */ /* 0x044fe40003f06270 */
[C---:B------:R-:W-:Y:S02]  /*73b0*/  LOP3.LUT R19, R12.reuse, 0x7fe00000, RZ, 0xc, !PT ;  /* 0x7fe000000c137812 */ /* 0x040fe400078e0cff */
[C---:B------:R-:W-:Y:S02]  /*73c0*/  LOP3.LUT R16, R13.reuse, 0x7fe00000, RZ, 0xc, !PT ;  /* 0x7fe000000d107812 */ /* 0x040fe400078e0cff */
[----:B------:R-:W-:Y:S02]  /*73d0*/  SEL R19, R12, R19, !P0 ;  /* 0x000000130c137207 */ /* 0x000fe40004000000 */
[----:B------:R-:W-:-:S02]  /*73e0*/  ISETP.GE.AND P0, PT, R13, RZ, PT ;  /* 0x000000ff0d00720c */ /* 0x000fc40003f06270 */
[----:B------:R-:W-:Y:S02]  /*73f0*/  SHF.R.U32.HI R18, RZ, 0x15, R19 ;  /* 0x00000015ff127819 */ /* 0x000fe40000011613 */
[----:B------:R-:W-:Y:S02]  /*7400*/  SEL R16, R13, R16, !P0 ;  /* 0x000000100d107207 */ /* 0x000fe40004000000 */
[----:B------:R-:W-:Y:S02]  /*7410*/  ISETP.GE.U32.AND P6, PT, R18, UR6, PT ;  /* 0x0000000612007c0c */ /* 0x000fe4000bfc6070 */
[C---:B------:R-:W-:Y:S02]  /*7420*/  ISETP.GE.AND P1, PT, R14.reuse, RZ, PT ;  /* 0x000000ff0e00720c */ /* 0x040fe40003f26270 */
[----:B------:R-:W-:Y:S02]  /*7430*/  LOP3.LUT R19, R14, 0x7fe00000, RZ, 0xc, !PT ;  /* 0x7fe000000e137812 */ /* 0x000fe400078e0cff */
[----:B------:R-:W-:-:S02]  /*7440*/  ISETP.NE.OR P5, PT, R18, UR6, P4 ;  /* 0x0000000612007c0c */ /* 0x000fc4000a7a5670 */
[----:B------:R-:W-:Y:S02]  /*7450*/  SHF.R.U32.HI R18, RZ, 0x15, R16 ;  /* 0x00000015ff127819 */ /* 0x000fe40000011610 */
[----:B------:R-:W-:Y:S02]  /*7460*/  SEL R19, R14, R19, !P1 ;  /* 0x000000130e137207 */ /* 0x000fe40004800000 */
[C---:B------:R-:W-:Y:S02]  /*7470*/  ISETP.GE.AND P0, PT, R15.reuse, RZ, PT ;  /* 0x000000ff0f00720c */ /* 0x040fe40003f06270 */
[C---:B------:R-:W-:Y:S02]  /*7480*/  LOP3.LUT R16, R15.reuse, 0x7fe00000, RZ, 0xc, !PT ;  /* 0x7fe000000f107812 */ /* 0x040fe400078e0cff */
[----:B------:R-:W-:Y:S02]  /*7490*/  SHF.R.U32.HI R19, RZ, 0x15, R19 ;  /* 0x00000015ff137819 */ /* 0x000fe40000011613 */
[----:B------:R-:W-:-:S02]  /*74a0*/  SEL R16, R15, R16, !P0 ;  /* 0x000000100f107207 */ /* 0x000fc40004000000 */
[C---:B------:R-:W-:Y:S02]  /*74b0*/  ISETP.GE.U32.AND P3, PT, R18.reuse, UR6, PT ;  /* 0x0000000612007c0c */ /* 0x040fe4000bf66070 */
[----:B------:R-:W-:Y:S02]  /*74c0*/  ISETP.NE.OR P2, PT, R18, UR6, P4 ;  /* 0x0000000612007c0c */ /* 0x000fe4000a745670 */
[C---:B------:R-:W-:Y:S02]  /*74d0*/  ISETP.GE.U32.AND P1, PT, R19.reuse, UR6, PT ;  /* 0x0000000613007c0c */ /* 0x040fe4000bf26070 */
[----:B------:R-:W-:Y:S02]  /*74e0*/  ISETP.NE.OR P0, PT, R19, UR6, P4 ;  /* 0x0000000613007c0c */ /* 0x000fe4000a705670 */
[----:B------:R-:W-:Y:S01]  /*74f0*/  SHF.R.U32.HI R16, RZ, 0x15, R16 ;  /* 0x00000015ff107819 */ /* 0x000fe20000011610 */
[----:B------:R-:W-:Y:S10]  /*7500*/  @P6 BRA `(.L_x_115) ;  /* 0x00000000004c6947 */ /* 0x000ff40003800000 */
        /* <DEDUP_REMOVED lines=19> */
.L_x_115:
[----:B------:R-:W-:Y:S05]  /*7640*/  BSYNC.RECONVERGENT B2 ;  /* 0x0000000000027941 */ /* 0x000fea0003800200 */
.L_x_114:
        /* <DEDUP_REMOVED lines=14> */
[----:B0-----:R-:W0:Y:S07]  /*7730*/  POPC R19, R22 ;  /* 0x0000001600137309 */ /* 0x001e2e0000000000 */
[----:B----4-:R-:W1:Y:S04]  /*7740*/  @P5 ATOMS.ADD R20, [UR9], R20 ;  /* 0x00000014ff14598c */ /* 0x010e680008000009 */
[----:B-1----:R-:W0:Y:S02]  /*7750*/  SHFL.IDX PT, R18, R20, R21, 0x1f ;  /* 0x00001f1514127589 */ /* 0x002e2400000e0000 */
[----:B0-----:R-:W-:-:S05]  /*7760*/  IMAD.IADD R18, R18, 0x1, R19 ;  /* 0x0000000112127824 */ /* 0x001fca00078e0213 */
[----:B------:R-:W-:-:S05]  /*7770*/  LEA R19, R18, UR8, 0x2 ;  /* 0x0000000812137c11 */ /* 0x000fca000f8e10ff */
[----:B------:R1:W-:Y:S04]  /*7780*/  STS [R19+0x2000], R12 ;  /* 0x0020000c13007388 */ /* 0x0003e80000000800 */
[----:B------:R1:W-:Y:S02]  /*7790*/  STS [R19], R8 ;  /* 0x0000000813007388 */ /* 0x0003e40000000800 */
.L_x_117:
[----:B------:R-:W-:Y:S05]  /*77a0*/  BSYNC.RECONVERGENT B2 ;  /* 0x0000000000027941 */ /* 0x000fea0003800200 */
.L_x_116:
[----:B------:R-:W-:Y:S01]  /*77b0*/  BSSY.RECONVERGENT B2, `(.L_x_118) ;  /* 0x0000018000027945 */ /* 0x000fe20003800200 */
[C---:B------:R-:W-:Y:S02]  /*77c0*/  ISETP.GE.U32.AND P5, PT, R16.reuse, UR6, PT ;  /* 0x0000000610007c0c */ /* 0x040fe4000bfa6070 */
[----:B------:R-:W-:Y:S01]  /*77d0*/  ISETP.NE.OR P6, PT, R16, UR6, P4 ;  /* 0x0000000610007c0c */ /* 0x000fe2000a7c5670 */
[----:B------:R-:W-:-:S12]  /*77e0*/  @P3 BRA `(.L_x_119) ;  /* 0x0000000000503947 */ /* 0x000fd80003800000 */
[----:B01----:R-:W0:Y:S01]  /*77f0*/  S2R R19, SR_LANEID ;  /* 0x0000000000137919 */ /* 0x003e220000000000 */
        /* <DEDUP_REMOVED lines=15> */
[----:B0-----:R-:W-:-:S02]  /*78f0*/  IMAD.IADD R12, R12, 0x1, R19 ;  /* 0x000000010c0c7824 */ /* 0x001fc400078e0213 */
[----:B------:R-:W-:-:S03]  /*7900*/  VIADD R19, R8, 0x1 ;  /* 0x0000000108137836 */ /* 0x000fc60000000000 */
[----:B------:R-:W-:-:S05]  /*7910*/  LEA R12, R12, UR8, 0x2 ;  /* 0x000000080c0c7c11 */ /* 0x000fca000f8e10ff */
[----:B------:R2:W-:Y:S02]  /*7920*/  STS [R12], R19 ;  /* 0x000000130c007388 */ /* 0x0005e40000000800 */
.L_x_119:
[----:B------:R-:W-:Y:S05]  /*7930*/  BSYNC.RECONVERGENT B2 ;  /* 0x0000000000027941 */ /* 0x000fea0003800200 */
.L_x_118:
[----:B------:R-:W-:Y:S04]  /*7940*/  BSSY.RECONVERGENT B2, `(.L_x_120) ;  /* 0x0000016000027945 */ /* 0x000fe80003800200 */
[----:B------:R-:W-:Y:S05]  /*7950*/  @P2 BRA `(.L_x_121) ;  /* 0x0000000000502947 */ /* 0x000fea0003800000 */
[----:B012---:R-:W0:Y:S01]  /*7960*/  S2R R19, SR_LANEID ;  /* 0x0000000000137919 */ /* 0x007e220000000000 */
[----:B------:R-:W1:Y:S01]  /*7970*/  S2UR UR11, SR_CgaCtaId ;  /* 0x00000000000b79c3 */ /* 0x000e620000008800 */
[----:B------:R-:W-:Y:S01]  /*7980*/  VOTEU.ANY UR14, UPT, PT ;  /* 0x00000000000e7886 */ /* 0x000fe200038e0100 */
[----:B------:R-:W-:Y:S01]  /*7990*/  UMOV UR8, 0x400 ;  /* 0x0000040000087882 */ /* 0x000fe20000000000 */
[----:B------:R-:W0:Y:S01]  /*79a0*/  FLO.U32 R18, UR14 ;  /* 0x0000000e00127d00 */ /* 0x000e2200080e0000 */
[----:B------:R-:W-:Y:S01]  /*79b0*/  UIADD3 UR9, UPT, UPT, UR8, 0x4864, URZ ;  /* 0x0000486408097890 */ /* 0x000fe2000fffe0ff */
[----:B------:R-:W2:Y:S06]  /*79c0*/  S2R R20, SR_LTMASK ;  /* 0x0000000000147919 */ /* 0x000eac0000003900 */
[----:B------:R-:W3:Y:S01]  /*79d0*/  POPC R16, UR14 ;  /* 0x0000000e00107d09 */ /* 0x000ee20008000000 */
[----:B-1----:R-:W-:-:S02]  /*79e0*/  ULEA UR9, UR11, UR9, 0x18 ;  /* 0x000000090b097291 */ /* 0x002fc4000f8ec0ff */
        /* <DEDUP_REMOVED lines=9> */
[----:B------:R3:W-:Y:S04]  /*7a80*/  STS [R12+0x2000], R13 ;  /* 0x0020000d0c007388 */ /* 0x0007e80000000800 */
[----:B------:R3:W-:Y:S02]  /*7a90*/  STS [R12], R21 ;  /* 0x000000150c007388 */ /* 0x0007e40000000800 */
.L_x_121:
[----:B------:R-:W-:Y:S05]  /*7aa0*/  BSYNC.RECONVERGENT B2 ;  /* 0x0000000000027941 */ /* 0x000fea0003800200 */
.L_x_120:
[----:B------:R-:W-:Y:S01]  /*7ab0*/  BSSY.RECONVERGENT B2, `(.L_x_122) ;  /* 0x0000016000027945 */ /* 0x000fe20003800200 */
[----:B---3--:R-:W-:-:S03]  /*7ac0*/  VIADD R21, R8, 0x2 ;  /* 0x0000000208157836 */ /* 0x008fc60000000000 */
[----:B------:R-:W-:Y:S05]  /*7ad0*/  @P1 BRA `(.L_x_123) ;  /* 0x00000000004c1947 */ /* 0x000fea0003800000 */
[----:B012---:R-:W0:Y:S01]  /*7ae0*/  S2R R19, SR_LANEID ;  /* 0x0000000000137919 */ /* 0x007e220000000000 */
        /* <DEDUP_REMOVED lines=18> */
.L_x_123:
[----:B------:R-:W-:Y:S05]  /*7c10*/  BSYNC.RECONVERGENT B2 ;  /* 0x0000000000027941 */ /* 0x000fea0003800200 */
.L_x_122:
[----:B------:R-:W-:Y:S04]  /*7c20*/  BSSY.RECONVERGENT B2, `(.L_x_124) ;  /* 0x0000015000027945 */ /* 0x000fe80003800200 */
[----:B------:R-:W-:Y:S05]  /*7c30*/  @P0 BRA `(.L_x_125) ;  /* 0x00000000004c0947 */ /* 0x000fea0003800000 */
[----:B------:R-:W4:Y:S01]  /*7c40*/  S2R R13, SR_LANEID ;  /* 0x00000000000d7919 */ /* 0x000f220000000000 */
[----:B------:R-:W5:Y:S01]  /*7c50*/  S2UR UR11, SR_CgaCtaId ;  /* 0x00000000000b79c3 */ /* 0x000f620000008800 */
[----:B------:R-:W-:Y:S01]  /*7c60*/  VOTEU.ANY UR14, UPT, PT ;  /* 0x00000000000e7886 */ /* 0x000fe200038e0100 */
[----:B------:R-:W-:Y:S01]  /*7c70*/  UMOV UR8, 0x400 ;  /* 0x0000040000087882 */ /* 0x000fe20000000000 */
[----:B------:R-:W4:Y:S01]  /*7c80*/  FLO.U32 R18, UR14 ;  /* 0x0000000e00127d00 */ /* 0x000f2200080e0000 */
[----:B------:R-:W-:Y:S01]  /*7c90*/  UIADD3 UR9, UPT, UPT, UR8, 0x4864, URZ ;  /* 0x0000486408097890 */ /* 0x000fe2000fffe0ff */
[----:B------:R-:W0:Y:S06]  /*7ca0*/  S2R R20, SR_LTMASK ;  /* 0x0000000000147919 */ /* 0x000e2c0000003900 */
[----:B------:R-:W1:Y:S01]  /*7cb0*/  POPC R16, UR14 ;  /* 0x0000000e00107d09 */ /* 0x000e620008000000 */
[----:B-----5:R-:W-:-:S02]  /*7cc0*/  ULEA UR9, UR11, UR9, 0x18 ;  /* 0x000000090b097291 */ /* 0x020fc4000f8ec0ff */
[----:B------:R-:W-:Y:S01]  /*7cd0*/  ULEA UR8, UR11, UR8, 0x18 ;  /* 0x000000080b087291 */ /* 0x000fe2000f8ec0ff */
[----:B----4-:R-:W-:Y:S02]  /*7ce0*/  ISETP.EQ.U32.AND P0, PT, R18, R13, PT ;  /* 0x0000000d1200720c */ /* 0x010fe40003f02070 */
[----:B0-----:R-:W-:-:S04]  /*7cf0*/  LOP3.LUT R20, R20, UR14, RZ, 0xc0, !PT ;  /* 0x0000000e14147c12 */ /* 0x001fc8000f8ec0ff */
[----:B------:R-:W0:Y:S07]  /*7d00*/  POPC R13, R20 ;  /* 0x00000014000d7309 */ /* 0x000e2e0000000000 */
[----:B-12---:R-:W3:Y:S04]  /*7d10*/  @P0 ATOMS.ADD R19, [UR9], R16 ;  /* 0x00000010ff13098c */ /* 0x006ee80008000009 */
[----:B---3--:R-:W0:Y:S02]  /*7d20*/  SHFL.IDX PT, R12, R19, R18, 0x1f ;  /* 0x00001f12130c7589 */ /* 0x008e2400000e0000 */
[----:B0-----:R-:W-:-:S05]  /*7d30*/  IMAD.IADD R12, R12, 0x1, R13 ;  /* 0x000000010c0c7824 */ /* 0x001fca00078e020d */
[----:B------:R-:W-:-:S05]  /*7d40*/  LEA R13, R12, UR8, 0x2 ;  /* 0x000000080c0d7c11 */ /* 0x000fca000f8e10ff */
[----:B------:R4:W-:Y:S04]  /*7d50*/  STS [R13+0x2000], R14 ;  /* 0x0020000e0d007388 */ /* 0x0009e80000000800 */
[----:B------:R4:W-:Y:S02]  /*7d60*/  STS [R13], R21 ;  /* 0x000000150d007388 */ /* 0x0009e40000000800 */
.L_x_125:
[----:B------:R-:W-:Y:S05]  /*7d70*/  BSYNC.RECONVERGENT B2 ;  /* 0x0000000000027941 */ /* 0x000fea0003800200 */
.L_x_124:
[----:B------:R-:W-:Y:S01]  /*7d80*/  BSSY.RECONVERGENT B2, `(.L_x_126) ;  /* 0x0000016000027945 */ /* 0x000fe20003800200 */
[----:B---34-:R-:W-:-:S03]  /*7d90*/  VIADD R21, R8, 0x3 ;  /* 0x0000000308157836 */ /* 0x018fc60000000000 */
[----:B------:R-:W-:Y:S05]  /*7da0*/  @P5 BRA `(.L_x_127) ;  /* 0x00000000004c5947 */ /* 0x000fea0003800000 */
[----:B01----:R-:W0:Y:S01]  /*7db0*/  S2R R8, SR_LANEID ;  /* 0x0000000000087919 */ /* 0x003e220000000000 */
[----:B------:R-:W1:Y:S01]  /*7dc0*/  S2UR UR11, SR_CgaCtaId ;  /* 0x00000000000b79c3 */ /* 0x000e620000008800 */
[----:B------:R-:W-:Y:S01]  /*7dd0*/  VOTEU.ANY UR14, UPT, PT ;  /* 0x00000000000e7886 */ /* 0x000fe200038e0100 */
[----:B------:R-:W-:Y:S01]  /*7de0*/  UMOV UR8, 0x400 ;  /* 0x0000040000087882 */ /* 0x000fe20000000000 */
[----:B------:R-:W0:Y:S01]  /*7df0*/  FLO.U32 R13, UR14 ;  /* 0x0000000e000d7d00 */ /* 0x000e2200080e0000 */
[----:B------:R-:W-:Y:S01]  /*7e00*/  UIADD3 UR9, UPT, UPT, UR8, 0x486c, URZ ;  /* 0x0000486c08097890 */ /* 0x000fe2000fffe0ff */
[----:B------:R-:W3:Y:S01]  /*7e10*/  S2R R14, SR_LTMASK ;  /* 0x00000000000e7919 */ /* 0x000ee20000003900 */
[----:B------:R-:W-:-:S05]  /*7e20*/  UIADD3 UR8, UPT, UPT, UR8, 0x4870, URZ ;  /* 0x0000487008087890 */ /* 0x000fca000fffe0ff */
[----:B--2---:R-:W2:Y:S01]  /*7e30*/  POPC R12, UR14 ;  /* 0x0000000e000c7d09 */ /* 0x004ea20008000000 */
[----:B-1----:R-:W-:Y:S02]  /*7e40*/  ULEA UR9, UR11, UR9, 0x18 ;  /* 0x000000090b097291 */ /* 0x002fe4000f8ec0ff */
[----:B------:R-:W-:Y:S01]  /*7e50*/  ULEA UR8, UR11, UR8, 0x18 ;  /* 0x000000080b087291 */ /* 0x000fe2000f8ec0ff */
[----:B0-----:R-:W-:Y:S02]  /*7e60*/  ISETP.EQ.U32.AND P0, PT, R13, R8, PT ;  /* 0x000000080d00720c */ /* 0x001fe40003f02070 */
[----:B---3--:R-:W-:-:S04]  /*7e70*/  LOP3.LUT R14, R14, UR14, RZ, 0xc0, !PT ;  /* 0x0000000e0e0e7c12 */ /* 0x008fc8000f8ec0ff */
[----:B------:R-:W0:Y:S07]  /*7e80*/  POPC R19, R14 ;  /* 0x0000000e00137309 */ /* 0x000e2e0000000000 */
[----:B--2---:R-:W1:Y:S04]  /*7e90*/  @P0 ATOMS.ADD R12, [UR9], R12 ;  /* 0x0000000cff0c098c */ /* 0x004e680008000009 */
[----:B-1----:R-:W0:Y:S02]  /*7ea0*/  SHFL.IDX PT, R8, R12, R13, 0x1f ;  /* 0x00001f0d0c087589 */ /* 0x002e2400000e0000 */
[----:B0-----:R-:W-:-:S05]  /*7eb0*/  IMAD.IADD R8, R8, 0x1, R19 ;  /* 0x0000000108087824 */ /* 0x001fca00078e0213 */
[----:B------:R-:W-:-:S05]  /*7ec0*/  LEA R8, R8, UR8, 0x2 ;  /* 0x0000000808087c11 */ /* 0x000fca000f8e10ff */
[----:B------:R3:W-:Y:S02]  /*7ed0*/  STS [R8], R21 ;  /* 0x0000001508007388 */ /* 0x0007e40000000800 */
.L_x_127:
[----:B------:R-:W-:Y:S05]  /*7ee0*/  BSYNC.RECONVERGENT B2 ;  /* 0x0000000000027941 */ /* 0x000fea0003800200 */
.L_x_126:
[----:B------:R-:W-:Y:S04]  /*7ef0*/  BSSY.RECONVERGENT B2, `(.L_x_128) ;  /* 0x0000015000027945 */ /* 0x000fe80003800200 */
[----:B------:R-:W-:Y:S05]  /*7f00*/  @P6 BRA `(.L_x_129) ;  /* 0x00000000004c6947 */ /* 0x000fea0003800000 */
[----:B01-3--:R-:W0:Y:S01]  /*7f10*/  S2R R8, SR_LANEID ;  /* 0x0000000000087919 */ /* 0x00be220000000000 */
[----:B------:R-:W1:Y:S01]  /*7f20*/  S2UR UR11, SR_CgaCtaId ;  /* 0x00000000000b79c3 */ /* 0x000e620000008800 */
[----:B------:R-:W-:Y:S01]  /*7f30*/  VOTEU.ANY UR14, UPT, PT ;  /* 0x00000000000e7886 */ /* 0x000fe200038e0100 */
[----:B------:R-:W-:Y:S01]  /*7f40*/  UMOV UR8, 0x400 ;  /* 0x0000040000087882 */ /* 0x000fe20000000000 */
[----:B------:R-:W0:Y:S01]  /*7f50*/  FLO.U32 R13, UR14 ;  /* 0x0000000e000d7d00 */ /* 0x000e2200080e0000 */
[----:B------:R-:W-:Y:S01]  /*7f60*/  UIADD3 UR9, UPT, UPT, UR8, 0x4864, URZ ;  /* 0x0000486408097890 */ /* 0x000fe2000fffe0ff */
[----:B------:R-:W3:Y:S06]  /*7f70*/  S2R R14, SR_LTMASK ;  /* 0x00000000000e7919 */ /* 0x000eec0000003900 */
[----:B--2---:R-:W2:Y:S01]  /*7f80*/  POPC R12, UR14 ;  /* 0x0000000e000c7d09 */ /* 0x004ea20008000000 */
[----:B-1----:R-:W-:-:S02]  /*7f90*/  ULEA UR9, UR11, UR9, 0x18 ;  /* 0x000000090b097291 */ /* 0x002fc4000f8ec0ff */
        /* <DEDUP_REMOVED lines=8> */
[----:B------:R4:W-:Y:S04]  /*8020*/  STS [R8+0x2000], R15 ;  /* 0x0020000f08007388 */ /* 0x0009e80000000800 */
[----:B------:R4:W-:Y:S02]  /*8030*/  STS [R8], R21 ;  /* 0x0000001508007388 */ /* 0x0009e40000000800 */
.L_x_129:
[----:B------:R-:W-:Y:S05]  /*8040*/  BSYNC.RECONVERGENT B2 ;  /* 0x0000000000027941 */ /* 0x000fea0003800200 */
.L_x_128:
[----:B01-34-:R-:W-:-:S04]  /*8050*/  VIADD R8, R17, 0x200 ;  /* 0x0000020011087836 */ /* 0x01bfc80000000000 */
[----:B------:R-:W-:Y:S01]  /*8060*/  IMAD.MOV.U32 R17, RZ, RZ, R8 ;  /* 0x000000ffff117224 */ /* 0x000fe200078e0008 */
[----:B------:R-:W-:-:S13]  /*8070*/  ISETP.GT.AND P0, PT, R11, R8, PT ;  /* 0x000000080b00720c */ /* 0x000fda0003f04270 */
[----:B------:R-:W-:Y:S05]  /*8080*/  @P0 BRA `(.L_x_130) ;  /* 0xfffffff000ac0947 */ /* 0x000fea000383ffff */
.L_x_113:
[----:B------:R-:W-:Y:S05]  /*8090*/  BSYNC.RECONVERGENT B0 ;  /* 0x0000000000007941 */ /* 0x000fea0003800200 */
.L_x_112:
[----:B------:R-:W-:Y:S01]  /*80a0*/  ISETP.GE.U32.AND P0, PT, R10, R9, PT ;  /* 0x000000090a00720c */ /* 0x000fe20003f06070 */
[----:B------:R-:W-:-:S12]  /*80b0*/  BSSY.RECONVERGENT B0, `(.L_x_131) ;  /* 0x0000037000007945 */ /* 0x000fd80003800200 */
[----:B------:R-:W-:Y:S05]  /*80c0*/  @P0 BRA `(.L_x_132) ;  /* 0x0000000000d40947 */ /* 0x000fea0003800000 */
[----:B------:R-:W-:-:S04]  /*80d0*/  LEA R6, P0, R10, UR10, 0x2 ;  /* 0x0000000a0a067c11 */ /* 0x000fc8000f8010ff */
[----:B------:R-:W-:-:S05]  /*80e0*/  LEA.HI.X R7, R10, UR4, RZ, 0x2, P0 ;  /* 0x000000040a077c11 */ /* 0x000fca00080f14ff */
[----:B------:R-:W3:Y:S01]  /*80f0*/  LDG.E R6, desc[UR12][R6.64] ;  /* 0x0000000c06067981 */ /* 0x000ee2000c1e1900 */
[----:B------:R-:W-:Y:S01]  /*8100*/  MOV R16, 0x400 ;  /* 0x0000040000107802 */ /* 0x000fe20000000f00 */
[----:B------:R-:W-:Y:S01]  /*8110*/  BSSY.RECONVERGENT B2, `(.L_x_133) ;  /* 0x000001c000027945 */ /* 0x000fe20003800200 */
[----:B------:R-:W0:Y:S02]  /*8120*/  S2R R17, SR_CgaCtaId ;  /* 0x0000000000117919 */ /* 0x000e240000008800 */
[----:B0-----:R-:W-:Y:S02]  /*8130*/  LEA R18, R17, R16, 0x18 ;  /* 0x0000001011127211 */ /* 0x001fe400078ec0ff */
[C---:B---3--:R-:W-:Y:S02]  /*8140*/  ISETP.GE.AND P0, PT, R6.reuse, RZ, PT ;  /* 0x000000ff0600720c */ /* 0x048fe40003f06270 */
[----:B------:R-:W-:-:S04]  /*8150*/  LOP3.LUT R13, R6, 0x7fe00000, RZ, 0xc, !PT ;  /* 0x7fe00000060d7812 */ /* 0x000fc800078e0cff */
[----:B------:R-:W-:-:S04]  /*8160*/  SEL R13, R6, R13, !P0 ;  /* 0x0000000d060d7207 */ /* 0x000fc80004000000 */
[----:B------:R-:W-:-:S04]  /*8170*/  SHF.R.U32.HI R13, RZ, 0x15, R13 ;  /* 0x00000015ff0d7819 */ /* 0x000fc8000001160d */
[----:B------:R-:W-:-:S13]  /*8180*/  ISETP.GE.U32.AND P0, PT, R13, UR6, PT ;  /* 0x000000060d007c0c */ /* 0x000fda000bf06070 */
[----:B------:R-:W-:Y:S05]  /*8190*/  @P0 BRA `(.L_x_134) ;  /* 0x00000000004c0947 */ /* 0x000fea0003800000 */
[----:B------:R-:W0:Y:S01]  /*81a0*/  S2R R7, SR_LANEID ;  /* 0x0000000000077919 */ /* 0x000e220000000000 */
[----:B------:R-:W1:Y:S01]  /*81b0*/  S2UR UR9, SR_CgaCtaId ;  /* 0x00000000000979c3 */ /* 0x000e620000008800 */
[----:B------:R-:W-:Y:S01]  /*81c0*/  VOTEU.ANY UR11, UPT, PT ;  /* 0x00000000000b7886 */ /* 0x000fe200038e0100 */
[----:B------:R-:W-:Y:S01]  /*81d0*/  UMOV UR7, 0x400 ;  /* 0x0000040000077882 */ /* 0x000fe20000000000 */
[----:B--2---:R-:W0:Y:S01]  /*81e0*/  FLO.U32 R12, UR11 ;  /* 0x0000000b000c7d00 */ /* 0x004e2200080e0000 */
        /* <DEDUP_REMOVED lines=14> */
.L_x_134:
[----:B------:R-:W-:Y:S05]  /*82d0*/  BSYNC.RECONVERGENT B2 ;  /* 0x0000000000027941 */ /* 0x000fea0003800200 */
.L_x_133:
[----:B0-----:R-:W0:Y:S02]  /*82e0*/  LDS R7, [R18+0x4868] ;  /* 0x0048680012077984 */ /* 0x001e240000000800 */
[----:B0-----:R-:W-:-:S04]  /*82f0*/  ISETP.GT.AND P0, PT, R7, 0x800, PT ;  /* 0x000008000700780c */ /* 0x001fc80003f04270 */
[----:B------:R-:W-:-:S13]  /*8300*/  ISETP.NE.OR P0, PT, R13, UR6, P0 ;  /* 0x000000060d007c0c */ /* 0x000fda0008705670 */
[----:B------:R-:W-:Y:S05]  /*8310*/  @P0 BRA `(.L_x_132) ;  /* 0x0000000000400947 */ /* 0x000fea0003800000 */
[----:B------:R-:W0:Y:S01]  /*8320*/  S2R R7, SR_LANEID ;  /* 0x0000000000077919 */ /* 0x000e220000000000 */
[----:B------:R-:W-:Y:S01]  /*8330*/  VOTEU.ANY UR7, UPT, PT ;  /* 0x0000000000077886 */ /* 0x000fe200038e0100 */
[----:B------:R-:W-:Y:S01]  /*8340*/  VIADD R16, R16, 0x4864 ;  /* 0x0000486410107836 */ /* 0x000fe20000000000 */
[----:B--2---:R-:W0:Y:S01]  /*8350*/  FLO.U32 R12, UR7 ;  /* 0x00000007000c7d00 */ /* 0x004e2200080e0000 */
[----:B------:R-:W1:Y:S03]  /*8360*/  S2R R14, SR_LTMASK ;  /* 0x00000000000e7919 */ /* 0x000e660000003900 */
[----:B------:R-:W-:-:S04]  /*8370*/  LEA R13, R17, R16, 0x18 ;  /* 0x00000010110d7211 */ /* 0x000fc800078ec0ff */
[----:B------:R-:W2:Y:S01]  /*8380*/  POPC R8, UR7 ;  /* 0x0000000700087d09 */ /* 0x000ea20008000000 */
[----:B0-----:R-:W-:Y:S02]  /*8390*/  ISETP.EQ.U32.AND P0, PT, R12, R7, PT ;  /* 0x000000070c00720c */ /* 0x001fe40003f02070 */
[----:B-1----:R-:W-:-:S06]  /*83a0*/  LOP3.LUT R14, R14, UR7, RZ, 0xc0, !PT ;  /* 0x000000070e0e7c12 */ /* 0x002fcc000f8ec0ff */
[----:B------:R-:W0:Y:S05]  /*83b0*/  POPC R14, R14 ;  /* 0x0000000e000e7309 */ /* 0x000e2a0000000000 */
[----:B--2---:R-:W1:Y:S04]  /*83c0*/  @P0 ATOMS.ADD R13, [R13], R8 ;  /* 0x000000080d0d038c */ /* 0x004e680000000000 */
[----:B-1----:R-:W0:Y:S02]  /*83d0*/  SHFL.IDX PT, R7, R13, R12, 0x1f ;  /* 0x00001f0c0d077589 */ /* 0x002e2400000e0000 */
[----:B0-----:R-:W-:-:S04]  /*83e0*/  IMAD.IADD R7, R7, 0x1, R14 ;  /* 0x0000000107077824 */ /* 0x001fc800078e020e */
[----:B------:R-:W-:-:S05]  /*83f0*/  IMAD R7, R7, 0x4, R18 ;  /* 0x0000000407077824 */ /* 0x000fca00078e0212 */
[----:B------:R0:W-:Y:S04]  /*8400*/  STS [R7+0x2000], R6 ;  /* 0x0020000607007388 */ /* 0x0001e80000000800 */
[----:B------:R0:W-:Y:S02]  /*8410*/  STS [R7], R10 ;  /* 0x0000000a07007388 */ /* 0x0001e40000000800 */
.L_x_132:
[----:B------:R-:W-:Y:S05]  /*8420*/  BSYNC.RECONVERGENT B0 ;  /* 0x0000000000007941 */ /* 0x000fea0003800200 */
.L_x_131:
[----:B0-----:R-:W-:-:S04]  /*8430*/  IMAD.IADD R6, R9, 0x1, R10 ;  /* 0x0000000109067824 */ /* 0x001fc800078e020a */
[----:B------:R-:W-:-:S05]  /*8440*/  IMAD R11, R11, 0x4, R6 ;  /* 0x000000040b0b7824 */ /* 0x000fca00078e0206 */
[----:B------:R-:W-:-:S13]  /*8450*/  ISETP.GE.AND P0, PT, R11, UR18, PT ;  /* 0x000000120b007c0c */ /* 0x000fda000bf06270 */
[----:B------:R-:W-:Y:S05]  /*8460*/  @P0 BRA `(.L_x_135) ;  /* 0x00000014008c0947 */ /* 0x000fea0003800000 */
[----:B------:R-:W-:-:S06]  /*8470*/  IMAD.WIDE R6, R11, 0x4, R4 ;  /* 0x000000040b067825 */ /* 0x000fcc00078e0204 */
        /* <DEDUP_REMOVED lines=23> */
[----:B---3--:R-:W-:-:S06]  /*85f0*/  LOP3.LUT R14, R14, UR11, RZ, 0xc0, !PT ;  /* 0x0000000b0e0e7c12 */ /* 0x008fcc000f8ec0ff */
[----:B------:R-:W0:Y:S05]  /*8600*/  POPC R14, R14 ;  /* 0x0000000e000e7309 */ /* 0x000e2a0000000000 */
[----:B--2---:R-:W1:Y:S04]  /*8610*/  @P0 ATOMS.ADD R12, [UR8], R12 ;  /* 0x0000000cff0c098c */ /* 0x004e680008000008 */
[----:B-1----:R-:W0:Y:S02]  /*8620*/  SHFL.IDX PT, R7, R12, R13, 0x1f ;  /* 0x00001f0d0c077589 */ /* 0x002e2400000e0000 */
[----:B0-----:R-:W-:-:S05]  /*8630*/  IMAD.IADD R7, R7, 0x1, R14 ;  /* 0x0000000107077824 */ /* 0x001fca00078e020e */
[----:B------:R-:W-:-:S05]  /*8640*/  LEA R8, R7, UR7, 0x2 ;  /* 0x0000000707087c11 */ /* 0x000fca000f8e10ff */
[----:B------:R0:W-:Y:S02]  /*8650*/  STS [R8], R11 ;  /* 0x0000000b08007388 */ /* 0x0001e40000000800 */
.L_x_137:
[----:B------:R-:W-:Y:S05]  /*8660*/  BSYNC.RECONVERGENT B0 ;  /* 0x0000000000007941 */ /* 0x000fea0003800200 */
.L_x_136:
[----:B------:R-:W1:Y:S02]  /*8670*/  LDS R7, [R18+0x4868] ;  /* 0x0048680012077984 */ /* 0x000e640000000800 */
[----:B-1----:R-:W-:-:S04]  /*8680*/  ISETP.GT.AND P0, PT, R7, 0x800, PT ;  /* 0x000008000700780c */ /* 0x002fc80003f04270 */
[----:B------:R-:W-:-:S13]  /*8690*/  ISETP.NE.OR P0, PT, R9, UR6, P0 ;  /* 0x0000000609007c0c */ /* 0x000fda0008705670 */
[----:B------:R-:W-:Y:S05]  /*86a0*/  @P0 BRA `(.L_x_135) ;  /* 0x0000001000fc0947 */ /* 0x000fea0003800000 */
[----:B--2---:R-:W1:Y:S01]  /*86b0*/  S2R R12, SR_LANEID ;  /* 0x00000000000c7919 */ /* 0x004e620000000000 */
[----:B------:R-:W-:Y:S01]  /*86c0*/  VOTEU.ANY UR7, UPT, PT ;  /* 0x0000000000077886 */ /* 0x000fe200038e0100 */
[----:B------:R-:W-:Y:S01]  /*86d0*/  VIADD R15, R15, 0x4864 ;  /* 0x000048640f0f7836 */ /* 0x000fe20000000000 */
[----:B------:R-:W1:Y:S04]  /*86e0*/  FLO.U32 R9, UR7 ;  /* 0x0000000700097d00 */ /* 0x000e6800080e0000 */
[----:B------:R-:W-:-:S04]  /*86f0*/  LEA R15, R16, R15, 0x18 ;  /* 0x0000000f100f7211 */ /* 0x000fc800078ec0ff */
[----:B0-----:R-:W0:Y:S01]  /*8700*/  POPC R8, UR7 ;  /* 0x0000000700087d09 */ /* 0x001e220008000000 */
        /* <DEDUP_REMOVED lines=11> */
.L_x_111:
[----:B------:R-:W-:Y:S01]  /*87c0*/  VIADD R9, R10, UR16 ;  /* 0x000000100a097c36 */ /* 0x000fe20008000000 */
[----:B------:R-:W0:Y:S04]  /*87d0*/  LDCU UR15, c[0x0][0x3a4] ;  /* 0x00007480ff0f77ac */ /* 0x000e280008000800 */
[----:B------:R-:W-:-:S13]  /*87e0*/  ISETP.GE.AND P0, PT, R9, UR17, PT ;  /* 0x0000001109007c0c */ /* 0x000fda000bf06270 */
[----:B------:R-:W-:Y:S05]  /*87f0*/  @P0 BRA `(.L_x_135) ;  /* 0x0000001000a80947 */ /* 0x000fea0003800000 */
[----:B------:R-:W1:Y:S01]  /*8800*/  LDS R24, [UR7+0x4868] ;  /* 0x00486807ff187984 */ /* 0x000e620008000800 */
[----:B------:R-:W-:Y:S01]  /*8810*/  IMAD.MOV.U32 R6, RZ, RZ, 0x200 ;  /* 0x00000200ff067424 */ /* 0x000fe200078e00ff */
[----:B------:R-:W-:Y:S01]  /*8820*/  LOP3.LUT R7, RZ, R10, RZ, 0x33, !PT ;  /* 0x0000000aff077212 */ /* 0x000fe200078e33ff */
[----:B------:R-:W-:Y:S03]  /*8830*/  BSSY.RECONVERGENT B0, `(.L_x_138) ;  /* 0x0000044000007945 */ /* 0x000fe60003800200 */
[----:B------:R-:W-:-:S04]  /*8840*/  VIADDMNMX R6, R9, R6, UR17, !PT ;  /* 0x0000001109067e46 */ /* 0x000fc8000f800106 */
[----:B------:R-:W-:-:S04]  /*8850*/  IADD3 R6, PT, PT, R6, -UR16, R7 ;  /* 0x8000001006067c10 */ /* 0x000fc8000fffe007 */
[----:B------:R-:W-:-:S04]  /*8860*/  LOP3.LUT R7, R6, 0x600, RZ, 0xc0, !PT ;  /* 0x0000060006077812 */ /* 0x000fc800078ec0ff */
[----:B------:R-:W-:-:S13]  /*8870*/  ISETP.NE.AND P0, PT, R7, 0x600, PT ;  /* 0x000006000700780c */ /* 0x000fda0003f05270 */
[----:B------:R-:W-:Y:S05]  /*8880*/  @!P0 BRA `(.L_x_139) ;  /* 0x0000000000f88947 */ /* 0x000fea0003800000 */
[----:B------:R-:W-:-:S04]  /*8890*/  LEA.HI R7, R6, 0x1, RZ, 0x17 ;  /* 0x0000000106077811 */ /* 0x000fc800078fb8ff */
[----:B------:R-:W-:Y:S01]  /*88a0*/  LOP3.LUT R8, R7, 0x3, RZ, 0xc0, !PT ;  /* 0x0000000307087812 */ /* 0x000fe200078ec0ff */
[----:B------:R-:W-:-:S04]  /*88b0*/  IMAD R7, R9, R12, RZ ;  /* 0x0000000c09077224 */ /* 0x000fc800078e02ff */
[----:B------:R-:W-:-:S07]  /*88c0*/  IMAD.MOV R8, RZ, RZ, -R8 ;  /* 0x000000ffff087224 */ /* 0x000fce00078e0a08 */
.L_x_144:
[----:B------:R-:W-:-:S05]  /*88d0*/  IMAD.WIDE R12, R7, 0x4, R2 ;  /* 0x00000004070c7825 */ /* 0x000fca00078e0202 */
[----:B------:R-:W2:Y:S01]  /*88e0*/  LDG.E R16, desc[UR12][R12.64] ;  /* 0x0000000c0c107981 */ /* 0x000ea2000c1e1900 */
[----:B------:R-:W-:Y:S01]  /*88f0*/  VIADD R8, R8, 0x1 ;  /* 0x0000000108087836 */ /* 0x000fe20000000000 */
[----:B------:R-:W-:Y:S04]  /*8900*/  BSSY.RECONVERGENT B2, `(.L_x_140) ;  /* 0x000001d000027945 */ /* 0x000fe80003800200 */
[----:B------:R-:W-:Y:S02]  /*8910*/  ISETP.NE.AND P2, PT, R8, RZ, PT ;  /* 0x000000ff0800720c */ /* 0x000fe40003f45270 */
[C---:B--2---:R-:W-:Y:S02]  /*8920*/  ISETP.GE.AND P0, PT, R16.reuse, RZ, PT ;  /* 0x000000ff1000720c */ /* 0x044fe40003f06270 */
[----:B------:R-:W-:-:S04]  /*8930*/  LOP3.LUT R11, R16, 0x7fe00000, RZ, 0xc, !PT ;  /* 0x7fe00000100b7812 */ /* 0x000fc800078e0cff */
[----:B------:R-:W-:Y:S02]  /*8940*/  SEL R11, R16, R11, !P0 ;  /* 0x0000000b100b7207 */ /* 0x000fe40004000000 */
[----:B-1----:R-:W-:Y:S02]  /*8950*/  ISETP.GT.AND P0, PT, R24, 0x800, PT ;  /* 0x000008001800780c */ /* 0x002fe40003f04270 */
[----:B------:R-:W-:-:S04]  /*8960*/  SHF.R.U32.HI R11, RZ, 0x15, R11 ;  /* 0x00000015ff0b7819 */ /* 0x000fc8000001160b */
[C---:B------:R-:W-:Y:S02]  /*8970*/  ISETP.GE.U32.AND P1, PT, R11.reuse, UR6, PT ;  /* 0x000000060b007c0c */ /* 0x040fe4000bf26070 */
[----:B------:R-:W-:-:S11]  /*8980*/  ISETP.NE.OR P0, PT, R11, UR6, P0 ;  /* 0x000000060b007c0c */ /* 0x000fd60008705670 */
[----:B------:R-:W-:Y:S05]  /*8990*/  @P1 BRA `(.L_x_141) ;  /* 0x00000000004c1947 */ /* 0x000fea0003800000 */
[----:B------:R-:W1:Y:S01]  /*89a0*/  S2R R11, SR_LANEID ;  /* 0x00000000000b7919 */ /* 0x000e620000000000 */
[----:B------:R-:W2:Y:S01]  /*89b0*/  S2UR UR11, SR_CgaCtaId ;  /* 0x00000000000b79c3 */ /* 0x000ea20000008800 */
[----:B------:R-:W-:Y:S01]  /*89c0*/  VOTEU.ANY UR14, UPT, PT ;  /* 0x00000000000e7886 */ /* 0x000fe200038e0100 */
[----:B------:R-:W-:Y:S01]  /*89d0*/  UMOV UR8, 0x400 ;  /* 0x0000040000087882 */ /* 0x000fe20000000000 */
[----:B------:R-:W1:Y:S01]  /*89e0*/  FLO.U32 R14, UR14 ;  /* 0x0000000e000e7d00 */ /* 0x000e6200080e0000 */
[----:B------:R-:W-:Y:S01]  /*89f0*/  UIADD3 UR9, UPT, UPT, UR8, 0x486c, URZ ;  /* 0x0000486c08097890 */ /* 0x000fe2000fffe0ff */
[----:B------:R-:W3:Y:S01]  /*8a00*/  S2R R15, SR_LTMASK ;  /* 0x00000000000f7919 */ /* 0x000ee20000003900 */
[----:B------:R-:W-:-:S05]  /*8a10*/  UIADD3 UR8, UPT, UPT, UR8, 0x4870, URZ ;  /* 0x0000487008087890 */ /* 0x000fca000fffe0ff */
[----:B------:R-:W4:Y:S01]  /*8a20*/  POPC R13, UR14 ;  /* 0x0000000e000d7d09 */ /* 0x000f220008000000 */
[----:B--2---:R-:W-:Y:S02]  /*8a30*/  ULEA UR9, UR11, UR9, 0x18 ;  /* 0x000000090b097291 */ /* 0x004fe4000f8ec0ff */
[----:B------:R-:W-:Y:S01]  /*8a40*/  ULEA UR8, UR11, UR8, 0x18 ;  /* 0x000000080b087291 */ /* 0x000fe2000f8ec0ff */
[----:B-1----:R-:W-:Y:S02]  /*8a50*/  ISETP.EQ.U32.AND P1, PT, R14, R11, PT ;  /* 0x0000000b0e00720c */ /* 0x002fe40003f22070 */
[----:B---3--:R-:W-:-:S04]  /*8a60*/  LOP3.LUT R15, R15, UR14, RZ, 0xc0, !PT ;  /* 0x0000000e0f0f7c12 */ /* 0x008fc8000f8ec0ff */
[----:B------:R-:W1:Y:S07]  /*8a70*/  POPC R12, R15 ;  /* 0x0000000f000c7309 */ /* 0x000e6e0000000000 */
[----:B----4-:R-:W2:Y:S04]  /*8a80*/  @P1 ATOMS.ADD R13, [UR9], R13 ;  /* 0x0000000dff0d198c */ /* 0x010ea80008000009 */
[----:B--2---:R-:W1:Y:S02]  /*8a90*/  SHFL.IDX PT, R11, R13, R14, 0x1f ;  /* 0x00001f0e0d0b7589 */ /* 0x004e6400000e0000 */
[----:B-1----:R-:W-:-:S05]  /*8aa0*/  IMAD.IADD R11, R11, 0x1, R12 ;  /* 0x000000010b0b7824 */ /* 0x002fca00078e020c */
[----:B------:R-:W-:-:S05]  /*8ab0*/  LEA R12, R11, UR8, 0x2 ;  /* 0x000000080b0c7c11 */ /* 0x000fca000f8e10ff */
[----:B------:R1:W-:Y:S02]  /*8ac0*/  STS [R12], R9 ;  /* 0x000000090c007388 */ /* 0x0003e40000000800 */
.L_x_141:
[----:B0-----:R-:W-:Y:S05]  /*8ad0*/  BSYNC.RECONVERGENT B2 ;  /* 0x0000000000027941 */ /* 0x001fea0003800200 */
.L_x_140:
[----:B------:R-:W-:Y:S04]  /*8ae0*/  BSSY.RECONVERGENT B2, `(.L_x_142) ;  /* 0x0000014000027945 */ /* 0x000fe80003800200 */
[----:B------:R-:W-:Y:S05]  /*8af0*/  @P0 BRA `(.L_x_143) ;  /* 0x0000000000480947 */ /* 0x000fea0003800000 */
[----:B------:R-:W0:Y:S01]  /*8b00*/  S2R R11, SR_LANEID ;  /* 0x00000000000b7919 */ /* 0x000e220000000000 */
[----:B------:R-:W2:Y:S01]  /*8b10*/  S2UR UR9, SR_CgaCtaId ;  /* 0x00000000000979c3 */ /* 0x000ea20000008800 */
[----:B------:R-:W-:Y:S01]  /*8b20*/  VOTEU.ANY UR11, UPT, PT ;  /* 0x00000000000b7886 */ /* 0x000fe200038e0100 */
[----:B------:R-:W-:Y:S01]  /*8b30*/  UMOV UR8, 0x400 ;  /* 0x0000040000087882 */ /* 0x000fe20000000000 */
[----:B------:R-:W0:Y:S01]  /*8b40*/  FLO.U32 R14, UR11 ;  /* 0x0000000b000e7d00 */ /* 0x000e2200080e0000 */
[----:B------:R-:W-:Y:S01]  /*8b50*/  UIADD3 UR8, UPT, UPT, UR8, 0x4864, URZ ;  /* 0x0000486408087890 */ /* 0x000fe2000fffe0ff */
[----:B------:R-:W3:Y:S06]  /*8b60*/  S2R R15, SR_LTMASK ;  /* 0x00000000000f7919 */ /* 0x000eec0000003900 */
[----:B------:R-:W4:Y:S01]  /*8b70*/  POPC R13, UR11 ;  /* 0x0000000b000d7d09 */ /* 0x000f220008000000 */
[----:B--2---:R-:W-:Y:S01]  /*8b80*/  ULEA UR8, UR9, UR8, 0x18 ;  /* 0x0000000809087291 */ /* 0x004fe2000f8ec0ff */
[----:B0-----:R-:W-:-:S02]  /*8b90*/  ISETP.EQ.U32.AND P0, PT, R14, R11, PT ;  /* 0x0000000b0e00720c */ /* 0x001fc40003f02070 */
[----:B---3--:R-:W-:-:S04]  /*8ba0*/  LOP3.LUT R15, R15, UR11, RZ, 0xc0, !PT ;  /* 0x0000000b0f0f7c12 */ /* 0x008fc8000f8ec0ff */
[----:B-1----:R-:W0:Y:S07]  /*8bb0*/  POPC R12, R15 ;  /* 0x0000000f000c7309 */ /* 0x002e2e0000000000 */
[----:B----4-:R-:W1:Y:S04]  /*8bc0*/  @P0 ATOMS.ADD R13, [UR8], R13 ;  /* 0x0000000dff0d098c */ /* 0x010e680008000008 */
[----:B-1----:R-:W0:Y:S02]  /*8bd0*/  SHFL.IDX PT, R11, R13, R14, 0x1f ;  /* 0x00001f0e0d0b7589 */ /* 0x002e2400000e0000 */
[----:B0-----:R-:W-:-:S05]  /*8be0*/  IMAD.IADD R11, R11, 0x1, R12 ;  /* 0x000000010b0b7824 */ /* 0x001fca00078e020c */
[----:B------:R-:W-:-:S05]  /*8bf0*/  LEA R12, R11, UR7, 0x2 ;  /* 0x000000070b0c7c11 */ /* 0x000fca000f8e10ff */
[----:B------:R0:W-:Y:S04]  /*8c00*/  STS [R12+0x2000], R16 ;  /* 0x002000100c007388 */ /* 0x0001e80000000800 */
[----:B------:R0:W-:Y:S02]  /*8c10*/  STS [R12], R9 ;  /* 0x000000090c007388 */ /* 0x0001e40000000800 */
.L_x_143:
[----:B------:R-:W-:Y:S05]  /*8c20*/  BSYNC.RECONVERGENT B2 ;  /* 0x0000000000027941 */ /* 0x000fea0003800200 */
.L_x_142:
[----:B01----:R-:W-:Y:S02]  /*8c30*/  IMAD.U32 R12, RZ, RZ, UR15 ;  /* 0x0000000fff0c7e24 */ /* 0x003fe4000f8e00ff */
[----:B------:R-:W-:Y:S02]  /*8c40*/  VIADD R9, R9, 0x200 ;  /* 0x0000020009097836 */ /* 0x000fe40000000000 */
[----:B------:R-:W-:Y:S01]  /*8c50*/  IMAD R7, R12, 0x200, R7 ;  /* 0x000002000c077824 */ /* 0x000fe200078e0207 */
[----:B------:R-:W-:Y:S06]  /*8c60*/  @P2 BRA `(.L_x_144) ;  /* 0xfffffffc00182947 */ /* 0x000fec000383ffff */
.L_x_139:
[----:B0-----:R-:W-:Y:S05]  /*8c70*/  BSYNC.RECONVERGENT B0 ;  /* 0x0000000000007941 */ /* 0x001fea0003800200 */
.L_x_138:
        /* <DEDUP_REMOVED lines=10> */
.L_x_161:
[----:B--234-:R-:W-:-:S04]  /*8d20*/  IMAD.WIDE R16, R9, 0x4, R2 ;  /* 0x0000000409107825 */ /* 0x01cfc800078e0202 */
[--C-:B------:R-:W-:Y:S02]  /*8d30*/  IMAD.WIDE R18, R13, 0x4, R2.reuse ;  /* 0x000000040d127825 */ /* 0x100fe400078e0202 */
[----:B------:R-:W2:Y:S02]  /*8d40*/  LDG.E R16, desc[UR12][R16.64] ;  /* 0x0000000c10107981 */ /* 0x000ea4000c1e1900 */
[--C-:B------:R-:W-:Y:S02]  /*8d50*/  IMAD.WIDE R20, R15, 0x4, R2.reuse ;  /* 0x000000040f147825 */ /* 0x100fe400078e0202 */
[----:B------:R-:W3:Y:S02]  /*8d60*/  LDG.E R12, desc[UR12][R18.64] ;  /* 0x0000000c120c7981 */ /* 0x000ee4000c1e1900 */
[----:B------:R-:W-:Y:S02]  /*8d70*/  IMAD.WIDE R22, R11, 0x4, R2 ;  /* 0x000000040b167825 */ /* 0x000fe400078e0202 */
[----:B------:R-:W4:Y:S04]  /*8d80*/  LDG.E R8, desc[UR12][R20.64] ;  /* 0x0000000c14087981 */ /* 0x000f28000c1e1900 */
[----:B------:R-:W5:Y:S01]  /*8d90*/  LDG.E R14, desc[UR12][R22.64] ;  /* 0x0000000c160e7981 */ /* 0x000f62000c1e1900 */
[----:B------:R-:W-:Y:S01]  /*8da0*/  BSSY.RECONVERGENT B0, `(.L_x_145) ;  /* 0x000002d000007945 */ /* 0x000fe20003800200 */
[----:B--2---:R-:W-:-:S02]  /*8db0*/  ISETP.GE.AND P0, PT, R16, RZ, PT ;  /* 0x000000ff1000720c */ /* 0x004fc40003f06270 */
[----:B------:R-:W-:Y:S02]  /*8dc0*/  LOP3.LUT R25, R16, 0x7fe00000, RZ, 0xc, !PT ;  /* 0x7fe0000010197812 */ /* 0x000fe400078e0cff */
[----:B---3--:R-:W-:Y:S02]  /*8dd0*/  ISETP.GE.AND P1, PT, R12, RZ, PT ;  /* 0x000000ff0c00720c */ /* 0x008fe40003f26270 */
[----:B------:R-:W-:Y:S02]  /*8de0*/  SEL R25, R16, R25, !P0 ;  /* 0x0000001910197207 */ /* 0x000fe40004000000 */
[C---:B------:R-:W-:Y:S02]  /*8df0*/  LOP3.LUT R17, R12.reuse, 0x7fe00000, RZ, 0xc, !PT ;  /* 0x7fe000000c117812 */ /* 0x040fe400078e0cff */
[----:B------:R-:W-:Y:S02]  /*8e00*/  SHF.R.U32.HI R25, RZ, 0x15, R25 ;  /* 0x00000015ff197819 */ /* 0x000fe40000011619 */
[----:B------:R-:W-:-:S02]  /*8e10*/  SEL R17, R12, R17, !P1 ;  /* 0x000000110c117207 */ /* 0x000fc40004800000 */
[----:B------:R-:W-:Y:S02]  /*8e20*/  ISETP.GE.U32.AND P1, PT, R25, UR6, PT ;  /* 0x0000000619007c0c */ /* 0x000fe4000bf26070 */
[C---:B----4-:R-:W-:Y:S02]  /*8e30*/  ISETP.GE.AND P2, PT, R8.reuse, RZ, PT ;  /* 0x000000ff0800720c */ /* 0x050fe40003f46270 */
[C---:B------:R-:W-:Y:S02]  /*8e40*/  LOP3.LUT R19, R8.reuse, 0x7fe00000, RZ, 0xc, !PT ;  /* 0x7fe0000008137812 */ /* 0x040fe400078e0cff */
[----:B------:R-:W-:Y:S02]  /*8e50*/  SHF.R.U32.HI R18, RZ, 0x15, R17 ;  /* 0x00000015ff127819 */ /* 0x000fe40000011611 */
[----:B------:R-:W-:Y:S02]  /*8e60*/  SEL R19, R8, R19, !P2 ;  /* 0x0000001308137207 */ /* 0x000fe40005000000 */
[----:B-----5:R-:W-:-:S02]  /*8e70*/  ISETP.GE.AND P2, PT, R14, RZ, PT ;  /* 0x000000ff0e00720c */ /* 0x020fc40003f46270 */
[----:B------:R-:W-:Y:S02]  /*8e80*/  LOP3.LUT R17, R14, 0x7fe00000, RZ, 0xc, !PT ;  /* 0x7fe000000e117812 */ /* 0x000fe400078e0cff */
[----:B-1----:R-:W-:Y:S02]  /*8e90*/  ISETP.GT.AND P0, PT, R24, 0x800, PT ;  /* 0x000008001800780c */ /* 0x002fe40003f04270 */
[----:B------:R-:W-:Y:S02]  /*8ea0*/  SEL R17, R14, R17, !P2 ;  /* 0x000000110e117207 */ /* 0x000fe40005000000 */
[----:B------:R-:W-:Y:S02]  /*8eb0*/  SHF.R.U32.HI R19, RZ, 0x15, R19 ;  /* 0x00000015ff137819 */ /* 0x000fe40000011613 */
[----:B------:R-:W-:Y:S01]  /*8ec0*/  SHF.R.U32.HI R22, RZ, 0x15, R17 ;  /* 0x00000015ff167819 */ /* 0x000fe20000011611 */
[----:B------:R-:W-:Y:S01]  /*8ed0*/  VIADD R17, R7, 0xfffffc00 ;  /* 0xfffffc0007117836 */ /* 0x000fe20000000000 */
[----:B------:R-:W-:-:S02]  /*8ee0*/  ISETP.NE.OR P6, PT, R25, UR6, P0 ;  /* 0x0000000619007c0c */ /* 0x000fc400087c5670 */
[C---:B------:R-:W-:Y:S02]  /*8ef0*/  ISETP.GE.U32.AND P5, PT, R18.reuse, UR6, PT ;  /* 0x0000000612007c0c */ /* 0x040fe4000bfa6070 */
[----:B------:R-:W-:Y:S02]  /*8f00*/  ISETP.NE.OR P4, PT, R18, UR6, P0 ;  /* 0x0000000612007c0c */ /* 0x000fe40008785670 */
[C---:B------:R-:W-:Y:S02]  /*8f10*/  ISETP.GE.U32.AND P3, PT, R19.reuse, UR6, PT ;  /* 0x0000000613007c0c */ /* 0x040fe4000bf66070 */
[----:B------:R-:W-:Y:S01]  /*8f20*/  ISETP.NE.OR P2, PT, R19, UR6, P0 ;  /* 0x0000000613007c0c */ /* 0x000fe20008745670 */
[----:B------:R-:W-:-:S12]  /*8f30*/  @P1 BRA `(.L_x_146) ;  /* 0x00000000004c1947 */ /* 0x000fd80003800000 */
        /* <DEDUP_REMOVED lines=19> */
.L_x_146:
[----:B------:R-:W-:Y:S05]  /*9070*/  BSYNC.RECONVERGENT B0 ;  /* 0x0000000000007941 */ /* 0x000fea0003800200 */
.L_x_145:
[----:B------:R-:W-:Y:S01]  /*9080*/  BSSY.RECONVERGENT B0, `(.L_x_147) ;  /* 0x0000016000007945 */ /* 0x000fe20003800200 */
[C---:B------:R-:W-:Y:S02]  /*9090*/  ISETP.GE.U32.AND P1, PT, R22.reuse, UR6, PT ;  /* 0x0000000616007c0c */ /* 0x040fe4000bf26070 */
[----:B------:R-:W-:Y:S01]  /*90a0*/  ISETP.NE.OR P0, PT, R22, UR6, P0 ;  /* 0x0000000616007c0c */ /* 0x000fe20008705670 */
        /* <DEDUP_REMOVED lines=19> */
.L_x_148:
[----:B------:R-:W-:Y:S05]  /*91e0*/  BSYNC.RECONVERGENT B0 ;  /* 0x0000000000007941 */ /* 0x000fea0003800200 */
.L_x_147:
[----:B------:R-:W-:Y:S01]  /*91f0*/  BSSY.RECONVERGENT B0, `(.L_x_149) ;  /* 0x0000016000007945 */ /* 0x000fe20003800200 */
[----:B------:R-:W-:-:S03]  /*9200*/  VIADD R21, R7, 0xfffffe00 ;  /* 0xfffffe0007157836 */ /* 0x000fc60000000000 */
[----:B------:R-:W-:Y:S05]  /*9210*/  @P5 BRA `(.L_x_150) ;  /* 0x00000000004c5947 */ /* 0x000fea0003800000 */
[----:B------:R-:W3:Y:S01]  /*9220*/  S2R R19, SR_LANEID ;  /* 0x0000000000137919 */ /* 0x000ee20000000000 */
[----:B------:R-:W4:Y:S01]  /*9230*/  S2UR UR11, SR_CgaCtaId ;  /* 0x00000000000b79c3 */ /* 0x000f220000008800 */
[----:B------:R-:W-:Y:S01]  /*9240*/  VOTEU.ANY UR14, UPT, PT ;  /* 0x00000000000e7886 */ /* 0x000fe200038e0100 */
[----:B------:R-:W-:Y:S01]  /*9250*/  UMOV UR8, 0x400 ;  /* 0x0000040000087882 */ /* 0x000fe20000000000 */
[----:B-12---:R-:W3:Y:S01]  /*9260*/  FLO.U32 R18, UR14 ;  /* 0x0000000e00127d00 */ /* 0x006ee200080e0000 */
[----:B------:R-:W-:Y:S02]  /*9270*/  UIADD3 UR9, UPT, UPT, UR8, 0x486c, URZ ;  /* 0x0000486c08097890 */ /* 0x000fe4000fffe0ff */
[----:B------:R-:W-:-:S05]  /*9280*/  UIADD3 UR8, UPT, UPT, UR8, 0x4870, URZ ;  /* 0x0000487008087890 */ /* 0x000fca000fffe0ff */
[----:B------:R-:W1:Y:S01]  /*9290*/  POPC R17, UR14 ;  /* 0x0000000e00117d09 */ /* 0x000e620008000000 */
[----:B----4-:R-:W-:Y:S02]  /*92a0*/  ULEA UR9, UR11, UR9, 0x18 ;  /* 0x000000090b097291 */ /* 0x010fe4000f8ec0ff */
[----:B------:R-:W-:Y:S01]  /*92b0*/  ULEA UR8, UR11, UR8, 0x18 ;  /* 0x000000080b087291 */ /* 0x000fe2000f8ec0ff */
[----:B---3--:R-:W-:Y:S02]  /*92c0*/  ISETP.EQ.U32.AND P5, PT, R18, R19, PT ;  /* 0x000000131200720c */ /* 0x008fe40003fa2070 */
        /* <DEDUP_REMOVED lines=8> */
.L_x_150:
[----:B------:R-:W-:Y:S05]  /*9350*/  BSYNC.RECONVERGENT B0 ;  /* 0x0000000000007941 */ /* 0x000fea0003800200 */
.L_x_149:
[----:B------:R-:W-:Y:S04]  /*9360*/  BSSY.RECONVERGENT B0, `(.L_x_151) ;  /* 0x0000014000007945 */ /* 0x000fe80003800200 */
[----:B------:R-:W-:Y:S05]  /*9370*/  @P4 BRA `(.L_x_152) ;  /* 0x0000000000484947 */ /* 0x000fea0003800000 */
[----:B--23--:R-:W2:Y:S01]  /*9380*/  S2R R16, SR_LANEID ;  /* 0x0000000000107919 */ /* 0x00cea20000000000 */
[----:B------:R-:W3:Y:S01]  /*9390*/  S2UR UR9, SR_CgaCtaId ;  /* 0x00000000000979c3 */ /* 0x000ee20000008800 */
[----:B------:R-:W-:Y:S01]  /*93a0*/  VOTEU.ANY UR11, UPT, PT ;  /* 0x00000000000b7886 */ /* 0x000fe200038e0100 */
[----:B------:R-:W-:Y:S01]  /*93b0*/  UMOV UR8, 0x400 ;  /* 0x0000040000087882 */ /* 0x000fe20000000000 */
[----:B------:R-:W2:Y:S01]  /*93c0*/  FLO.U32 R19, UR11 ;  /* 0x0000000b00137d00 */ /* 0x000ea200080e0000 */
[----:B------:R-:W-:Y:S01]  /*93d0*/  UIADD3 UR8, UPT, UPT, UR8, 0x4864, URZ ;  /* 0x0000486408087890 */ /* 0x000fe2000fffe0ff */
[----:B------:R-:W4:Y:S06]  /*93e0*/  S2R R20, SR_LTMASK ;  /* 0x0000000000147919 */ /* 0x000f2c0000003900 */
[----:B-1----:R-:W1:Y:S01]  /*93f0*/  POPC R18, UR11 ;  /* 0x0000000b00127d09 */ /* 0x002e620008000000 */
[----:B---3--:R-:W-:Y:S01]  /*9400*/  ULEA UR8, UR9, UR8, 0x18 ;  /* 0x0000000809087291 */ /* 0x008fe2000f8ec0ff */
[----:B--2---:R-:W-:-:S02]  /*9410*/  ISETP.EQ.U32.AND P4, PT, R19, R16, PT ;  /* 0x000000101300720c */ /* 0x004fc40003f82070 */
[----:B----4-:R-:W-:-:S04]  /*9420*/  LOP3.LUT R20, R20, UR11, RZ, 0xc0, !PT ;  /* 0x0000000b14147c12 */ /* 0x010fc8000f8ec0ff */
[----:B------:R-:W2:Y:S07]  /*9430*/  POPC R17, R20 ;  /* 0x0000001400117309 */ /* 0x000eae0000000000 */
[----:B-1----:R-:W1:Y:S04]  /*9440*/  @P4 ATOMS.ADD R18, [UR8], R18 ;  /* 0x00000012ff12498c */ /* 0x002e680008000008 */
[----:B-1----:R-:W2:Y:S02]  /*9450*/  SHFL.IDX PT, R16, R18, R19, 0x1f ;  /* 0x00001f1312107589 */ /* 0x002ea400000e0000 */
[----:B--2---:R-:W-:-:S05]  /*9460*/  IMAD.IADD R16, R16, 0x1, R17 ;  /* 0x0000000110107824 */ /* 0x004fca00078e0211 */
[----:B------:R-:W-:-:S05]  /*9470*/  LEA R17, R16, UR7, 0x2 ;  /* 0x0000000710117c11 */ /* 0x000fca000f8e10ff */
[----:B------:R4:W-:Y:S04]  /*9480*/  STS [R17+0x2000], R12 ;  /* 0x0020000c11007388 */ /* 0x0009e80000000800 */
[----:B------:R4:W-:Y:S02]  /*9490*/  STS [R17], R21 ;  /* 0x0000001511007388 */ /* 0x0009e40000000800 */
.L_x_152:
[----:B------:R-:W-:Y:S05]  /*94a0*/  BSYNC.RECONVERGENT B0 ;  /* 0x0000000000007941 */ /* 0x000fea0003800200 */
.L_x_151:
[----:B------:R-:W-:Y:S04]  /*94b0*/  BSSY.RECONVERGENT B0, `(.L_x_153) ;  /* 0x0000015000007945 */ /* 0x000fe80003800200 */
[----:B------:R-:W-:Y:S05]  /*94c0*/  @P3 BRA `(.L_x_154) ;  /* 0x00000000004c3947 */ /* 0x000fea0003800000 */
[----:B----4-:R-:W4:Y:S01]  /*94d0*/  S2R R12, SR_LANEID ;  /* 0x00000000000c7919 */ /* 0x010f220000000000 */
[----:B------:R-:W5:Y:S01]  /*94e0*/  S2UR UR11, SR_CgaCtaId ;  /* 0x00000000000b79c3 */ /* 0x000f620000008800 */
[----:B------:R-:W-:Y:S01]  /*94f0*/  VOTEU.ANY UR14, UPT, PT ;  /* 0x00000000000e7886 */ /* 0x000fe200038e0100 */
[----:B------:R-:W-:Y:S01]  /*9500*/  UMOV UR8, 0x400 ;  /* 0x0000040000087882 */ /* 0x000fe20000000000 */
[----:B-12---:R-:W4:Y:S01]  /*9510*/  FLO.U32 R17, UR14 ;  /* 0x0000000e00117d00 */ /* 0x006f2200080e0000 */
[----:B------:R-:W-:Y:S01]  /*9520*/  UIADD3 UR9, UPT, UPT, UR8, 0x486c, URZ ;  /* 0x0000486c08097890 */ /* 0x000fe2000fffe0ff */
[----:B------:R-:W1:Y:S01]  /*9530*/  S2R R18, SR_LTMASK ;  /* 0x0000000000127919 */ /* 0x000e620000003900 */
[----:B------:R-:W-:-:S05]  /*9540*/  UIADD3 UR8, UPT, UPT, UR8, 0x4870, URZ ;  /* 0x0000487008087890 */ /* 0x000fca000fffe0ff */
[----:B---3--:R-:W2:Y:S01]  /*9550*/  POPC R16, UR14 ;  /* 0x0000000e00107d09 */ /* 0x008ea20008000000 */
[----:B-----5:R-:W-:Y:S02]  /*9560*/  ULEA UR9, UR11, UR9, 0x18 ;  /* 0x000000090b097291 */ /* 0x020fe4000f8ec0ff */
[----:B------:R-:W-:Y:S01]  /*9570*/  ULEA UR8, UR11, UR8, 0x18 ;  /* 0x000000080b087291 */ /* 0x000fe2000f8ec0ff */
[----:B----4-:R-:W-:Y:S02]  /*9580*/  ISETP.EQ.U32.AND P3, PT, R17, R12, PT ;  /* 0x0000000c1100720c */ /* 0x010fe40003f62070 */
[----:B-1----:R-:W-:-:S04]  /*9590*/  LOP3.LUT R18, R18, UR14, RZ, 0xc0, !PT ;  /* 0x0000000e12127c12 */ /* 0x002fc8000f8ec0ff */
[----:B------:R-:W1:Y:S07]  /*95a0*/  POPC R19, R18 ;  /* 0x0000001200137309 */ /* 0x000e6e0000000000 */
[----:B--2---:R-:W2:Y:S04]  /*95b0*/  @P3 ATOMS.ADD R16, [UR9], R16 ;  /* 0x00000010ff10398c */ /* 0x004ea80008000009 */
[----:B--2---:R-:W1:Y:S02]  /*95c0*/  SHFL.IDX PT, R12, R16, R17, 0x1f ;  /* 0x00001f11100c7589 */ /* 0x004e6400000e0000 */
[----:B-1----:R-:W-:-:S05]  /*95d0*/  IMAD.IADD R12, R12, 0x1, R19 ;  /* 0x000000010c0c7824 */ /* 0x002fca00078e0213 */
[----:B------:R-:W-:-:S05]  /*95e0*/  LEA R12, R12, UR8, 0x2 ;  /* 0x000000080c0c7c11 */ /* 0x000fca000f8e10ff */
[----:B------:R1:W-:Y:S02]  /*95f0*/  STS [R12], R7 ;  /* 0x000000070c007388 */ /* 0x0003e40000000800 */
.L_x_154:
[----:B------:R-:W-:Y:S05]  /*9600*/  BSYNC.RECONVERGENT B0 ;  /* 0x0000000000007941 */ /* 0x000fea0003800200 */
.L_x_153:
[----:B------:R-:W-:Y:S04]  /*9610*/  BSSY.RECONVERGENT B0, `(.L_x_155) ;  /* 0x0000014000007945 */ /* 0x000fe80003800200 */
[----:B------:R-:W-:Y:S05]  /*9620*/  @P2 BRA `(.L_x_156) ;  /* 0x0000000000482947 */ /* 0x000fea0003800000 */
[----:B-1--4-:R-:W1:Y:S01]  /*9630*/  S2R R12, SR_LANEID ;  /* 0x00000000000c7919 */ /* 0x012e620000000000 */
[----:B------:R-:W4:Y:S01]  /*9640*/  S2UR UR9, SR_CgaCtaId ;  /* 0x00000000000979c3 */ /* 0x000f220000008800 */
[----:B------:R-:W-:Y:S01]  /*9650*/  VOTEU.ANY UR11, UPT, PT ;  /* 0x00000000000b7886 */ /* 0x000fe200038e0100 */
[----:B------:R-:W-:Y:S01]  /*9660*/  UMOV UR8, 0x400 ;  /* 0x0000040000087882 */ /* 0x000fe20000000000 */
[----:B--2---:R-:W1:Y:S01]  /*9670*/  FLO.U32 R17, UR11 ;  /* 0x0000000b00117d00 */ /* 0x004e6200080e0000 */
[----:B------:R-:W-:Y:S01]  /*9680*/  UIADD3 UR8, UPT, UPT, UR8, 0x4864, URZ ;  /* 0x0000486408087890 */ /* 0x000fe2000fffe0ff */
[----:B------:R-:W2:Y:S06]  /*9690*/  S2R R18, SR_LTMASK ;  /* 0x0000000000127919 */ /* 0x000eac0000003900 */
[----:B---3--:R-:W3:Y:S01]  /*96a0*/  POPC R16, UR11 ;  /* 0x0000000b00107d09 */ /* 0x008ee20008000000 */
[----:B----4-:R-:W-:Y:S01]  /*96b0*/  ULEA UR8, UR9, UR8, 0x18 ;  /* 0x0000000809087291 */ /* 0x010fe2000f8ec0ff */
[----:B-1----:R-:W-:-:S02]  /*96c0*/  ISETP.EQ.U32.AND P2, PT, R17, R12, PT ;  /* 0x0000000c1100720c */ /* 0x002fc40003f42070 */
[----:B--2---:R-:W-:-:S04]  /*96d0*/  LOP3.LUT R18, R18, UR11, RZ, 0xc0, !PT ;  /* 0x0000000b12127c12 */ /* 0x004fc8000f8ec0ff */
[----:B------:R-:W1:Y:S07]  /*96e0*/  POPC R19, R18 ;  /* 0x0000001200137309 */ /* 0x000e6e0000000000 */
[----:B---3--:R-:W2:Y:S04]  /*96f0*/  @P2 ATOMS.ADD R16, [UR8], R16 ;  /* 0x00000010ff10298c */ /* 0x008ea80008000008 */
[----:B--2---:R-:W1:Y:S02]  /*9700*/  SHFL.IDX PT, R12, R16, R17, 0x1f ;  /* 0x00001f11100c7589 */ /* 0x004e6400000e0000 */
[----:B-1----:R-:W-:-:S05]  /*9710*/  IMAD.IADD R12, R12, 0x1, R19 ;  /* 0x000000010c0c7824 */ /* 0x002fca00078e0213 */
[----:B------:R-:W-:-:S05]  /*9720*/  LEA R12, R12, UR7, 0x2 ;  /* 0x000000070c0c7c11 */ /* 0x000fca000f8e10ff */
[----:B------:R1:W-:Y:S04]  /*9730*/  STS [R12+0x2000], R8 ;  /* 0x002000080c007388 */ /* 0x0003e80000000800 */
[----:B------:R1:W-:Y:S02]  /*9740*/  STS [R12], R7 ;  /* 0x000000070c007388 */ /* 0x0003e40000000800 */
.L_x_156:
[----:B------:R-:W-:Y:S05]  /*9750*/  BSYNC.RECONVERGENT B0 ;  /* 0x0000000000007941 */ /* 0x000fea0003800200 */
.L_x_155:
[----:B------:R-:W-:Y:S01]  /*9760*/  BSSY.RECONVERGENT B0, `(.L_x_157) ;  /* 0x0000016000007945 */ /* 0x000fe20003800200 */
[----:B------:R-:W-:-:S03]  /*9770*/  VIADD R20, R7, 0x200 ;  /* 0x0000020007147836 */ /* 0x000fc60000000000 */
[----:B------:R-:W-:Y:S05]  /*9780*/  @P1 BRA `(.L_x_158) ;  /* 0x00000000004c1947 */ /* 0x000fea0003800000 */
[----:B-12-4-:R-:W1:Y:S01]  /*9790*/  S2R R17, SR_LANEID ;  /* 0x0000000000117919 */ /* 0x016e620000000000 */
[----:B------:R-:W2:Y:S01]  /*97a0*/  S2UR UR11, SR_CgaCtaId ;  /* 0x00000000000b79c3 */ /* 0x000ea20000008800 */
[----:B------:R-:W-:Y:S01]  /*97b0*/  VOTEU.ANY UR14, UPT, PT ;  /* 0x00000000000e7886 */ /* 0x000fe200038e0100 */
[----:B------:R-:W-:Y:S01]  /*97c0*/  UMOV UR8, 0x400 ;  /* 0x0000040000087882 */ /* 0x000fe20000000000 */
[----:B---3--:R-:W1:Y:S01]  /*97d0*/  FLO.U32 R16, UR14 ;  /* 0x0000000e00107d00 */ /* 0x008e6200080e0000 */
        /* <DEDUP_REMOVED lines=14> */
.L_x_158:
[----:B------:R-:W-:Y:S05]  /*98c0*/  BSYNC.RECONVERGENT B0 ;  /* 0x0000000000007941 */ /* 0x000fea0003800200 */
.L_x_157:
[----:B------:R-:W-:Y:S04]  /*98d0*/  BSSY.RECONVERGENT B0, `(.L_x_159) ;  /* 0x0000014000007945 */ /* 0x000fe80003800200 */
[----:B------:R-:W-:Y:S05]  /*98e0*/  @P0 BRA `(.L_x_160) ;  /* 0x0000000000480947 */ /* 0x000fea0003800000 */
[----:B-12-4-:R-:W1:Y:S01]  /*98f0*/  S2R R17, SR_LANEID ;  /* 0x0000000000117919 */ /* 0x016e620000000000 */
[----:B------:R-:W2:Y:S01]  /*9900*/  S2UR UR9, SR_CgaCtaId ;  /* 0x00000000000979c3 */ /* 0x000ea20000008800 */
[----:B------:R-:W-:Y:S01]  /*9910*/  VOTEU.ANY UR11, UPT, PT ;  /* 0x00000000000b7886 */ /* 0x000fe200038e0100 */
[----:B------:R-:W-:Y:S01]  /*9920*/  UMOV UR8, 0x400 ;  /* 0x0000040000087882 */ /* 0x000fe20000000000 */
[----:B---3--:R-:W1:Y:S01]  /*9930*/  FLO.U32 R16, UR11 ;  /* 0x0000000b00107d00 */ /* 0x008e6200080e0000 */
[----:B------:R-:W-:Y:S01]  /*9940*/  UIADD3 UR8, UPT, UPT, UR8, 0x4864, URZ ;  /* 0x0000486408087890 */ /* 0x000fe2000fffe0ff */
[----:B------:R-:W3:Y:S06]  /*9950*/  S2R R18, SR_LTMASK ;  /* 0x0000000000127919 */ /* 0x000eec0000003900 */
[----:B------:R-:W4:Y:S01]  /*9960*/  POPC R12, UR11 ;  /* 0x0000000b000c7d09 */ /* 0x000f220008000000 */
[----:B--2---:R-:W-:Y:S01]  /*9970*/  ULEA UR8, UR9, UR8, 0x18 ;  /* 0x0000000809087291 */ /* 0x004fe2000f8ec0ff */
[----:B-1----:R-:W-:-:S02]  /*9980*/  ISETP.EQ.U32.AND P0, PT, R16, R17, PT ;  /* 0x000000111000720c */ /* 0x002fc40003f02070 */
[----:B---3--:R-:W-:-:S04]  /*9990*/  LOP3.LUT R18, R18, UR11, RZ, 0xc0, !PT ;  /* 0x0000000b12127c12 */ /* 0x008fc8000f8ec0ff */
[----:B------:R-:W1:Y:S07]  /*99a0*/  POPC R17, R18 ;  /* 0x0000001200117309 */ /* 0x000e6e0000000000 */
[----:B----4-:R-:W2:Y:S04]  /*99b0*/  @P0 ATOMS.ADD R19, [UR8], R12 ;  /* 0x0000000cff13098c */ /* 0x010ea80008000008 */
[----:B--2---:R-:W1:Y:S02]  /*99c0*/  SHFL.IDX PT, R8, R19, R16, 0x1f ;  /* 0x00001f1013087589 */ /* 0x004e6400000e0000 */
[----:B-1----:R-:W-:-:S05]  /*99d0*/  IMAD.IADD R8, R8, 0x1, R17 ;  /* 0x0000000108087824 */ /* 0x002fca00078e0211 */
[----:B------:R-:W-:-:S05]  /*99e0*/  LEA R17, R8, UR7, 0x2 ;  /* 0x0000000708117c11 */ /* 0x000fca000f8e10ff */
[----:B------:R1:W-:Y:S04]  /*99f0*/  STS [R17+0x2000], R14 ;  /* 0x0020000e11007388 */ /* 0x0003e80000000800 */
[----:B------:R1:W-:Y:S02]  /*9a00*/  STS [R17], R20 ;  /* 0x0000001411007388 */ /* 0x0003e40000000800 */
.L_x_160:
[----:B------:R-:W-:Y:S05]  /*9a10*/  BSYNC.RECONVERGENT B0 ;  /* 0x0000000000007941 */ /* 0x000fea0003800200 */
.L_x_159:
[C---:B-1----:R-:W-:Y:S02]  /*9a20*/  VIADD R8, R7.reuse, 0x400 ;  /* 0x0000040007087836 */ /* 0x042fe40000000000 */
[----:B0-----:R-:W-:Y:S02]  /*9a30*/  IMAD R11, R6, 0x800, R11 ;  /* 0x00000800060b7824 */ /* 0x001fe400078e020b */
[----:B------:R-:W-:Y:S01]  /*9a40*/  VIADD R7, R7, 0x800 ;  /* 0x0000080007077836 */ /* 0x000fe20000000000 */
[----:B------:R-:W-:Y:S01]  /*9a50*/  ISETP.GE.AND P0, PT, R8, UR17, PT ;  /* 0x0000001108007c0c */ /* 0x000fe2000bf06270 */
[C---:B------:R-:W-:Y:S02]  /*9a60*/  IMAD R15, R6.reuse, 0x800, R15 ;  /* 0x00000800060f7824 */ /* 0x040fe400078e020f */
[C---:B------:R-:W-:Y:S02]  /*9a70*/  IMAD R13, R6.reuse, 0x800, R13 ;  /* 0x00000800060d7824 */ /* 0x040fe400078e020d */
[----:B------:R-:W-:-:S08]  /*9a80*/  IMAD R9, R6, 0x800, R9 ;  /* 0x0000080006097824 */ /* 0x000fd000078e0209 */
[----:B------:R-:W-:Y:S05]  /*9a90*/  @!P0 BRA `(.L_x_161) ;  /* 0xfffffff000a08947 */ /* 0x000fea000383ffff */
.L_x_135:
[----:B0-----:R-:W-:Y:S05]  /*9aa0*/  BSYNC.RECONVERGENT B1 ;  /* 0x0000000000017941 */ /* 0x001fea0003800200 */
.L_x_110:
[----:B------:R-:W0:Y:S08]  /*9ab0*/  S2UR UR7, SR_CgaCtaId ;  /* 0x00000000000779c3 */ /* 0x000e300000008800 */
[----:B------:R-:W-:Y:S06]  /*9ac0*/  BAR.SYNC.DEFER_BLOCKING 0x0 ;  /* 0x0000000000007b1d */ /* 0x000fec0000010000 */
[----:B------:R-:W-:-:S02]  /*9ad0*/  UMOV UR8, 0x400 ;  /* 0x0000040000087882 */ /* 0x000fc40000000000 */
[----:B0-----:R-:W-:-:S09]  /*9ae0*/  ULEA UR8, UR7, UR8, 0x18 ;  /* 0x0000000807087291 */ /* 0x001fd2000f8ec0ff */
[----:B------:R-:W0:Y:S02]  /*9af0*/  LDS R6, [UR8+0x4868] ;  /* 0x00486808ff067984 */ /* 0x000e240008000800 */
[----:B0-----:R-:W-:-:S13]  /*9b00*/  ISETP.GE.AND P0, PT, R6, 0x801, PT ;  /* 0x000008010600780c */ /* 0x001fda0003f06270 */
[----:B------:R-:W-:Y:S05]  /*9b10*/  @!P0 BRA `(.L_x_89) ;  /* 0x000000a800ac8947 */ /* 0x000fea0003800000 */
[----:B------:R-:W0:Y:S01]  /*9b20*/  LDCU UR7, c[0x0][0x3a4] ;  /* 0x00007480ff0777ac */ /* 0x000e220008000800 */
[----:B------:R-:W-:Y:S01]  /*9b30*/  ISETP.GT.U32.AND P0, PT, R10, 0x1ff, PT ;  /* 0x000001ff0a00780c */ /* 0x000fe20003f04070 */
[----:B------:R0:W-:Y:S01]  /*9b40*/  STS [R0+0x8a0], RZ ;  /* 0x0008a0ff00007388 */ /* 0x0001e20000000800 */
[----:B------:R-:W-:Y:S01]  /*9b50*/  BSSY.RECONVERGENT B0, `(.L_x_162) ;  /* 0x0000206000007945 */ /* 0x000fe20003800200 */
[----:B------:R-:W-:Y:S02]  /*9b60*/  USHF.L.U32 UR6, UR6, 0x15, URZ ;  /* 0x0000001506067899 */ /* 0x000fe400080006ff */
[----:B------:R0:W-:Y:S04]  /*9b70*/  STS [R0+0x10a0], RZ ;  /* 0x0010a0ff00007388 */ /* 0x0001e80000000800 */
[----:B------:R0:W-:Y:S04]  /*9b80*/  STS [R0+0x18a0], RZ ;  /* 0x0018a0ff00007388 */ /* 0x0001e80000000800 */
[----:B------:R1:W-:Y:S01]  /*9b90*/  @!P0 STS [R0+0x20a0], RZ ;  /* 0x0020a0ff00008388 */ /* 0x0003e20000000800 */
[----:B0-----:R-:W-:Y:S01]  /*9ba0*/  IMAD.U32 R6, RZ, RZ, UR7 ;  /* 0x00000007ff067e24 */ /* 0x001fe2000f8e00ff */
[----:B------:R-:W-:Y:S04]  /*9bb0*/  BAR.SYNC.DEFER_BLOCKING 0x0 ;  /* 0x0000000000007b1d */ /* 0x000fe80000010000 */
[----:B------:R-:W-:-:S13]  /*9bc0*/  ISETP.NE.AND P0, PT, R6, 0x1, PT ;  /* 0x000000010600780c */ /* 0x000fda0003f05270 */
        /* <DEDUP_REMOVED lines=17> */
[----:B------:R-:W-:Y:S02]  /*9ce0*/  IMAD.MOV.U32 R0, RZ, RZ, R10 ;  /* 0x000000ffff007224 */ /* 0x000fe400078e000a */
[----:B------:R-:W-:-:S07]  /*9cf0*/  IMAD.WIDE R6, R9, 0x4, R4 ;  /* 0x0000000409067825 */ /* 0x000fce00078e0204 */
.L_x_174:
[----:B--2---:R-:W-:-:S04]  /*9d00*/  SHF.R.S64 R13, RZ, 0x1c, R0 ;  /* 0x0000001cff0d7819 */ /* 0x004fc80000001000 */
[----:B0-2-4-:R-:W-:-:S04]  /*9d10*/  IADD3 R12, P0, PT, R6, R13, RZ ;  /* 0x0000000d060c7210 */ /* 0x015fc80007f1e0ff */
[----:B------:R-:W-:-:S06]  /*9d20*/  LEA.HI.X.SX32 R13, R0, R7, 0x4, P0 ;  /* 0x00000007000d7211 */ /* 0x000fcc00000f26ff */
[----:B------:R-:W2:Y:S01]  /*9d30*/  LDG.E.128 R12, desc[UR12][R12.64] ;  /* 0x0000000c0c0c7981 */ /* 0x000ea2000c1e1d00 */
[----:B------:R-:W-:Y:S01]  /*9d40*/  BSSY.RECONVERGENT B2, `(.L_x_166) ;  /* 0x0000020000027945 */ /* 0x000fe20003800200 */
[C---:B--2---:R-:W-:Y:S02]  /*9d50*/  ISETP.GE.AND P0, PT, R12.reuse, RZ, PT ;  /* 0x000000ff0c00720c */ /* 0x044fe40003f06270 */
[C---:B------:R-:W-:Y:S02]  /*9d60*/  LOP3.LUT R17, R12.reuse, 0x7fe00000, RZ, 0xc, !PT ;  /* 0x7fe000000c117812 */ /* 0x040fe400078e0cff */
[----:B------:R-:W-:Y:S02]  /*9d70*/  ISETP.GE.AND P1, PT, R13, RZ, PT ;  /* 0x000000ff0d00720c */ /* 0x000fe40003f26270 */
[----:B------:R-:W-:Y:S02]  /*9d80*/  SEL R17, R12, R17, !P0 ;  /* 0x000000110c117207 */ /* 0x000fe40004000000 */
[----:B------:R-:W-:-:S02]  /*9d90*/  ISETP.GE.AND P2, PT, R14, RZ, PT ;  /* 0x000000ff0e00720c */ /* 0x000fc40003f46270 */
[----:B------:R-:W-:Y:S02]  /*9da0*/  LOP3.LUT R17, R17, UR6, RZ, 0x3c, !PT ;  /* 0x0000000611117c12 */ /* 0x000fe4000f8e3cff */
[----:B------:R-:W-:Y:S02]  /*9db0*/  ISETP.GE.AND P3, PT, R15, RZ, PT ;  /* 0x000000ff0f00720c */ /* 0x000fe40003f66270 */
[----:B------:R-:W-:Y:S02]  /*9dc0*/  ISETP.GT.U32.AND P0, PT, R17, 0x1fffff, PT ;  /* 0x001fffff1100780c */ /* 0x000fe40003f04070 */
[----:B-1-3--:R-:W-:Y:S02]  /*9dd0*/  LOP3.LUT R8, R13, 0x7fe00000, RZ, 0xc, !PT ;  /* 0x7fe000000d087812 */ /* 0x00afe400078e0cff */
[----:B------:R-:W-:Y:S02]  /*9de0*/  LOP3.LUT R19, R14, 0x7fe00000, RZ, 0xc, !PT ;  /* 0x7fe000000e137812 */ /* 0x000fe400078e0cff */
[----:B---3--:R-:W-:-:S02]  /*9df0*/  LOP3.LUT R16, R15, 0x7fe00000, RZ, 0xc, !PT ;  /* 0x7fe000000f107812 */ /* 0x008fc400078e0cff */
[----:B------:R-:W-:Y:S02]  /*9e00*/  SEL R8, R13, R8, !P1 ;  /* 0x000000080d087207 */ /* 0x000fe40004800000 */
[----:B------:R-:W-:Y:S02]  /*9e10*/  SEL R19, R14, R19, !P2 ;  /* 0x000000130e137207 */ /* 0x000fe40005000000 */
[----:B------:R-:W-:Y:S02]  /*9e20*/  SEL R16, R15, R16, !P3 ;  /* 0x000000100f107207 */ /* 0x000fe40005800000 */
[----:B------:R-:W-:Y:S02]  /*9e30*/  LOP3.LUT R8, R8, UR6, RZ, 0x3c, !PT ;  /* 0x0000000608087c12 */ /* 0x000fe4000f8e3cff */
[----:B------:R-:W-:Y:S02]  /*9e40*/  LOP3.LUT R19, R19, UR6, RZ, 0x3c, !PT ;  /* 0x0000000613137c12 */ /* 0x000fe4000f8e3cff */
[----:B------:R-:W-:-:S02]  /*9e50*/  LOP3.LUT R16, R16, UR6, RZ, 0x3c, !PT ;  /* 0x0000000610107c12 */ /* 0x000fc4000f8e3cff */
[----:B------:R-:W-:Y:S02]  /*9e60*/  ISETP.GT.U32.AND P1, PT, R8, 0x1fffff, PT ;  /* 0x001fffff0800780c */ /* 0x000fe40003f24070 */
[----:B------:R-:W-:Y:S02]  /*9e70*/  ISETP.GT.U32.AND P2, PT, R19, 0x1fffff, PT ;  /* 0x001fffff1300780c */ /* 0x000fe40003f44070 */
[----:B------:R-:W-:Y:S01]  /*9e80*/  ISETP.GT.U32.AND P3, PT, R16, 0x1fffff, PT ;  /* 0x001fffff1000780c */ /* 0x000fe20003f64070 */
[----:B------:R-:W-:-:S12]  /*9e90*/  @P0 BRA `(.L_x_167) ;  /* 0x0000000000280947 */ /* 0x000fd80003800000 */
[----:B------:R-:W0:Y:S01]  /*9ea0*/  S2UR UR8, SR_CgaCtaId ;  /* 0x00000000000879c3 */ /* 0x000e220000008800 */
[----:B------:R-:W-:Y:S01]  /*9eb0*/  LOP3.LUT R17, RZ, R12, RZ, 0x33, !PT ;  /* 0x0000000cff117212 */ /* 0x000fe200078e33ff */
[----:B------:R-:W-:Y:S01]  /*9ec0*/  UMOV UR7, 0x400 ;  /* 0x0000040000077882 */ /* 0x000fe20000000000 */
[----:B------:R-:W-:Y:S02]  /*9ed0*/  SHF.R.U32.HI R12, RZ, 0xa, R12 ;  /* 0x0000000aff0c7819 */ /* 0x000fe4000001160c */
[----:B------:R-:W-:-:S04]  /*9ee0*/  SHF.R.S32.HI R17, RZ, 0x1f, R17 ;  /* 0x0000001fff117819 */ /* 0x000fc80000011411 */
[----:B------:R-:W-:-:S05]  /*9ef0*/  LOP3.LUT R12, R12, R17, RZ, 0x3c, !PT ;  /* 0x000000110c0c7212 */ /* 0x000fca00078e3cff */
[----:B------:R-:W-:-:S05]  /*9f00*/  IMAD.SHL.U32 R12, R12, 0x4, RZ ;  /* 0x000000040c0c7824 */ /* 0x000fca00078e00ff */
[----:B------:R-:W-:Y:S01]  /*9f10*/  LOP3.LUT R12, R12, 0x1ffc, RZ, 0xc0, !PT ;  /* 0x00001ffc0c0c7812 */ /* 0x000fe200078ec0ff */
[----:B0-----:R-:W-:-:S09]  /*9f20*/  ULEA UR7, UR8, UR7, 0x18 ;  /* 0x0000000708077291 */ /* 0x001fd2000f8ec0ff */
[----:B------:R0:W-:Y:S03]  /*9f30*/  ATOMS.POPC.INC.32 RZ, [R12+UR7+0x8a0] ;  /* 0x0008a0000cff7f8c */ /* 0x0001e6000d800007 */
.L_x_167:
[----:B------:R-:W-:Y:S05]  /*9f40*/  BSYNC.RECONVERGENT B2 ;  /* 0x0000000000027941 */ /* 0x000fea0003800200 */
.L_x_166:
[----:B------:R-:W-:Y:S04]  /*9f50*/  BSSY.RECONVERGENT B2, `(.L_x_168) ;  /* 0x000000c000027945 */ /* 0x000fe80003800200 */
[----:B------:R-:W-:Y:S05]  /*9f60*/  @P1 BRA `(.L_x_169) ;  /* 0x0000000000281947 */ /* 0x000fea0003800000 */
[----:B------:R-:W1:Y:S01]  /*9f70*/  S2UR UR8, SR_CgaCtaId ;  /* 0x00000000000879c3 */ /* 0x000e620000008800 */
[----:B------:R-:W-:Y:S01]  /*9f80*/  LOP3.LUT R8, RZ, R13, RZ, 0x33, !PT ;  /* 0x0000000dff087212 */ /* 0x000fe200078e33ff */
[----:B------:R-:W-:Y:S01]  /*9f90*/  UMOV UR7, 0x400 ;  /* 0x0000040000077882 */ /* 0x000fe20000000000 */
[----:B------:R-:W-:Y:S02]  /*9fa0*/  SHF.R.U32.HI R13, RZ, 0xa, R13 ;  /* 0x0000000aff0d7819 */ /* 0x000fe4000001160d */
[----:B------:R-:W-:-:S04]  /*9fb0*/  SHF.R.S32.HI R8, RZ, 0x1f, R8 ;  /* 0x0000001fff087819 */ /* 0x000fc80000011408 */
[----:B------:R-:W-:-:S05]  /*9fc0*/  LOP3.LUT R8, R13, R8, RZ, 0x3c, !PT ;  /* 0x000000080d087212 */ /* 0x000fca00078e3cff */
[----:B------:R-:W-:-:S05]  /*9fd0*/  IMAD.SHL.U32 R8, R8, 0x4, RZ ;  /* 0x0000000408087824 */ /* 0x000fca00078e00ff */
[----:B------:R-:W-:Y:S01]  /*9fe0*/  LOP3.LUT R8, R8, 0x1ffc, RZ, 0xc0, !PT ;  /* 0x00001ffc08087812 */ /* 0x000fe200078ec0ff */
[----:B-1----:R-:W-:-:S09]  /*9ff0*/  ULEA UR7, UR8, UR7, 0x18 ;  /* 0x0000000708077291 */ /* 0x002fd2000f8ec0ff */
[----:B------:R1:W-:Y:S03]  /*a000*/  ATOMS.POPC.INC.32 RZ, [R8+UR7+0x8a0] ;  /* 0x0008a00008ff7f8c */ /* 0x0003e6000d800007 */
.L_x_169:
[----:B------:R-:W-:Y:S05]  /*a010*/  BSYNC.RECONVERGENT B2 ;  /* 0x0000000000027941 */ /* 0x000fea0003800200 */
.L_x_168:
[----:B------:R-:W-:Y:S04]  /*a020*/  BSSY.RECONVERGENT B2, `(.L_x_170) ;  /* 0x000000c000027945 */ /* 0x000fe80003800200 */
[----:B------:R-:W-:Y:S05]  /*a030*/  @P2 BRA `(.L_x_171) ;  /* 0x0000000000282947 */ /* 0x000fea0003800000 */
[----:B------:R-:W2:Y:S01]  /*a040*/  S2UR UR8, SR_CgaCtaId ;  /* 0x00000000000879c3 */ /* 0x000ea20000008800 */
[----:B------:R-:W-:Y:S01]  /*a050*/  LOP3.LUT R13, RZ, R14, RZ, 0x33, !PT ;  /* 0x0000000eff0d7212 */ /* 0x000fe200078e33ff */
[----:B------:R-:W-:Y:S01]  /*a060*/  UMOV UR7, 0x400 ;  /* 0x0000040000077882 */ /* 0x000fe20000000000 */
[----:B------:R-:W-:Y:S02]  /*a070*/  SHF.R.U32.HI R14, RZ, 0xa, R14 ;  /* 0x0000000aff0e7819 */ /* 0x000fe4000001160e */
[----:B------:R-:W-:-:S04]  /*a080*/  SHF.R.S32.HI R13, RZ, 0x1f, R13 ;  /* 0x0000001fff0d7819 */ /* 0x000fc8000001140d */
[----:B------:R-:W-:-:S05]  /*a090*/  LOP3.LUT R13, R14, R13, RZ, 0x3c, !PT ;  /* 0x0000000d0e0d7212 */ /* 0x000fca00078e3cff */
[----:B------:R-:W-:-:S05]  /*a0a0*/  IMAD.SHL.U32 R13, R13, 0x4, RZ ;  /* 0x000000040d0d7824 */ /* 0x000fca00078e00ff */
[----:B------:R-:W-:Y:S01]  /*a0b0*/  LOP3.LUT R13, R13, 0x1ffc, RZ, 0xc0, !PT ;  /* 0x00001ffc0d0d7812 */ /* 0x000fe200078ec0ff */
[----:B--2---:R-:W-:-:S09]  /*a0c0*/  ULEA UR7, UR8, UR7, 0x18 ;  /* 0x0000000708077291 */ /* 0x004fd2000f8ec0ff */
[----:B------:R2:W-:Y:S03]  /*a0d0*/  ATOMS.POPC.INC.32 RZ, [R13+UR7+0x8a0] ;  /* 0x0008a0000dff7f8c */ /* 0x0005e6000d800007 */
.L_x_171:
[----:B------:R-:W-:Y:S05]  /*a0e0*/  BSYNC.RECONVERGENT B2 ;  /* 0x0000000000027941 */ /* 0x000fea0003800200 */
.L_x_170:
[----:B------:R-:W-:Y:S04]  /*a0f0*/  BSSY.RECONVERGENT B2, `(.L_x_172) ;  /* 0x000000c000027945 */ /* 0x000fe80003800200 */
[----:B------:R-:W-:Y:S05]  /*a100*/  @P3 BRA `(.L_x_173) ;  /* 0x0000000000283947 */ /* 0x000fea0003800000 */
[----:B------:R-:W3:Y:S01]  /*a110*/  S2UR UR8, SR_CgaCtaId ;  /* 0x00000000000879c3 */ /* 0x000ee20000008800 */
[----:B-1----:R-:W-:Y:S01]  /*a120*/  LOP3.LUT R8, RZ, R15, RZ, 0x33, !PT ;  /* 0x0000000fff087212 */ /* 0x002fe200078e33ff */
[----:B------:R-:W-:Y:S01]  /*a130*/  UMOV UR7, 0x400 ;  /* 0x0000040000077882 */ /* 0x000fe20000000000 */
[----:B------:R-:W-:Y:S02]  /*a140*/  SHF.R.U32.HI R15, RZ, 0xa, R15 ;  /* 0x0000000aff0f7819 */ /* 0x000fe4000001160f */
[----:B------:R-:W-:-:S04]  /*a150*/  SHF.R.S32.HI R8, RZ, 0x1f, R8 ;  /* 0x0000001fff087819 */ /* 0x000fc80000011408 */
[----:B------:R-:W-:-:S05]  /*a160*/  LOP3.LUT R8, R15, R8, RZ, 0x3c, !PT ;  /* 0x000000080f087212 */ /* 0x000fca00078e3cff */
[----:B------:R-:W-:-:S05]  /*a170*/  IMAD.SHL.U32 R8, R8, 0x4, RZ ;  /* 0x0000000408087824 */ /* 0x000fca00078e00ff */
[----:B------:R-:W-:Y:S01]  /*a180*/  LOP3.LUT R8, R8, 0x1ffc, RZ, 0xc0, !PT ;  /* 0x00001ffc08087812 */ /* 0x000fe200078ec0ff */
[----:B---3--:R-:W-:-:S09]  /*a190*/  ULEA UR7, UR8, UR7, 0x18 ;  /* 0x0000000708077291 */ /* 0x008fd2000f8ec0ff */
[----:B------:R3:W-:Y:S03]  /*a1a0*/  ATOMS.POPC.INC.32 RZ, [R8+UR7+0x8a0] ;  /* 0x0008a00008ff7f8c */ /* 0x0007e6000d800007 */
.L_x_173:
[----:B------:R-:W-:Y:S05]  /*a1b0*/  BSYNC.RECONVERGENT B2 ;  /* 0x0000000000027941 */ /* 0x000fea0003800200 */
.L_x_172:
[----:B------:R-:W-:-:S05]  /*a1c0*/  VIADD R0, R0, 0x200 ;  /* 0x0000020000007836 */ /* 0x000fca0000000000 */
[----:B------:R-:W-:-:S13]  /*a1d0*/  ISETP.GT.AND P0, PT, R11, R0, PT ;  /* 0x000000000b00720c */ /* 0x000fda0003f04270 */
[----:B------:R-:W-:Y:S05]  /*a1e0*/  @P0 BRA `(.L_x_174) ;  /* 0xfffffff800c40947 */ /* 0x000fea000383ffff */
.L_x_165:
[----:B------:R-:W-:Y:S05]  /*a1f0*/  BSYNC.RECONVERGENT B1 ;  /* 0x0000000000017941 */ /* 0x000fea0003800200 */
.L_x_164:
[----:B------:R-:W-:Y:S01]  /*a200*/  ISETP.GE.U32.AND P0, PT, R10, R9, PT ;  /* 0x000000090a00720c */ /* 0x000fe20003f06070 */
[----:B------:R-:W-:Y:S01]  /*a210*/  IMAD.IADD R0, R9, 0x1, R10 ;  /* 0x0000000109007824 */ /* 0x000fe200078e020a */
[----:B------:R-:W-:Y:S03]  /*a220*/  BSSY.RECONVERGENT B1, `(.L_x_175) ;  /* 0x0000017000017945 */ /* 0x000fe60003800200 */
[----:B------:R-:W-:-:S05]  /*a230*/  IMAD R11, R11, 0x4, R0 ;  /* 0x000000040b0b7824 */ /* 0x000fca00078e0200 */
[----:B------:R-:W-:-:S03]  /*a240*/  ISETP.GE.AND P1, PT, R11, UR18, PT ;  /* 0x000000120b007c0c */ /* 0x000fc6000bf26270 */
[----:B------:R-:W-:Y:S10]  /*a250*/  @P0 BRA `(.L_x_176) ;  /* 0x00000000004c0947 */ /* 0x000ff40003800000 */
[----:B------:R-:W-:-:S04]  /*a260*/  LEA R6, P0, R10, UR10, 0x2 ;  /* 0x0000000a0a067c11 */ /* 0x000fc8000f8010ff */
[----:B------:R-:W-:-:S05]  /*a270*/  LEA.HI.X R7, R10, UR4, RZ, 0x2, P0 ;  /* 0x000000040a077c11 */ /* 0x000fca00080f14ff */
[----:B------:R-:W5:Y:S02]  /*a280*/  LDG.E R6, desc[UR12][R6.64] ;  /* 0x0000000c06067981 */ /* 0x000f64000c1e1900 */
[C---:B-----5:R-:W-:Y:S02]  /*a290*/  ISETP.GE.AND P0, PT, R6.reuse, RZ, PT ;  /* 0x000000ff0600720c */ /* 0x060fe40003f06270 */
[----:B------:R-:W-:-:S04]  /*a2a0*/  LOP3.LUT R9, R6, 0x7fe00000, RZ, 0xc, !PT ;  /* 0x7fe0000006097812 */ /* 0x000fc800078e0cff */
[----:B------:R-:W-:-:S04]  /*a2b0*/  SEL R9, R6, R9, !P0 ;  /* 0x0000000906097207 */ /* 0x000fc80004000000 */
[----:B------:R-:W-:-:S04]  /*a2c0*/  LOP3.LUT R9, R9, UR6, RZ, 0x3c, !PT ;  /* 0x0000000609097c12 */ /* 0x000fc8000f8e3cff */
[----:B------:R-:W-:-:S13]  /*a2d0*/  ISETP.GT.U32.AND P0, PT, R9, 0x1fffff, PT ;  /* 0x001fffff0900780c */ /* 0x000fda0003f04070 */
[----:B------:R-:W-:Y:S05]  /*a2e0*/  @P0 BRA `(.L_x_176) ;  /* 0x0000000000280947 */ /* 0x000fea0003800000 */
[----:B------:R-:W5:Y:S01]  /*a2f0*/  S2UR UR8, SR_CgaCtaId ;  /* 0x00000000000879c3 */ /* 0x000f620000008800 */
[----:B------:R-:W-:Y:S01]  /*a300*/  LOP3.LUT R0, RZ, R6, RZ, 0x33, !PT ;  /* 0x00000006ff007212 */ /* 0x000fe200078e33ff */
[----:B------:R-:W-:Y:S01]  /*a310*/  UMOV UR7, 0x400 ;  /* 0x0000040000077882 */ /* 0x000fe20000000000 */
[----:B------:R-:W-:Y:S02]  /*a320*/  SHF.R.U32.HI R6, RZ, 0xa, R6 ;  /* 0x0000000aff067819 */ /* 0x000fe40000011606 */
[----:B------:R-:W-:-:S04]  /*a330*/  SHF.R.S32.HI R7, RZ, 0x1f, R0 ;  /* 0x0000001fff077819 */ /* 0x000fc80000011400 */
[----:B------:R-:W-:-:S05]  /*a340*/  LOP3.LUT R6, R6, R7, RZ, 0x3c, !PT ;  /* 0x0000000706067212 */ /* 0x000fca00078e3cff */
[----:B------:R-:W-:-:S05]  /*a350*/  IMAD.SHL.U32 R6, R6, 0x4, RZ ;  /* 0x0000000406067824 */ /* 0x000fca00078e00ff */
[----:B------:R-:W-:Y:S01]  /*a360*/  LOP3.LUT R6, R6, 0x1ffc, RZ, 0xc0, !PT ;  /* 0x00001ffc06067812 */ /* 0x000fe200078ec0ff */
[----:B-----5:R-:W-:-:S09]  /*a370*/  ULEA UR7, UR8, UR7, 0x18 ;  /* 0x0000000708077291 */ /* 0x020fd2000f8ec0ff */
[----:B------:R0:W-:Y:S03]  /*a380*/  ATOMS.POPC.INC.32 RZ, [R6+UR7+0x8a0] ;  /* 0x0008a00006ff7f8c */ /* 0x0001e6000d800007 */
.L_x_176:
[----:B------:R-:W-:Y:S05]  /*a390*/  BSYNC.RECONVERGENT B1 ;  /* 0x0000000000017941 */ /* 0x000fea0003800200 */
.L_x_175:
[----:B------:R-:W-:Y:S05]  /*a3a0*/  @P1 BRA `(.L_x_177) ;  /* 0x0000001800001947 */ /* 0x000fea0003800000 */
[----:B0-----:R-:W-:-:S06]  /*a3b0*/  IMAD.WIDE R6, R11, 0x4, R4 ;  /* 0x000000040b067825 */ /* 0x001fcc00078e0204 */
[----:B------:R-:W5:Y:S02]  /*a3c0*/  LDG.E R6, desc[UR12][R6.64] ;  /* 0x0000000c06067981 */ /* 0x000f64000c1e1900 */
[C---:B-----5:R-:W-:Y:S02]  /*a3d0*/  ISETP.GE.AND P0, PT, R6.reuse, RZ, PT ;  /* 0x000000ff0600720c */ /* 0x060fe40003f06270 */
[----:B------:R-:W-:-:S04]  /*a3e0*/  LOP3.LUT R9, R6, 0x7fe00000, RZ, 0xc, !PT ;  /* 0x7fe0000006097812 */ /* 0x000fc800078e0cff */
[----:B------:R-:W-:-:S04]  /*a3f0*/  SEL R9, R6, R9, !P0 ;  /* 0x0000000906097207 */ /* 0x000fc80004000000 */
[----:B------:R-:W-:-:S04]  /*a400*/  LOP3.LUT R9, R9, UR6, RZ, 0x3c, !PT ;  /* 0x0000000609097c12 */ /* 0x000fc8000f8e3cff */
[----:B------:R-:W-:-:S13]  /*a410*/  ISETP.GT.U32.AND P0, PT, R9, 0x1fffff, PT ;  /* 0x001fffff0900780c */ /* 0x000fda0003f04070 */
[----:B------:R-:W-:Y:S05]  /*a420*/  @P0 BRA `(.L_x_177) ;  /* 0x0000001400e00947 */ /* 0x000fea0003800000 */
        /* <DEDUP_REMOVED lines=9> */
[----:B------:R0:W-:Y:S01]  /*a4c0*/  ATOMS.POPC.INC.32 RZ, [R6+UR7+0x8a0] ;  /* 0x0008a00006ff7f8c */ /* 0x0001e2000d800007 */
[----:B------:R-:W-:Y:S05]  /*a4d0*/  BRA `(.L_x_177) ;  /* 0x0000001400b47947 */ /* 0x000fea0003800000 */
.L_x_163:
[----:B--23--:R-:W-:Y:S01]  /*a4e0*/  VIADD R16, R10, UR16 ;  /* 0x000000100a107c36 */ /* 0x00cfe20008000000 */
[----:B------:R-:W0:Y:S04]  /*a4f0*/  LDCU UR9, c[0x0][0x3a4] ;  /* 0x00007480ff0977ac */ /* 0x000e280008000800 */
[----:B------:R-:W-:-:S13]  /*a500*/  ISETP.GE.AND P0, PT, R16, UR17, PT ;  /* 0x0000001110007c0c */ /* 0x000fda000bf06270 */
[----:B------:R-:W-:Y:S05]  /*a510*/  @P0 BRA `(.L_x_177) ;  /* 0x0000001400a40947 */ /* 0x000fea0003800000 */
[----:B------:R-:W-:Y:S01]  /*a520*/  VIADD R19, R16, 0x200 ;  /* 0x0000020010137836 */ /* 0x000fe20000000000 */
[----:B------:R-:W-:Y:S01]  /*a530*/  LOP3.LUT R10, RZ, R10, RZ, 0x33, !PT ;  /* 0x0000000aff0a7212 */ /* 0x000fe200078e33ff */
[----:B------:R-:W-:Y:S03]  /*a540*/  BSSY.RECONVERGENT B1, `(.L_x_178) ;  /* 0x00000c5000017945 */ /* 0x000fe60003800200 */
[----:B----4-:R-:W-:-:S04]  /*a550*/  VIMNMX R17, PT, PT, R19, UR17, !PT ;  /* 0x0000001113117c48 */ /* 0x010fc8000ffe0100 */
[----:B------:R-:W-:-:S04]  /*a560*/  IADD3 R17, PT, PT, R17, -UR16, R10 ;  /* 0x8000001011117c10 */ /* 0x000fc8000fffe00a */
[C---:B------:R-:W-:Y:S02]  /*a570*/  ISETP.GE.U32.AND P0, PT, R17.reuse, 0xe00, PT ;  /* 0x00000e001100780c */ /* 0x040fe40003f06070 */
[----:B------:R-:W-:-:S11]  /*a580*/  LEA.HI R0, R17, 0x1, RZ, 0x17 ;  /* 0x0000000111007811 */ /* 0x000fd600078fb8ff */
[----:B------:R-:W-:Y:S05]  /*a590*/  @!P0 BRA `(.L_x_179) ;  /* 0x0000000800fc8947 */ /* 0x000fea0003800000 */
        /* <DEDUP_REMOVED lines=16> */
.L_x_196:
[----:B------:R-:W-:-:S04]  /*a6a0*/  IMAD.WIDE R14, R19, 0x4, R2 ;  /* 0x00000004130e7825 */ /* 0x000fc800078e0202 */
[--C-:B------:R-:W-:Y:S01]  /*a6b0*/  IMAD.WIDE R36, R33, 0x4, R2.reuse ;  /* 0x0000000421247825 */ /* 0x100fe200078e0202 */
[----:B-12---:R1:W2:Y:S03]  /*a6c0*/  LDG.E R22, desc[UR12][R14.64] ;  /* 0x0000000c0e167981 */ /* 0x0062a6000c1e1900 */
[--C-:B------:R-:W-:Y:S01]  /*a6d0*/  IMAD.WIDE R34, R31, 0x4, R2.reuse ;  /* 0x000000041f227825 */ /* 0x100fe200078e0202 */
[----:B---34-:R3:W4:Y:S03]  /*a6e0*/  LDG.E R20, desc[UR12][R36.64] ;  /* 0x0000000c24147981 */ /* 0x018726000c1e1900 */
[--C-:B------:R-:W-:Y:S02]  /*a6f0*/  IMAD.WIDE R8, R29, 0x4, R2.reuse ;  /* 0x000000041d087825 */ /* 0x100fe400078e0202 */
[----:B------:R5:W5:Y:S02]  /*a700*/  LDG.E R34, desc[UR12][R34.64] ;  /* 0x0000000c22227981 */ /* 0x000b64000c1e1900 */
[----:B------:R-:W-:-:S02]  /*a710*/  IMAD.WIDE R10, R25, 0x4, R2 ;  /* 0x00000004190a7825 */ /* 0x000fc400078e0202 */
[----:B------:R0:W5:Y:S02]  /*a720*/  LDG.E R8, desc[UR12][R8.64] ;  /* 0x0000000c08087981 */ /* 0x000164000c1e1900 */
[--C-:B------:R-:W-:Y:S02]  /*a730*/  IMAD.WIDE R6, R27, 0x4, R2.reuse ;  /* 0x000000041b067825 */ /* 0x100fe400078e0202 */
[----:B------:R-:W5:Y:S02]  /*a740*/  LDG.E R10, desc[UR12][R10.64] ;  /* 0x0000000c0a0a7981 */ /* 0x000f64000c1e1900 */
[--C-:B------:R-:W-:Y:S02]  /*a750*/  IMAD.WIDE R12, R23, 0x4, R2.reuse ;  /* 0x00000004170c7825 */ /* 0x100fe400078e0202 */
[----:B------:R0:W5:Y:S02]  /*a760*/  LDG.E R6, desc[UR12][R6.64] ;  /* 0x0000000c06067981 */ /* 0x000164000c1e1900 */
[----:B-1----:R-:W-:-:S02]  /*a770*/  IMAD.WIDE R14, R21, 0x4, R2 ;  /* 0x00000004150e7825 */ /* 0x002fc400078e0202 */
[----:B------:R1:W5:Y:S04]  /*a780*/  LDG.E R12, desc[UR12][R12.64] ;  /* 0x0000000c0c0c7981 */ /* 0x000368000c1e1900 */
[----:B------:R1:W5:Y:S01]  /*a790*/  LDG.E R14, desc[UR12][R14.64] ;  /* 0x0000000c0e0e7981 */ /* 0x000362000c1e1900 */
[----:B------:R-:W-:Y:S01]  /*a7a0*/  BSSY.RECONVERGENT B2, `(.L_x_180) ;  /* 0x0000035000027945 */ /* 0x000fe20003800200 */
[C---:B--2---:R-:W-:Y:S02]  /*a7b0*/  ISETP.GE.AND P1, PT, R22.reuse, RZ, PT ;  /* 0x000000ff1600720c */ /* 0x044fe40003f26270 */
[----:B---3--:R-:W-:Y:S02]  /*a7c0*/  LOP3.LUT R37, R22, 0x7fe00000, RZ, 0xc, !PT ;  /* 0x7fe0000016257812 */ /* 0x008fe400078e0cff */
[----:B----4-:R-:W-:-:S02]  /*a7d0*/  ISETP.GE.AND P0, PT, R20, RZ, PT ;  /* 0x000000ff1400720c */ /* 0x010fc40003f06270 */
[----:B-----5:R-:W-:Y:S02]  /*a7e0*/  LOP3.LUT R35, R20, 0x7fe00000, RZ, 0xc, !PT ;  /* 0x7fe0000014237812 */ /* 0x020fe400078e0cff */
[----:B------:R-:W-:Y:S02]  /*a7f0*/  SEL R37, R22, R37, !P1 ;  /* 0x0000002516257207 */ /* 0x000fe40004800000 */
[C---:B------:R-:W-:Y:S02]  /*a800*/  ISETP.GE.AND P2, PT, R34.reuse, RZ, PT ;  /* 0x000000ff2200720c */ /* 0x040fe40003f46270 */
[----:B0-----:R-:W-:Y:S02]  /*a810*/  LOP3.LUT R9, R34, 0x7fe00000, RZ, 0xc, !PT ;  /* 0x7fe0000022097812 */ /* 0x001fe400078e0cff */
[----:B------:R-:W-:Y:S02]  /*a820*/  SEL R35, R20, R35, !P0 ;  /* 0x0000002314237207 */ /* 0x000fe40004000000 */
[----:B------:R-:W-:-:S02]  /*a830*/  SEL R9, R34, R9, !P2 ;  /* 0x0000000922097207 */ /* 0x000fc40005000000 */
[----:B------:R-:W-:Y:S02]  /*a840*/  LOP3.LUT R37, R37, UR6, RZ, 0x3c, !PT ;  /* 0x0000000625257c12 */ /* 0x000fe4000f8e3cff */
[----:B------:R-:W-:Y:S02]  /*a850*/  LOP3.LUT R35, R35, UR6, RZ, 0x3c, !PT ;  /* 0x0000000623237c12 */ /* 0x000fe4000f8e3cff */
[----:B------:R-:W-:Y:S02]  /*a860*/  LOP3.LUT R9, R9, UR6, RZ, 0x3c, !PT ;  /* 0x0000000609097c12 */ /* 0x000fe4000f8e3cff */
[----:B------:R-:W-:Y:S02]  /*a870*/  ISETP.GT.U32.AND P1, PT, R37, 0x1fffff, PT ;  /* 0x001fffff2500780c */ /* 0x000fe40003f24070 */
[C---:B------:R-:W-:Y:S02]  /*a880*/  ISETP.GE.AND P3, PT, R8.reuse, RZ, PT ;  /* 0x000000ff0800720c */ /* 0x040fe40003f66270 */
[----:B------:R-:W-:-:S02]  /*a890*/  LOP3.LUT R7, R8, 0x7fe00000, RZ, 0xc, !PT ;  /* 0x7fe0000008077812 */ /* 0x000fc400078e0cff */
[----:B------:R-:W-:Y:S02]  /*a8a0*/  ISETP.GT.U32.AND P6, PT, R35, 0x1fffff, PT ;  /* 0x001fffff2300780c */ /* 0x000fe40003fc4070 */
[----:B------:R-:W-:Y:S02]  /*a8b0*/  ISETP.GT.U32.AND P0, PT, R9, 0x1fffff, PT ;  /* 0x001fffff0900780c */ /* 0x000fe40003f04070 */
[----:B-1----:R-:W-:Y:S02]  /*a8c0*/  P2R R13, PR, RZ, 0x2 ;  /* 0x00000002ff0d7803 */ /* 0x002fe40000000000 */
[----:B------:R-:W-:Y:S02]  /*a8d0*/  SEL R7, R8, R7, !P3 ;  /* 0x0000000708077207 */ /* 0x000fe40005800000 */
[C---:B------:R-:W-:Y:S02]  /*a8e0*/  ISETP.GE.AND P1, PT, R10.reuse, RZ, PT ;  /* 0x000000ff0a00720c */ /* 0x040fe40003f26270 */
[----:B------:R-:W-:-:S02]  /*a8f0*/  LOP3.LUT R9, R10, 0x7fe00000, RZ, 0xc, !PT ;  /* 0x7fe000000a097812 */ /* 0x000fc400078e0cff */
[C---:B------:R-:W-:Y:S02]  /*a900*/  ISETP.GE.AND P2, PT, R6.reuse, RZ, PT ;  /* 0x000000ff0600720c */ /* 0x040fe40003f46270 */
[----:B------:R-:W-:Y:S02]  /*a910*/  LOP3.LUT R11, R6, 0x7fe00000, RZ, 0xc, !PT ;  /* 0x7fe00000060b7812 */ /* 0x000fe400078e0cff */
[C---:B------:R-:W-:Y:S02]  /*a920*/  ISETP.GE.AND P3, PT, R12.reuse, RZ, PT ;  /* 0x000000ff0c00720c */ /* 0x040fe40003f66270 */
[----:B------:R-:W-:Y:S02]  /*a930*/  LOP3.LUT R15, R12, 0x7fe00000, RZ, 0xc, !PT ;  /* 0x7fe000000c0f7812 */ /* 0x000fe400078e0cff */
[C---:B------:R-:W-:Y:S02]  /*a940*/  ISETP.GE.AND P4, PT, R14.reuse, RZ, PT ;  /* 0x000000ff0e00720c */ /* 0x040fe40003f86270 */
[----:B------:R-:W-:-:S02]  /*a950*/  LOP3.LUT R35, R14, 0x7fe00000, RZ, 0xc, !PT ;  /* 0x7fe000000e237812 */ /* 0x000fc400078e0cff */
[----:B------:R-:W-:Y:S02]  /*a960*/  SEL R9, R10, R9, !P1 ;  /* 0x000000090a097207 */ /* 0x000fe40004800000 */
[----:B------:R-:W-:Y:S02]  /*a970*/  SEL R11, R6, R11, !P2 ;  /* 0x0000000b060b7207 */ /* 0x000fe40005000000 */
[----:B------:R-:W-:Y:S02]  /*a980*/  SEL R15, R12, R15, !P3 ;  /* 0x0000000f0c0f7207 */ /* 0x000fe40005800000 */
[----:B------:R-:W-:Y:S02]  /*a990*/  SEL R35, R14, R35, !P4 ;  /* 0x000000230e237207 */ /* 0x000fe40006000000 */
[----:B------:R-:W-:Y:S02]  /*a9a0*/  LOP3.LUT R7, R7, UR6, RZ, 0x3c, !PT ;  /* 0x0000000607077c12 */ /* 0x000fe4000f8e3cff */
[----:B------:R-:W-:-:S02]  /*a9b0*/  LOP3.LUT R9, R9, UR6, RZ, 0x3c, !PT ;  /* 0x0000000609097c12 */ /* 0x000fc4000f8e3cff */
[----:B------:R-:W-:Y:S02]  /*a9c0*/  LOP3.LUT R11, R11, UR6, RZ, 0x3c, !PT ;  /* 0x000000060b0b7c12 */ /* 0x000fe4000f8e3cff */
[----:B------:R-:W-:Y:S02]  /*a9d0*/  LOP3.LUT R15, R15, UR6, RZ, 0x3c, !PT ;  /* 0x000000060f0f7c12 */ /* 0x000fe4000f8e3cff */
[----:B------:R-:W-:Y:S02]  /*a9e0*/  LOP3.LUT R35, R35, UR6, RZ, 0x3c, !PT ;  /* 0x0000000623237c12 */ /* 0x000fe4000f8e3cff */
[----:B------:R-:W-:Y:S02]  /*a9f0*/  ISETP.GT.U32.AND P1, PT, R7, 0x1fffff, PT ;  /* 0x001fffff0700780c */ /* 0x000fe40003f24070 */
[----:B------:R-:W-:Y:S02]  /*aa00*/  ISETP.GT.U32.AND P2, PT, R9, 0x1fffff, PT ;  /* 0x001fffff0900780c */ /* 0x000fe40003f44070 */
[----:B------:R-:W-:-:S02]  /*aa10*/  ISETP.GT.U32.AND P3, PT, R11, 0x1fffff, PT ;  /* 0x001fffff0b00780c */ /* 0x000fc40003f64070 */
        /* <DEDUP_REMOVED lines=13> */
.L_x_181:
[----:B------:R-:W-:Y:S05]  /*aaf0*/  BSYNC.RECONVERGENT B2 ;  /* 0x0000000000027941 */ /* 0x000fea0003800200 */
.L_x_180:
[----:B------:R-:W-:Y:S01]  /*ab00*/  ISETP.NE.AND P6, PT, R13, RZ, PT ;  /* 0x000000ff0d00720c */ /* 0x000fe20003fc5270 */
[----:B------:R-:W-:-:S12]  /*ab10*/  BSSY.RECONVERGENT B2, `(.L_x_182) ;  /* 0x000000c000027945 */ /* 0x000fd80003800200 */
[----:B------:R-:W-:Y:S05]  /*ab20*/  @P6 BRA `(.L_x_183) ;  /* 0x0000000000286947 */ /* 0x000fea0003800000 */
[----:B------:R-:W1:Y:S01]  /*ab30*/  S2UR UR8, SR_CgaCtaId ;  /* 0x00000000000879c3 */ /* 0x000e620000008800 */
[----:B0-----:R-:W-:Y:S01]  /*ab40*/  LOP3.LUT R7, RZ, R22, RZ, 0x33, !PT ;  /* 0x00000016ff077212 */ /* 0x001fe200078e33ff */
        /* <DEDUP_REMOVED lines=8> */
.L_x_183:
[----:B------:R-:W-:Y:S05]  /*abd0*/  BSYNC.RECONVERGENT B2 ;  /* 0x0000000000027941 */ /* 0x000fea0003800200 */
.L_x_182:
[----:B------:R-:W-:Y:S04]  /*abe0*/  BSSY.RECONVERGENT B2, `(.L_x_184) ;  /* 0x000000c000027945 */ /* 0x000fe80003800200 */
[----:B------:R-:W-:Y:S05]  /*abf0*/  @P0 BRA `(.L_x_185) ;  /* 0x0000000000280947 */ /* 0x000fea0003800000 */
[----:B------:R-:W2:Y:S01]  /*ac00*/  S2UR UR8, SR_CgaCtaId ;  /* 0x00000000000879c3 */ /* 0x000ea20000008800 */
[----:B01----:R-:W-:Y:S01]  /*ac10*/  LOP3.LUT R7, RZ, R34, RZ, 0x33, !PT ;  /* 0x00000022ff077212 */ /* 0x003fe200078e33ff */
        /* <DEDUP_REMOVED lines=8> */
.L_x_185:
[----:B------:R-:W-:Y:S05]  /*aca0*/  BSYNC.RECONVERGENT B2 ;  /* 0x0000000000027941 */ /* 0x000fea0003800200 */
.L_x_184:
[----:B------:R-:W-:Y:S04]  /*acb0*/  BSSY.RECONVERGENT B2, `(.L_x_186) ;  /* 0x000000c000027945 */ /* 0x000fe80003800200 */
[----:B------:R-:W-:Y:S05]  /*acc0*/  @P1 BRA `(.L_x_187) ;  /* 0x0000000000281947 */ /* 0x000fea0003800000 */
[----:B------:R-:W3:Y:S01]  /*acd0*/  S2UR UR8, SR_CgaCtaId ;  /* 0x00000000000879c3 */ /* 0x000ee20000008800 */
[----:B012---:R-:W-:Y:S01]  /*ace0*/  LOP3.LUT R7, RZ, R8, RZ, 0x33, !PT ;  /* 0x00000008ff077212 */ /* 0x007fe200078e33ff */
        /* <DEDUP_REMOVED lines=8> */
.L_x_187:
[----:B------:R-:W-:Y:S05]  /*ad70*/  BSYNC.RECONVERGENT B2 ;  /* 0x0000000000027941 */ /* 0x000fea0003800200 */
.L_x_186:
[----:B------:R-:W-:Y:S04]  /*ad80*/  BSSY.RECONVERGENT B2, `(.L_x_188) ;  /* 0x000000c000027945 */ /* 0x000fe80003800200 */
[----:B------:R-:W-:Y:S05]  /*ad90*/  @P2 BRA `(.L_x_189) ;  /* 0x0000000000282947 */ /* 0x000fea0003800000 */
[----:B------:R-:W4:Y:S01]  /*ada0*/  S2UR UR8, SR_CgaCtaId ;  /* 0x00000000000879c3 */ /* 0x000f220000008800 */
[----:B0123--:R-:W-:Y:S01]  /*adb0*/  LOP3.LUT R7, RZ, R10, RZ, 0x33, !PT ;  /* 0x0000000aff077212 */ /* 0x00ffe200078e33ff */
[----:B------:R-:W-:Y:S01]  /*adc0*/  UMOV UR7, 0x400 ;  /* 0x0000040000077882 */ /* 0x000fe20000000000 */
[----:B------:R-:W-:Y:S02]  /*add0*/  SHF.R.U32.HI R10, RZ, 0xa, R10 ;  /* 0x0000000aff0a7819 */ /* 0x000fe4000001160a */
[----:B------:R-:W-:-:S04]  /*ade0*/  SHF.R.S32.HI R7, RZ, 0x1f, R7 ;  /* 0x0000001fff077819 */ /* 0x000fc80000011407 */
[----:B------:R-:W-:-:S05]  /*adf0*/  LOP3.LUT R7, R10, R7, RZ, 0x3c, !PT ;  /* 0x000000070a077212 */ /* 0x000fca00078e3cff */
[----:B------:R-:W-:-:S05]  /*ae00*/  IMAD.SHL.U32 R7, R7, 0x4, RZ ;  /* 0x0000000407077824 */ /* 0x000fca00078e00ff */
[----:B------:R-:W-:Y:S01]  /*ae10*/  LOP3.LUT R7, R7, 0x1ffc, RZ, 0xc0, !PT ;  /* 0x00001ffc07077812 */ /* 0x000fe200078ec0ff */
[----:B----4-:R-:W-:-:S09]  /*ae20*/  ULEA UR7, UR8, UR7, 0x18 ;  /* 0x0000000708077291 */ /* 0x010fd2000f8ec0ff */
[----:B------:R4:W-:Y:S03]  /*ae30*/  ATOMS.POPC.INC.32 RZ, [R7+UR7+0x8a0] ;  /* 0x0008a00007ff7f8c */ /* 0x0009e6000d800007 */
.L_x_189:
[----:B------:R-:W-:Y:S05]  /*ae40*/  BSYNC.RECONVERGENT B2 ;  /* 0x0000000000027941 */ /* 0x000fea0003800200 */
.L_x_188:
[----:B------:R-:W-:Y:S04]  /*ae50*/  BSSY.RECONVERGENT B2, `(.L_x_190) ;  /* 0x000000c000027945 */ /* 0x000fe80003800200 */
[----:B------:R-:W-:Y:S05]  /*ae60*/  @P3 BRA `(.L_x_191) ;  /* 0x0000000000283947 */ /* 0x000fea0003800000 */
[----:B------:R-:W5:Y:S01]  /*ae70*/  S2UR UR8, SR_CgaCtaId ;  /* 0x00000000000879c3 */ /* 0x000f620000008800 */
[----:B01234-:R-:W-:Y:S01]  /*ae80*/  LOP3.LUT R7, RZ, R6, RZ, 0x33, !PT ;  /* 0x00000006ff077212 */ /* 0x01ffe200078e33ff */
        /* <DEDUP_REMOVED lines=8> */
.L_x_191:
[----:B------:R-:W-:Y:S05]  /*af10*/  BSYNC.RECONVERGENT B2 ;  /* 0x0000000000027941 */ /* 0x000fea0003800200 */
.L_x_190:
        /* <DEDUP_REMOVED lines=12> */
.L_x_193:
[----:B------:R-:W-:Y:S05]  /*afe0*/  BSYNC.RECONVERGENT B2 ;  /* 0x0000000000027941 */ /* 0x000fea0003800200 */
.L_x_192:
        /* <DEDUP_REMOVED lines=12> */
.L_x_195:
[----:B------:R-:W-:Y:S05]  /*b0b0*/  BSYNC.RECONVERGENT B2 ;  /* 0x0000000000027941 */ /* 0x000fea0003800200 */
.L_x_194:
[----:B------:R-:W-:Y:S02]  /*b0c0*/  VIADD R18, R18, 0x8 ;  /* 0x0000000812127836 */ /* 0x000fe40000000000 */
[----:B0-----:R-:W-:Y:S02]  /*b0d0*/  IMAD.U32 R6, RZ, RZ, UR9 ;  /* 0x00000009ff067e24 */ /* 0x001fe4000f8e00ff */
[----:B------:R-:W-:Y:S01]  /*b0e0*/  VIADD R16, R16, 0x1000 ;  /* 0x0000100010107836 */ /* 0x000fe20000000000 */
[----:B------:R-:W-:Y:S01]  /*b0f0*/  ISETP.NE.AND P0, PT, R18, RZ, PT ;  /* 0x000000ff1200720c */ /* 0x000fe20003f05270 */
[C---:B------:R-:W-:Y:S02]  /*b100*/  IMAD R21, R6.reuse, 0x1000, R21 ;  /* 0x0000100006157824 */ /* 0x040fe400078e0215 */
[C---:B------:R-:W-:Y:S02]  /*b110*/  IMAD R23, R6.reuse, 0x1000, R23 ;  /* 0x0000100006177824 */ /* 0x040fe400078e0217 */
[----:B------:R-:W-:-:S02]  /*b120*/  IMAD R25, R6, 0x1000, R25 ;  /* 0x0000100006197824 */ /* 0x000fc400078e0219 */
[C---:B------:R-:W-:Y:S02]  /*b130*/  IMAD R27, R6.reuse, 0x1000, R27 ;  /* 0x00001000061b7824 */ /* 0x040fe400078e021b */
[C---:B------:R-:W-:Y:S02]  /*b140*/  IMAD R29, R6.reuse, 0x1000, R29 ;  /* 0x00001000061d7824 */ /* 0x040fe400078e021d */
[C---:B------:R-:W-:Y:S02]  /*b150*/  IMAD R31, R6.reuse, 0x1000, R31 ;  /* 0x00001000061f7824 */ /* 0x040fe400078e021f */
[C---:B------:R-:W-:Y:S02]  /*b160*/  IMAD R19, R6.reuse, 0x1000, R19 ;  /* 0x0000100006137824 */ /* 0x040fe400078e0213 */
[----:B------:R-:W-:Y:S01]  /*b170*/  IMAD R33, R6, 0x1000, R33 ;  /* 0x0000100006217824 */ /* 0x000fe200078e0221 */
[----:B------:R-:W-:Y:S06]  /*b180*/  @P0 BRA `(.L_x_196) ;  /* 0xfffffff400440947 */ /* 0x000fec000383ffff */
.L_x_179:
[----:B0-----:R-:W-:Y:S05]  /*b190*/  BSYNC.RECONVERGENT B1 ;  /* 0x0000000000017941 */ /* 0x001fea0003800200 */
.L_x_178:
[----:B-1234-:R-:W-:-:S13]  /*b1a0*/  LOP3.LUT P0, R7, R0, 0x7, RZ, 0xc0, !PT ;  /* 0x0000000700077812 */ /* 0x01efda000780c0ff */
[----:B------:R-:W-:Y:S05]  /*b1b0*/  @!P0 BRA `(.L_x_177) ;  /* 0x00000008007c8947 */ /* 0x000fea0003800000 */
[----:B------:R-:W-:Y:S01]  /*b1c0*/  ISETP.GE.U32.AND P0, PT, R7, 0x4, PT ;  /* 0x000000040700780c */ /* 0x000fe20003f06070 */
[----:B------:R-:W-:-:S12]  /*b1d0*/  BSSY.RECONVERGENT B1, `(.L_x_197) ;  /* 0x0000057000017945 */ /* 0x000fd80003800200 */
[----:B------:R-:W-:Y:S05]  /*b1e0*/  @!P0 BRA `(.L_x_198) ;  /* 0x0000000400548947 */ /* 0x000fea0003800000 */
[----:B------:R-:W-:-:S04]  /*b1f0*/  IMAD R11, R16, R6, RZ ;  /* 0x00000006100b7224 */ /* 0x000fc800078e02ff */
[C-C-:B------:R-:W-:Y:S02]  /*b200*/  IMAD R13, R6.reuse, 0x200, R11.reuse ;  /* 0x00000200060d7824 */ /* 0x140fe400078e020b */
[----:B------:R-:W-:Y:S02]  /*b210*/  IMAD R9, R6, 0x400, R11 ;  /* 0x0000040006097824 */ /* 0x000fe400078e020b */
[----:B------:R-:W-:-:S04]  /*b220*/  IMAD.WIDE R10, R11, 0x4, R2 ;  /* 0x000000040b0a7825 */ /* 0x000fc800078e0202 */
[----:B------:R-:W-:Y:S02]  /*b230*/  IMAD R15, R6, 0x200, R9 ;  /* 0x00000200060f7824 */ /* 0x000fe400078e0209 */
[----:B------:R-:W2:Y:S01]  /*b240*/  LDG.E R11, desc[UR12][R10.64] ;  /* 0x0000000c0a0b7981 */ /* 0x000ea2000c1e1900 */
[----:B------:R-:W-:-:S04]  /*b250*/  IMAD.WIDE R12, R13, 0x4, R2 ;  /* 0x000000040d0c7825 */ /* 0x000fc800078e0202 */
[--C-:B------:R-:W-:Y:S02]  /*b260*/  IMAD.WIDE R8, R9, 0x4, R2.reuse ;  /* 0x0000000409087825 */ /* 0x100fe400078e0202 */
[----:B------:R-:W3:Y:S02]  /*b270*/  LDG.E R12, desc[UR12][R12.64] ;  /* 0x0000000c0c0c7981 */ /* 0x000ee4000c1e1900 */
[----:B------:R-:W-:Y:S02]  /*b280*/  IMAD.WIDE R14, R15, 0x4, R2 ;  /* 0x000000040f0e7825 */ /* 0x000fe400078e0202 */
[----:B------:R-:W4:Y:S04]  /*b290*/  LDG.E R8, desc[UR12][R8.64] ;  /* 0x0000000c08087981 */ /* 0x000f28000c1e1900 */
[----:B------:R-:W5:Y:S01]  /*b2a0*/  LDG.E R7, desc[UR12][R14.64] ;  /* 0x0000000c0e077981 */ /* 0x000f62000c1e1900 */
[----:B------:R-:W-:Y:S01]  /*b2b0*/  BSSY.RECONVERGENT B2, `(.L_x_199) ;  /* 0x0000020000027945 */ /* 0x000fe20003800200 */
[----:B--2---:R-:W-:-:S02]  /*b2c0*/  ISETP.GE.AND P0, PT, R11, RZ, PT ;  /* 0x000000ff0b00720c */ /* 0x004fc40003f06270 */
[----:B------:R-:W-:-:S04]  /*b2d0*/  LOP3.LUT R18, R11, 0x7fe00000, RZ, 0xc, !PT ;  /* 0x7fe000000b127812 */ /* 0x000fc800078e0cff */
[----:B------:R-:W-:-:S04]  /*b2e0*/  SEL R18, R11, R18, !P0 ;  /* 0x000000120b127207 */ /* 0x000fc80004000000 */
[----:B------:R-:W-:-:S04]  /*b2f0*/  LOP3.LUT R18, R18, UR6, RZ, 0x3c, !PT ;  /* 0x0000000612127c12 */ /* 0x000fc8000f8e3cff */
[----:B------:R-:W-:Y:S02]  /*b300*/  ISETP.GT.U32.AND P0, PT, R18, 0x1fffff, PT ;  /* 0x001fffff1200780c */ /* 0x000fe40003f04070 */
[C---:B---3--:R-:W-:Y:S02]  /*b310*/  ISETP.GE.AND P1, PT, R12.reuse, RZ, PT ;  /* 0x000000ff0c00720c */ /* 0x048fe40003f26270 */
[----:B------:R-:W-:Y:S02]  /*b320*/  LOP3.LUT R19, R12, 0x7fe00000, RZ, 0xc, !PT ;  /* 0x7fe000000c137812 */ /* 0x000fe400078e0cff */
[C---:B----4-:R-:W-:Y:S02]  /*b330*/  ISETP.GE.AND P2, PT, R8.reuse, RZ, PT ;  /* 0x000000ff0800720c */ /* 0x050fe40003f46270 */
[----:B------:R-:W-:Y:S02]  /*b340*/  LOP3.LUT R21, R8, 0x7fe00000, RZ, 0xc, !PT ;  /* 0x7fe0000008157812 */ /* 0x000fe400078e0cff */
[----:B-----5:R-:W-:-:S02]  /*b350*/  ISETP.GE.AND P3, PT, R7, RZ, PT ;  /* 0x000000ff0700720c */ /* 0x020fc40003f66270 */
[C---:B------:R-:W-:Y:S02]  /*b360*/  LOP3.LUT R10, R7.reuse, 0x7fe00000, RZ, 0xc, !PT ;  /* 0x7fe00000070a7812 */ /* 0x040fe400078e0cff */
[----:B------:R-:W-:Y:S02]  /*b370*/  SEL R19, R12, R19, !P1 ;  /* 0x000000130c137207 */ /* 0x000fe40004800000 */
[----:B------:R-:W-:Y:S02]  /*b380*/  SEL R21, R8, R21, !P2 ;  /* 0x0000001508157207 */ /* 0x000fe40005000000 */
[----:B------:R-:W-:Y:S02]  /*b390*/  SEL R10, R7, R10, !P3 ;  /* 0x0000000a070a7207 */ /* 0x000fe40005800000 */
[----:B------:R-:W-:Y:S02]  /*b3a0*/  LOP3.LUT R19, R19, UR6, RZ, 0x3c, !PT ;  /* 0x0000000613137c12 */ /* 0x000fe4000f8e3cff */
[----:B------:R-:W-:-:S02]  /*b3b0*/  LOP3.LUT R21, R21, UR6, RZ, 0x3c, !PT ;  /* 0x0000000615157c12 */ /* 0x000fc4000f8e3cff */
[----:B------:R-:W-:Y:S02]  /*b3c0*/  LOP3.LUT R10, R10, UR6, RZ, 0x3c, !PT ;  /* 0x000000060a0a7c12 */ /* 0x000fe4000f8e3cff */
        /* <DEDUP_REMOVED lines=14> */
.L_x_200:
[----:B------:R-:W-:Y:S05]  /*b4b0*/  BSYNC.RECONVERGENT B2 ;  /* 0x0000000000027941 */ /* 0x000fea0003800200 */
.L_x_199:
[----:B------:R-:W-:Y:S04]  /*b4c0*/  BSSY.RECONVERGENT B2, `(.L_x_201) ;  /* 0x000000c000027945 */ /* 0x000fe80003800200 */
[----:B------:R-:W-:Y:S05]  /*b4d0*/  @P1 BRA `(.L_x_202) ;  /* 0x0000000000281947 */ /* 0x000fea0003800000 */
[----:B------:R-:W1:Y:S01]  /*b4e0*/  S2UR UR8, SR_CgaCtaId ;  /* 0x00000000000879c3 */ /* 0x000e620000008800 */
[----:B------:R-:W-:Y:S01]  /*b4f0*/  LOP3.LUT R10, RZ, R12, RZ, 0x33, !PT ;  /* 0x0000000cff0a7212 */ /* 0x000fe200078e33ff */
[----:B------:R-:W-:Y:S01]  /*b500*/  UMOV UR7, 0x400 ;  /* 0x0000040000077882 */ /* 0x000fe20000000000 */
[----:B0-----:R-:W-:Y:S02]  /*b510*/  SHF.R.U32.HI R9, RZ, 0xa, R12 ;  /* 0x0000000aff097819 */ /* 0x001fe4000001160c */
[----:B------:R-:W-:-:S04]  /*b520*/  SHF.R.S32.HI R10, RZ, 0x1f, R10 ;  /* 0x0000001fff0a7819 */ /* 0x000fc8000001140a */
[----:B------:R-:W-:-:S05]  /*b530*/  LOP3.LUT R9, R9, R10, RZ, 0x3c, !PT ;  /* 0x0000000a09097212 */ /* 0x000fca00078e3cff */
[----:B------:R-:W-:-:S05]  /*b540*/  IMAD.SHL.U32 R9, R9, 0x4, RZ ;  /* 0x0000000409097824 */ /* 0x000fca00078e00ff */
[----:B------:R-:W-:Y:S01]  /*b550*/  LOP3.LUT R9, R9, 0x1ffc, RZ, 0xc0, !PT ;  /* 0x00001ffc09097812 */ /* 0x000fe200078ec0ff */
[----:B-1----:R-:W-:-:S09]  /*b560*/  ULEA UR7, UR8, UR7, 0x18 ;  /* 0x0000000708077291 */ /* 0x002fd2000f8ec0ff */
[----:B------:R1:W-:Y:S03]  /*b570*/  ATOMS.POPC.INC.32 RZ, [R9+UR7+0x8a0] ;  /* 0x0008a00009ff7f8c */ /* 0x0003e6000d800007 */
.L_x_202:
[----:B------:R-:W-:Y:S05]  /*b580*/  BSYNC.RECONVERGENT B2 ;  /* 0x0000000000027941 */ /* 0x000fea0003800200 */
.L_x_201:
        /* <DEDUP_REMOVED lines=12> */
.L_x_204:
[----:B------:R-:W-:Y:S05]  /*b650*/  BSYNC.RECONVERGENT B2 ;  /* 0x0000000000027941 */ /* 0x000fea0003800200 */
.L_x_203:
[----:B------:R-:W-:Y:S04]  /*b660*/  BSSY.RECONVERGENT B2, `(.L_x_205) ;  /* 0x000000c000027945 */ /* 0x000fe80003800200 */
[----:B------:R-:W-:Y:S05]  /*b670*/  @P3 BRA `(.L_x_206) ;  /* 0x0000000000283947 */ /* 0x000fea0003800000 */
[----:B------:R-:W3:Y:S01]  /*b680*/  S2UR UR8, SR_CgaCtaId ;  /* 0x00000000000879c3 */ /* 0x000ee20000008800 */
[----:B--2---:R-:W-:Y:S01]  /*b690*/  LOP3.LUT R8, RZ, R7, RZ, 0x33, !PT ;  /* 0x00000007ff087212 */ /* 0x004fe200078e33ff */
        /* <DEDUP_REMOVED lines=8> */
.L_x_206:
[----:B------:R-:W-:Y:S05]  /*b720*/  BSYNC.RECONVERGENT B2 ;  /* 0x0000000000027941 */ /* 0x000fea0003800200 */
.L_x_205:
[----:B------:R-:W-:-:S07]  /*b730*/  VIADD R16, R16, 0x800 ;  /* 0x0000080010107836 */ /* 0x000fce0000000000 */
.L_x_198:
[----:B------:R-:W-:Y:S05]  /*b740*/  BSYNC.RECONVERGENT B1 ;  /* 0x0000000000017941 */ /* 0x000fea0003800200 */
.L_x_197:
[----:B------:R-:W-:-:S13]  /*b750*/  LOP3.LUT P0, R0, R0, 0x3, RZ, 0xc0, !PT ;  /* 0x0000000300007812 */ /* 0x000fda000780c0ff */
[----:B------:R-:W-:Y:S05]  /*b760*/  @!P0 BRA `(.L_x_177) ;  /* 0x0000000400108947 */ /* 0x000fea0003800000 */
[----:B------:R-:W-:Y:S01]  /*b770*/  ISETP.NE.AND P0, PT, R0, 0x1, PT ;  /* 0x000000010000780c */ /* 0x000fe20003f05270 */
[----:B------:R-:W-:-:S12]  /*b780*/  BSSY.RECONVERGENT B1, `(.L_x_207) ;  /* 0x000002d000017945 */ /* 0x000fd80003800200 */
[----:B------:R-:W-:Y:S05]  /*b790*/  @!P0 BRA `(.L_x_208) ;  /* 0x0000000000ac8947 */ /* 0x000fea0003800000 */
[----:B01----:R-:W-:-:S04]  /*b7a0*/  IMAD R9, R16, R6, RZ ;  /* 0x0000000610097224 */ /* 0x003fc800078e02ff */
[----:B------:R-:W-:Y:S02]  /*b7b0*/  IMAD R11, R6, 0x200, R9 ;  /* 0x00000200060b7824 */ /* 0x000fe400078e0209 */
[----:B--2---:R-:W-:-:S04]  /*b7c0*/  IMAD.WIDE R8, R9, 0x4, R2 ;  /* 0x0000000409087825 */ /* 0x004fc800078e0202 */
[----:B------:R-:W-:Y:S02]  /*b7d0*/  IMAD.WIDE R10, R11, 0x4, R2 ;  /* 0x000000040b0a7825 */ /* 0x000fe400078e0202 */
[----:B------:R-:W2:Y:S04]  /*b7e0*/  LDG.E R9, desc[UR12][R8.64] ;  /* 0x0000000c08097981 */ /* 0x000ea8000c1e1900 */
[----:B------:R-:W4:Y:S01]  /*b7f0*/  LDG.E R10, desc[UR12][R10.64] ;  /* 0x0000000c0a0a7981 */ /* 0x000f22000c1e1900 */
[----:B------:R-:W-:Y:S01]  /*b800*/  BSSY.RECONVERGENT B2, `(.L_x_209) ;  /* 0x0000016000027945 */ /* 0x000fe20003800200 */
[C---:B--2---:R-:W-:Y:S02]  /*b810*/  ISETP.GE.AND P0, PT, R9.reuse, RZ, PT ;  /* 0x000000ff0900720c */ /* 0x044fe40003f06270 */
[----:B------:R-:W-:-:S02]  /*b820*/  LOP3.LUT R0, R9, 0x7fe00000, RZ, 0xc, !PT ;  /* 0x7fe0000009007812 */ /* 0x000fc400078e0cff */
[C---:B----4-:R-:W-:Y:S02]  /*b830*/  ISETP.GE.AND P1, PT, R10.reuse, RZ, PT ;  /* 0x000000ff0a00720c */ /* 0x050fe40003f26270 */
[----:B------:R-:W-:Y:S02]  /*b840*/  SEL R0, R9, R0, !P0 ;  /* 0x0000000009007207 */ /* 0x000fe40004000000 */
[----:B---3--:R-:W-:Y:S02]  /*b850*/  LOP3.LUT R7, R10, 0x7fe00000, RZ, 0xc, !PT ;  /* 0x7fe000000a077812 */ /* 0x008fe400078e0cff */
[----:B------:R-:W-:Y:S02]  /*b860*/  LOP3.LUT R0, R0, UR6, RZ, 0x3c, !PT ;  /* 0x0000000600007c12 */ /* 0x000fe4000f8e3cff */
[----:B------:R-:W-:Y:S02]  /*b870*/  SEL R7, R10, R7, !P1 ;  /* 0x000000070a077207 */ /* 0x000fe40004800000 */
[----:B------:R-:W-:-:S02]  /*b880*/  ISETP.GT.U32.AND P0, PT, R0, 0x1fffff, PT ;  /* 0x001fffff0000780c */ /* 0x000fc40003f04070 */
[----:B------:R-:W-:-:S04]  /*b890*/  LOP3.LUT R7, R7, UR6, RZ, 0x3c, !PT ;  /* 0x0000000607077c12 */ /* 0x000fc8000f8e3cff */
[----:B------:R-:W-:-:S07]  /*b8a0*/  ISETP.GT.U32.AND P1, PT, R7, 0x1fffff, PT ;  /* 0x001fffff0700780c */ /* 0x000fce0003f24070 */
[----:B------:R-:W-:Y:S06]  /*b8b0*/  @P0 BRA `(.L_x_210) ;  /* 0x0000000000280947 */ /* 0x000fec0003800000 */
        /* <DEDUP_REMOVED lines=10> */
.L_x_210:
[----:B------:R-:W-:Y:S05]  /*b960*/  BSYNC.RECONVERGENT B2 ;  /* 0x0000000000027941 */ /* 0x000fea0003800200 */
.L_x_209:
        /* <DEDUP_REMOVED lines=12> */
.L_x_212:
[----:B------:R-:W-:Y:S05]  /*ba30*/  BSYNC.RECONVERGENT B2 ;  /* 0x0000000000027941 */ /* 0x000fea0003800200 */
.L_x_211:
[----:B------:R-:W-:-:S07]  /*ba40*/  VIADD R16, R16, 0x400 ;  /* 0x0000040010107836 */ /* 0x000fce0000000000 */
.L_x_208:
[----:B------:R-:W-:Y:S05]  /*ba50*/  BSYNC.RECONVERGENT B1 ;  /* 0x0000000000017941 */ /* 0x000fea0003800200 */
.L_x_207:
[----:B------:R-:W-:-:S13]  /*ba60*/  LOP3.LUT P0, RZ, R17, 0x200, RZ, 0xc0, !PT ;  /* 0x0000020011ff7812 */ /* 0x000fda000780c0ff */
[----:B------:R-:W-:Y:S05]  /*ba70*/  @P0 BRA `(.L_x_177) ;  /* 0x00000000004c0947 */ /* 0x000fea0003800000 */
[----:B---3--:R-:W-:-:S04]  /*ba80*/  IMAD R7, R16, R6, RZ ;  /* 0x0000000610077224 */ /* 0x008fc800078e02ff */
[----:B------:R-:W-:-:S06]  /*ba90*/  IMAD.WIDE R6, R7, 0x4, R2 ;  /* 0x0000000407067825 */ /* 0x000fcc00078e0202 */
[----:B------:R-:W3:Y:S02]  /*baa0*/  LDG.E R7, desc[UR12][R6.64] ;  /* 0x0000000c06077981 */ /* 0x000ee4000c1e1900 */
[C---:B---3--:R-:W-:Y:S02]  /*bab0*/  ISETP.GE.AND P0, PT, R7.reuse, RZ, PT ;  /* 0x000000ff0700720c */ /* 0x048fe40003f06270 */
[----:B01----:R-:W-:-:S04]  /*bac0*/  LOP3.LUT R0, R7, 0x7fe00000, RZ, 0xc, !PT ;  /* 0x7fe0000007007812 */ /* 0x003fc800078e0cff */
        /* <DEDUP_REMOVED lines=14> */
.L_x_177:
[----:B0-----:R-:W-:Y:S05]  /*bbb0*/  BSYNC.RECONVERGENT B0 ;  /* 0x0000000000007941 */ /* 0x001fea0003800200 */
.L_x_162:
[----:B------:R-:W0:Y:S08]  /*bbc0*/  S2UR UR8, SR_CgaCtaId ;  /* 0x00000000000879c3 */ /* 0x000e300000008800 */
[----:B------:R-:W-:Y:S01]  /*bbd0*/  BAR.SYNC.DEFER_BLOCKING 0x0 ;  /* 0x0000000000007b1d */ /* 0x000fe20000010000 */
[----:B------:R-:W-:-:S05]  /*bbe0*/  IMAD.MOV.U32 R11, RZ, RZ, RZ ;  /* 0x000000ffff0b7224 */ /* 0x000fca00078e00ff */
[----:B------:R-:W-:Y:S01]  /*bbf0*/  UMOV UR7, 0x400 ;  /* 0x0000040000077882 */ /* 0x000fe20000000000 */
[----:B------:R-:W2:Y:S01]  /*bc00*/  LDCU UR9, c[0x0][0x3a8] ;  /* 0x00007500ff0977ac */ /* 0x000ea20008000800 */
[----:B-1----:R-:W1:Y:S01]  /*bc10*/  S2R R0, SR_TID.X ;  /* 0x0000000000007919 */ /* 0x002e620000002100 */
[----:B0-----:R-:W-:-:S09]  /*bc20*/  ULEA UR7, UR8, UR7, 0x18 ;  /* 0x0000000708077291 */ /* 0x001fd2000f8ec0ff */
[----:B------:R-:W0:Y:S01]  /*bc30*/  LDS R10, [UR7+0x486c] ;  /* 0x00486c07ff0a7984 */ /* 0x000e220008000800 */
[C---:B-1----:R-:W-:Y:S02]  /*bc40*/  LEA.HI R6, R0.reuse, R0, RZ, 0x1c ;  /* 0x0000000000067211 */ /* 0x042fe400078fe0ff */
[----:B------:R-:W-:Y:S02]  /*bc50*/  ISETP.GT.U32.AND P2, PT, R0, 0x1f, PT ;  /* 0x0000001f0000780c */ /* 0x000fe40003f44070 */
[----:B------:R-:W-:Y:S02]  /*bc60*/  LEA R15, R6, UR7, 0x2 ;  /* 0x00000007060f7c11 */ /* 0x000fe4000f8e10ff */
[----:B--2---:R-:W-:-:S09]  /*bc70*/  LEA R0, R0, UR7, 0x2 ;  /* 0x0000000700007c11 */ /* 0x004fd2000f8e10ff */
.L_x_217:
[----:B----4-:R-:W-:Y:S01]  /*bc80*/  IMAD R12, R11, 0x800, R0 ;  /* 0x000008000b0c7824 */ /* 0x010fe200078e0200 */
        /* <DEDUP_REMOVED lines=9> */
[----:B---3--:R-:W2:Y:S02]  /*bd20*/  S2R R8, SR_TID.X ;  /* 0x0000000000087919 */ /* 0x008ea40000002100 */
        /* <DEDUP_REMOVED lines=9> */
[----:B------:R-:W3:Y:S04]  /*bdc0*/  LDS R21, [R14+0x28] ;  /* 0x000028000e157984 */ /* 0x000ee80000000800 */
        /* <DEDUP_REMOVED lines=27> */
.L_x_415:
        /* <DEDUP_REMOVED lines=33> */
[----:B------:R2:W-:Y:S04]  /*c190*/  STS [R14+0x48], R28 ;  /* 0x0000481c0e007388 */ /* 0x0005e80000000800 */
[----:B------:R2:W-:Y:S04]  /*c1a0*/  STS [R14+0x4c], R29 ;  /* 0x00004c1d0e007388 */ /* 0x0005e80000000800 */
[----:B-1----:R2:W-:Y:S02]  /*c1b0*/  @!P1 STS [R13+0x890], R8 ;  /* 0x000890080d009388 */ /* 0x0025e40000000800 */
.L_x_213:
[----:B------:R-:W-:Y:S05]  /*c1c0*/  WARPSYNC.ALL ;  /* 0x0000000000007948 */ /* 0x000fea0003800000 */
[----:B---3--:R-:W1:Y:S01]  /*c1d0*/  S2R R7, SR_TID.X ;  /* 0x0000000000077919 */ /* 0x008e620000002100 */
[----:B------:R-:W3:Y:S01]  /*c1e0*/  S2UR UR7, SR_CgaCtaId ;  /* 0x00000000000779c3 */ /* 0x000ee20000008800 */
[----:B------:R-:W-:Y:S01]  /*c1f0*/  UMOV UR8, 0x400 ;  /* 0x0000040000087882 */ /* 0x000fe20000000000 */
[----:B------:R-:W-:Y:S06]  /*c200*/  BSSY.RECONVERGENT B0, `(.L_x_215) ;  /* 0x000001a000007945 */ /* 0x000fec0003800200 */
[----:B------:R-:W-:Y:S01]  /*c210*/  BAR.SYNC.DEFER_BLOCKING 0x0 ;  /* 0x0000000000007b1d */ /* 0x000fe20000010000 */
[----:B------:R-:W-:Y:S01]  /*c220*/  PLOP3.LUT P0, PT, PT, PT, PT, 0x8, 0x80 ;  /* 0x000000000080781c */ /* 0x000fe20003f0e170 */
[----:B---3--:R-:W-:Y:S01]  /*c230*/  ULEA UR8, UR7, UR8, 0x18 ;  /* 0x0000000807087291 */ /* 0x008fe2000f8ec0ff */
[----:B-12---:R-:W-:-:S08]  /*c240*/  LEA.HI R15, R7, R7, RZ, 0x1c ;  /* 0x00000007070f7211 */ /* 0x006fd000078fe0ff */
[----:B------:R-:W-:Y:S01]  /*c250*/  LDS R13, [UR8+0x890] ;  /* 0x00089008ff0d7984 */ /* 0x000fe20008000800 */
[----:B------:R-:W-:Y:S02]  /*c260*/  LEA R0, R7, UR8, 0x2 ;  /* 0x0000000807007c11 */ /* 0x000fe4000f8e10ff */
[----:B------:R-:W-:-:S03]  /*c270*/  LEA R15, R15, UR8, 0x2 ;  /* 0x000000080f0f7c11 */ /* 0x000fc6000f8e10ff */
[----:B------:R-:W-:Y:S02]  /*c280*/  VIADD R6, R0, 0x8a0 ;  /* 0x000008a000067836 */ /* 0x000fe40000000000 */
[----:B------:R-:W0:Y:S02]  /*c290*/  LDS R9, [R15+0x10] ;  /* 0x000010000f097984 */ /* 0x000e240000000800 */
[--C-:B0-----:R-:W-:Y:S02]  /*c2a0*/  IMAD.IADD R9, R9, 0x1, R10.reuse ;  /* 0x0000000109097824 */ /* 0x101fe400078e020a */
[----:B------:R-:W-:Y:S02]  /*c2b0*/  IMAD.IADD R10, R13, 0x1, R10 ;  /* 0x000000010d0a7824 */ /* 0x000fe400078e020a */
[----:B------:R-:W-:Y:S01]  /*c2c0*/  IMAD R13, R11, 0x800, R6 ;  /* 0x000008000b0d7824 */ /* 0x000fe200078e0206 */
[----:B------:R-:W-:Y:S01]  /*c2d0*/  ISETP.GE.AND P1, PT, R9, UR9, PT ;  /* 0x0000000909007c0c */ /* 0x000fe2000bf26270 */
        /* <DEDUP_REMOVED lines=12> */
.L_x_216:
[----:B------:R-:W-:Y:S05]  /*c3a0*/  BSYNC.RECONVERGENT B0 ;  /* 0x0000000000007941 */ /* 0x000fea0003800200 */
.L_x_215:
        /* <DEDUP_REMOVED lines=32> */
[----:B------:R-:W-:Y:S02]  /*c5b0*/  IMAD.MOV.U32 R17, RZ, RZ, R7 ;  /* 0x000000ffff117224 */ /* 0x000fe400078e0007 */
[----:B------:R-:W-:-:S07]  /*c5c0*/  IMAD.WIDE R12, R6, 0x4, R4 ;  /* 0x00000004060c7825 */ /* 0x000fce00078e0204 */
.L_x_238:
[----:B------:R-:W-:-:S04]  /*c5d0*/  SHF.R.S64 R9, RZ, 0x1c, R15 ;  /* 0x0000001cff097819 */ /* 0x000fc8000000100f */
[----:B01----:R-:W-:-:S04]  /*c5e0*/  IADD3 R8, P0, PT, R12, R9, RZ ;  /* 0x000000090c087210 */ /* 0x003fc80007f1e0ff */
[----:B------:R-:W-:-:S06]  /*c5f0*/  LEA.HI.X.SX32 R9, R15, R13, 0x4, P0 ;  /* 0x0000000d0f097211 */ /* 0x000fcc00000f26ff */
[----:B------:R-:W2:Y:S01]  /*c600*/  LDG.E.128 R8, desc[UR12][R8.64] ;  /* 0x0000000c08087981 */ /* 0x000ea2000c1e1d00 */
[----:B------:R-:W-:Y:S01]  /*c610*/  BSSY.RECONVERGENT B2, `(.L_x_222) ;  /* 0x0000038000027945 */ /* 0x000fe20003800200 */
[----:B------:R-:W-:Y:S01]  /*c620*/  IMAD R16, R17, 0x4, R6 ;  /* 0x0000000411107824 */ /* 0x000fe200078e0206 */
[C---:B--2---:R-:W-:Y:S02]  /*c630*/  ISETP.GE.AND P0, PT, R8.reuse, RZ, PT ;  /* 0x000000ff0800720c */ /* 0x044fe40003f06270 */
[----:B------:R-:W-:-:S04]  /*c640*/  LOP3.LUT R19, R8, 0x7fe00000, RZ, 0xc, !PT ;  /* 0x7fe0000008137812 */ /* 0x000fc800078e0cff */
[----:B------:R-:W-:-:S04]  /*c650*/  SEL R19, R8, R19, !P0 ;  /* 0x0000001308137207 */ /* 0x000fc80004000000 */
[----:B------:R-:W-:-:S04]  /*c660*/  LOP3.LUT R19, R19, UR6, RZ, 0x3c, !PT ;  /* 0x0000000613137c12 */ /* 0x000fc8000f8e3cff */
[----:B------:R-:W-:-:S13]  /*c670*/  ISETP.GT.U32.AND P0, PT, R19, 0x1fffff, PT ;  /* 0x001fffff1300780c */ /* 0x000fda0003f04070 */
[----:B------:R-:W-:Y:S05]  /*c680*/  @P0 BRA `(.L_x_223) ;  /* 0x0000000000c00947 */ /* 0x000fea0003800000 */
[----:B------:R-:W-:Y:S01]  /*c690*/  LOP3.LUT R18, RZ, R8, RZ, 0x33, !PT ;  /* 0x00000008ff127212 */ /* 0x000fe200078e33ff */
[----:B------:R-:W-:Y:S01]  /*c6a0*/  BSSY.RECONVERGENT B3, `(.L_x_224) ;  /* 0x000001b000037945 */ /* 0x000fe20003800200 */
[----:B------:R-:W-:Y:S02]  /*c6b0*/  SHF.R.U32.HI R17, RZ, 0xa, R8 ;  /* 0x0000000aff117819 */ /* 0x000fe40000011608 */
[----:B------:R-:W-:Y:S02]  /*c6c0*/  SHF.R.S32.HI R18, RZ, 0x1f, R18 ;  /* 0x0000001fff127819 */ /* 0x000fe40000011412 */
[----:B0-----:R-:W-:Y:S02]  /*c6d0*/  ISETP.GT.AND P0, PT, R20, 0x800, PT ;  /* 0x000008001400780c */ /* 0x001fe40003f04270 */
[----:B------:R-:W-:-:S04]  /*c6e0*/  LOP3.LUT R17, R17, 0x7ff, R18, 0x48, !PT ;  /* 0x000007ff11117812 */ /* 0x000fc800078e4812 */
[C---:B------:R-:W-:Y:S02]  /*c6f0*/  ISETP.GE.U32.AND P1, PT, R17.reuse, UR7, PT ;  /* 0x0000000711007c0c */ /* 0x040fe4000bf26070 */
[----:B------:R-:W-:-:S11]  /*c700*/  ISETP.NE.OR P0, PT, R17, UR7, P0 ;  /* 0x0000000711007c0c */ /* 0x000fd60008705670 */
[----:B------:R-:W-:Y:S05]  /*c710*/  @P1 BRA `(.L_x_225) ;  /* 0x00000000004c1947 */ /* 0x000fea0003800000 */
        /* <DEDUP_REMOVED lines=19> */
.L_x_225:
[----:B------:R-:W-:Y:S05]  /*c850*/  BSYNC.RECONVERGENT B3 ;  /* 0x0000000000037941 */ /* 0x000fea0003800200 */
.L_x_224:
        /* <DEDUP_REMOVED lines=9> */
[----:B--2---:R-:W-:Y:S01]  /*c8f0*/  ULEA UR9, UR11, UR9, 0x18 ;  /* 0x000000090b097291 */ /* 0x004fe2000f8ec0ff */
[----:B-1----:R-:W-:-:S02]  /*c900*/  ISETP.EQ.U32.AND P0, PT, R19, R22, PT ;  /* 0x000000161300720c */ /* 0x002fc40003f02070 */
        /* <DEDUP_REMOVED lines=8> */
.L_x_223:
[----:B------:R-:W-:Y:S05]  /*c990*/  BSYNC.RECONVERGENT B2 ;  /* 0x0000000000027941 */ /* 0x000fea0003800200 */
.L_x_222:
[C---:B------:R-:W-:Y:S01]  /*c9a0*/  ISETP.GE.AND P0, PT, R9.reuse, RZ, PT ;  /* 0x000000ff0900720c */ /* 0x040fe20003f06270 */
[----:B------:R-:W-:Y:S01]  /*c9b0*/  BSSY.RECONVERGENT B2, `(.L_x_226) ;  /* 0x0000038000027945 */ /* 0x000fe20003800200 */
[----:B-1----:R-:W-:-:S04]  /*c9c0*/  LOP3.LUT R8, R9, 0x7fe00000, RZ, 0xc, !PT ;  /* 0x7fe0000009087812 */ /* 0x002fc800078e0cff */
[----:B------:R-:W-:-:S04]  /*c9d0*/  SEL R8, R9, R8, !P0 ;  /* 0x0000000809087207 */ /* 0x000fc80004000000 */
[----:B------:R-:W-:-:S04]  /*c9e0*/  LOP3.LUT R8, R8, UR6, RZ, 0x3c, !PT ;  /* 0x0000000608087c12 */ /* 0x000fc8000f8e3cff */
[----:B------:R-:W-:-:S13]  /*c9f0*/  ISETP.GT.U32.AND P0, PT, R8, 0x1fffff, PT ;  /* 0x001fffff0800780c */ /* 0x000fda0003f04070 */
[----:B------:R-:W-:Y:S05]  /*ca00*/  @P0 BRA `(.L_x_227) ;  /* 0x0000000000c80947 */ /* 0x000fea0003800000 */
[----:B0-----:R-:W-:Y:S01]  /*ca10*/  LOP3.LUT R17, RZ, R9, RZ, 0x33, !PT ;  /* 0x00000009ff117212 */ /* 0x001fe200078e33ff */
[----:B------:R-:W-:Y:S01]  /*ca20*/  BSSY.RECONVERGENT B3, `(.L_x_228) ;  /* 0x000001c000037945 */ /* 0x000fe20003800200 */
[----:B------:R-:W-:Y:S02]  /*ca30*/  SHF.R.U32.HI R8, RZ, 0xa, R9 ;  /* 0x0000000aff087819 */ /* 0x000fe40000011609 */
[----:B------:R-:W-:Y:S02]  /*ca40*/  SHF.R.S32.HI R17, RZ, 0x1f, R17 ;  /* 0x0000001fff117819 */ /* 0x000fe40000011411 */
[----:B------:R-:W-:Y:S02]  /*ca50*/  ISETP.GT.AND P0, PT, R20, 0x800, PT ;  /* 0x000008001400780c */ /* 0x000fe40003f04270 */
        /* <DEDUP_REMOVED lines=11> */
[----:B------:R-:W-:Y:S01]  /*cb10*/  UIADD3 UR9, UPT, UPT, UR9, 0x4870, URZ ;  /* 0x0000487009097890 */ /* 0x000fe2000fffe0ff */
[----:B------:R-:W-:-:S04]  /*cb20*/  VIADD R17, R16, 0x1 ;  /* 0x0000000110117836 */ /* 0x000fc80000000000 */
        /* <DEDUP_REMOVED lines=11> */
.L_x_229:
[----:B------:R-:W-:Y:S05]  /*cbe0*/  BSYNC.RECONVERGENT B3 ;  /* 0x0000000000037941 */ /* 0x000fea0003800200 */
.L_x_228:
[----:B------:R-:W-:Y:S05]  /*cbf0*/  @P0 BRA `(.L_x_227) ;  /* 0x00000000004c0947 */ /* 0x000fea0003800000 */
[----:B------:R-:W1:Y:S01]  /*cc00*/  S2R R19, SR_LANEID ;  /* 0x0000000000137919 */ /* 0x000e620000000000 */
[----:B------:R-:W2:Y:S01]  /*cc10*/  S2UR UR11, SR_CgaCtaId ;  /* 0x00000000000b79c3 */ /* 0x000ea20000008800 */
[----:B------:R-:W-:Y:S01]  /*cc20*/  VOTEU.ANY UR14, UPT, PT ;  /* 0x00000000000e7886 */ /* 0x000fe200038e0100 */
[----:B------:R-:W-:Y:S01]  /*cc30*/  UMOV UR9, 0x400 ;  /* 0x0000040000097882 */ /* 0x000fe20000000000 */
[----:B------:R-:W1:Y:S01]  /*cc40*/  FLO.U32 R18, UR14 ;  /* 0x0000000e00127d00 */ /* 0x000e6200080e0000 */
[----:B------:R-:W-:Y:S01]  /*cc50*/  UIADD3 UR9, UPT, UPT, UR9, 0x4864, URZ ;  /* 0x0000486409097890 */ /* 0x000fe2000fffe0ff */
[----:B------:R-:W-:-:S06]  /*cc60*/  VIADD R21, R16, 0x1 ;  /* 0x0000000110157836 */ /* 0x000fcc0000000000 */
[----:B0-----:R-:W0:Y:S01]  /*cc70*/  POPC R17, UR14 ;  /* 0x0000000e00117d09 */ /* 0x001e220008000000 */
[----:B--2---:R-:W-:Y:S01]  /*cc80*/  ULEA UR9, UR11, UR9, 0x18 ;  /* 0x000000090b097291 */ /* 0x004fe2000f8ec0ff */
[----:B-1----:R-:W-:Y:S02]  /*cc90*/  ISETP.EQ.U32.AND P0, PT, R18, R19, PT ;  /* 0x000000131200720c */ /* 0x002fe40003f02070 */
        /* <DEDUP_REMOVED lines=9> */
.L_x_227:
[----:B------:R-:W-:Y:S05]  /*cd30*/  BSYNC.RECONVERGENT B2 ;  /* 0x0000000000027941 */ /* 0x000fea0003800200 */
.L_x_226:
[C---:B------:R-:W-:Y:S01]  /*cd40*/  ISETP.GE.AND P0, PT, R10.reuse, RZ, PT ;  /* 0x000000ff0a00720c */ /* 0x040fe20003f06270 */
[----:B------:R-:W-:Y:S01]  /*cd50*/  BSSY.RECONVERGENT B2, `(.L_x_230) ;  /* 0x0000038000027945 */ /* 0x000fe20003800200 */
[----:B-1----:R-:W-:-:S04]  /*cd60*/  LOP3.LUT R9, R10, 0x7fe00000, RZ, 0xc, !PT ;  /* 0x7fe000000a097812 */ /* 0x002fc800078e0cff */
[----:B------:R-:W-:-:S04]  /*cd70*/  SEL R9, R10, R9, !P0 ;  /* 0x000000090a097207 */ /* 0x000fc80004000000 */
[----:B------:R-:W-:-:S04]  /*cd80*/  LOP3.LUT R9, R9, UR6, RZ, 0x3c, !PT ;  /* 0x0000000609097c12 */ /* 0x000fc8000f8e3cff */
[----:B------:R-:W-:-:S13]  /*cd90*/  ISETP.GT.U32.AND P0, PT, R9, 0x1fffff, PT ;  /* 0x001fffff0900780c */ /* 0x000fda0003f04070 */
[----:B------:R-:W-:Y:S05]  /*cda0*/  @P0 BRA `(.L_x_231) ;  /* 0x0000000000c80947 */ /* 0x000fea0003800000 */
[----:B------:R-:W-:Y:S01]  /*cdb0*/  LOP3.LUT R9, RZ, R10, RZ, 0x33, !PT ;  /* 0x0000000aff097212 */ /* 0x000fe200078e33ff */
[----:B------:R-:W-:Y:S01]  /*cdc0*/  BSSY.RECONVERGENT B3, `(.L_x_232) ;  /* 0x000001c000037945 */ /* 0x000fe20003800200 */
[----:B0-----:R-:W-:Y:S02]  /*cdd0*/  SHF.R.U32.HI R8, RZ, 0xa, R10 ;  /* 0x0000000aff087819 */ /* 0x001fe4000001160a */
        /* <DEDUP_REMOVED lines=17> */
[----:B0-----:R-:W-:Y:S01]  /*cef0*/  ISETP.EQ.U32.AND P1, PT, R18, R9, PT ;  /* 0x000000091200720c */ /* 0x001fe20003f22070 */
[----:B------:R-:W-:Y:S01]  /*cf00*/  VIADD R9, R16, 0x2 ;  /* 0x0000000210097836 */ /* 0x000fe20000000000 */
[----:B--2---:R-:W-:-:S06]  /*cf10*/  LOP3.LUT R19, R19, UR15, RZ, 0xc0, !PT ;  /* 0x0000000f13137c12 */ /* 0x004fcc000f8ec0ff */
[----:B------:R-:W0:Y:S05]  /*cf20*/  POPC R19, R19 ;  /* 0x0000001300137309 */ /* 0x000e2a0000000000 */
[----:B---3--:R-:W1:Y:S04]  /*cf30*/  @P1 ATOMS.ADD R17, [UR11], R17 ;  /* 0x00000011ff11198c */ /* 0x008e68000800000b */
[----:B-1----:R-:W0:Y:S02]  /*cf40*/  SHFL.IDX PT, R8, R17, R18, 0x1f ;  /* 0x00001f1211087589 */ /* 0x002e2400000e0000 */
[----:B0-----:R-:W-:-:S05]  /*cf50*/  IMAD.IADD R8, R8, 0x1, R19 ;  /* 0x0000000108087824 */ /* 0x001fca00078e0213 */
[----:B------:R-:W-:-:S05]  /*cf60*/  LEA R8, R8, UR9, 0x2 ;  /* 0x0000000908087c11 */ /* 0x000fca000f8e10ff */
[----:B------:R0:W-:Y:S02]  /*cf70*/  STS [R8], R9 ;  /* 0x0000000908007388 */ /* 0x0001e40000000800 */
.L_x_233:
[----:B------:R-:W-:Y:S05]  /*cf80*/  BSYNC.RECONVERGENT B3 ;  /* 0x0000000000037941 */ /* 0x000fea0003800200 */
.L_x_232:
[----:B------:R-:W-:Y:S05]  /*cf90*/  @P0 BRA `(.L_x_231) ;  /* 0x00000000004c0947 */ /* 0x000fea0003800000 */
[----:B0-----:R-:W0:Y:S01]  /*cfa0*/  S2R R9, SR_LANEID ;  /* 0x0000000000097919 */ /* 0x001e220000000000 */
        /* <DEDUP_REMOVED lines=9> */
[----:B--2---:R-:W-:-:S06]  /*d040*/  LOP3.LUT R19, R19, UR14, RZ, 0xc0, !PT ;  /* 0x0000000e13137c12 */ /* 0x004fcc000f8ec0ff */
[----:B------:R-:W0:Y:S05]  /*d050*/  POPC R19, R19 ;  /* 0x0000001300137309 */ /* 0x000e2a0000000000 */
[----:B---3--:R-:W1:Y:S04]  /*d060*/  @P0 ATOMS.ADD R17, [UR9], R17 ;  /* 0x00000011ff11098c */ /* 0x008e680008000009 */
[----:B-1----:R-:W0:Y:S02]  /*d070*/  SHFL.IDX PT, R8, R17, R18, 0x1f ;  /* 0x00001f1211087589 */ /* 0x002e2400000e0000 */
[----:B0-----:R-:W-:-:S05]  /*d080*/  IMAD.IADD R8, R8, 0x1, R19 ;  /* 0x0000000108087824 */ /* 0x001fca00078e0213 */
[----:B------:R-:W-:Y:S01]  /*d090*/  LEA R9, R8, UR8, 0x2 ;  /* 0x0000000808097c11 */ /* 0x000fe2000f8e10ff */
[----:B------:R-:W-:-:S04]  /*d0a0*/  VIADD R8, R16, 0x2 ;  /* 0x0000000210087836 */ /* 0x000fc80000000000 */
[----:B------:R1:W-:Y:S04]  /*d0b0*/  STS [R9+0x2000], R10 ;  /* 0x0020000a09007388 */ /* 0x0003e80000000800 */
[----:B------:R1:W-:Y:S02]  /*d0c0*/  STS [R9], R8 ;  /* 0x0000000809007388 */ /* 0x0003e40000000800 */
.L_x_231:
[----:B------:R-:W-:Y:S05]  /*d0d0*/  BSYNC.RECONVERGENT B2 ;  /* 0x0000000000027941 */ /* 0x000fea0003800200 */
.L_x_230:
[C---:B------:R-:W-:Y:S01]  /*d0e0*/  ISETP.GE.AND P0, PT, R11.reuse, RZ, PT ;  /* 0x000000ff0b00720c */ /* 0x040fe20003f06270 */
[----:B------:R-:W-:Y:S01]  /*d0f0*/  BSSY.RECONVERGENT B2, `(.L_x_234) ;  /* 0x0000037000027945 */ /* 0x000fe20003800200 */
[----:B01----:R-:W-:-:S04]  /*d100*/  LOP3.LUT R8, R11, 0x7fe00000, RZ, 0xc, !PT ;  /* 0x7fe000000b087812 */ /* 0x003fc800078e0cff */
[----:B------:R-:W-:-:S04]  /*d110*/  SEL R8, R11, R8, !P0 ;  /* 0x000000080b087207 */ /* 0x000fc80004000000 */
[----:B------:R-:W-:-:S04]  /*d120*/  LOP3.LUT R8, R8, UR6, RZ, 0x3c, !PT ;  /* 0x0000000608087c12 */ /* 0x000fc8000f8e3cff */
[----:B------:R-:W-:-:S13]  /*d130*/  ISETP.GT.U32.AND P0, PT, R8, 0x1fffff, PT ;  /* 0x001fffff0800780c */ /* 0x000fda0003f04070 */
[----:B------:R-:W-:Y:S05]  /*d140*/  @P0 BRA `(.L_x_235) ;  /* 0x0000000000c40947 */ /* 0x000fea0003800000 */
[----:B------:R-:W-:Y:S01]  /*d150*/  LOP3.LUT R9, RZ, R11, RZ, 0x33, !PT ;  /* 0x0000000bff097212 */ /* 0x000fe200078e33ff */
[----:B------:R-:W-:Y:S01]  /*d160*/  BSSY.RECONVERGENT B3, `(.L_x_236) ;  /* 0x000001c000037945 */ /* 0x000fe20003800200 */
[----:B------:R-:W-:Y:S01]  /*d170*/  SHF.R.U32.HI R8, RZ, 0xa, R11 ;  /* 0x0000000aff087819 */ /* 0x000fe2000001160b */
[----:B------:R-:W-:Y:S01]  /*d180*/  VIADD R19, R16, 0x3 ;  /* 0x0000000310137836 */ /* 0x000fe20000000000 */
        /* <DEDUP_REMOVED lines=25> */
.L_x_237:
[----:B------:R-:W-:Y:S05]  /*d320*/  BSYNC.RECONVERGENT B3 ;  /* 0x0000000000037941 */ /* 0x000fea0003800200 */
.L_x_236:
        /* <DEDUP_REMOVED lines=19> */
.L_x_235:
[----:B------:R-:W-:Y:S05]  /*d460*/  BSYNC.RECONVERGENT B2 ;  /* 0x0000000000027941 */ /* 0x000fea0003800200 */
.L_x_234:
[----:B------:R-:W-:-:S04]  /*d470*/  VIADD R17, R15, 0x200 ;  /* 0x000002000f117836 */ /* 0x000fc80000000000 */
[----:B------:R-:W-:Y:S01]  /*d480*/  IMAD.MOV.U32 R15, RZ, RZ, R17 ;  /* 0x000000ffff0f7224 */ /* 0x000fe200078e0011 */
[----:B------:R-:W-:-:S13]  /*d490*/  ISETP.GT.AND P0, PT, R14, R17, PT ;  /* 0x000000110e00720c */ /* 0x000fda0003f04270 */
[----:B------:R-:W-:Y:S05]  /*d4a0*/  @P0 BRA `(.L_x_238) ;  /* 0xfffffff000480947 */ /* 0x000fea000383ffff */
.L_x_221:
[----:B------:R-:W-:Y:S05]  /*d4b0*/  BSYNC.RECONVERGENT B0 ;  /* 0x0000000000007941 */ /* 0x000fea0003800200 */
.L_x_220:
[----:B------:R-:W-:Y:S01]  /*d4c0*/  ISETP.GE.U32.AND P0, PT, R7, R6, PT ;  /* 0x000000060700720c */ /* 0x000fe20003f06070 */
[----:B------:R-:W-:-:S12]  /*d4d0*/  BSSY.RECONVERGENT B0, `(.L_x_239) ;  /* 0x000003c000007945 */ /* 0x000fd80003800200 */
[----:B------:R-:W-:Y:S05]  /*d4e0*/  @P0 BRA `(.L_x_240) ;  /* 0x0000000000e80947 */ /* 0x000fea0003800000 */
[----:B01----:R-:W-:-:S06]  /*d4f0*/  IMAD.WIDE.U32 R8, R7, 0x4, R4 ;  /* 0x0000000407087825 */ /* 0x003fcc00078e0004 */
[----:B------:R-:W2:Y:S02]  /*d500*/  LDG.E R8, desc[UR12][R8.64] ;  /* 0x0000000c08087981 */ /* 0x000ea4000c1e1900 */
[C---:B--2---:R-:W-:Y:S02]  /*d510*/  ISETP.GE.AND P0, PT, R8.reuse, RZ, PT ;  /* 0x000000ff0800720c */ /* 0x044fe40003f06270 */
[----:B------:R-:W-:-:S04]  /*d520*/  LOP3.LUT R11, R8, 0x7fe00000, RZ, 0xc, !PT ;  /* 0x7fe00000080b7812 */ /* 0x000fc800078e0cff */
[----:B------:R-:W-:-:S04]  /*d530*/  SEL R11, R8, R11, !P0 ;  /* 0x0000000b080b7207 */ /* 0x000fc80004000000 */
[----:B------:R-:W-:-:S04]  /*d540*/  LOP3.LUT R11, R11, UR6, RZ, 0x3c, !PT ;  /* 0x000000060b0b7c12 */ /* 0x000fc8000f8e3cff */
[----:B------:R-:W-:-:S13]  /*d550*/  ISETP.GT.U32.AND P0, PT, R11, 0x1fffff, PT ;  /* 0x001fffff0b00780c */ /* 0x000fda0003f04070 */
[----:B------:R-:W-:Y:S05]  /*d560*/  @P0 BRA `(.L_x_240) ;  /* 0x0000000000c80947 */ /* 0x000fea0003800000 */
[----:B------:R-:W0:Y:S01]  /*d570*/  S2R R16, SR_CgaCtaId ;  /* 0x0000000000107919 */ /* 0x000e220000008800 */
[----:B------:R-:W-:Y:S01]  /*d580*/  LOP3.LUT R9, RZ, R8, RZ, 0x33, !PT ;  /* 0x00000008ff097212 */ /* 0x000fe200078e33ff */
[----:B------:R-:W-:Y:S01]  /*d590*/  BSSY.RECONVERGENT B2, `(.L_x_241) ;  /* 0x000001b000027945 */ /* 0x000fe20003800200 */
[----:B------:R-:W-:Y:S02]  /*d5a0*/  SHF.R.U32.HI R10, RZ, 0xa, R8 ;  /* 0x0000000aff0a7819 */ /* 0x000fe40000011608 */
[----:B------:R-:W-:Y:S02]  /*d5b0*/  SHF.R.S32.HI R9, RZ, 0x1f, R9 ;  /* 0x0000001fff097819 */ /* 0x000fe40000011409 */
[----:B------:R-:W-:Y:S02]  /*d5c0*/  MOV R15, 0x400 ;  /* 0x00000400000f7802 */ /* 0x000fe40000000f00 */
[----:B------:R-:W-:-:S04]  /*d5d0*/  LOP3.LUT R9, R10, 0x7ff, R9, 0x48, !PT ;  /* 0x000007ff0a097812 */ /* 0x000fc800078e4809 */
[----:B------:R-:W-:Y:S02]  /*d5e0*/  ISETP.GE.U32.AND P0, PT, R9, UR7, PT ;  /* 0x0000000709007c0c */ /* 0x000fe4000bf06070 */
[----:B0-----:R-:W-:-:S11]  /*d5f0*/  LEA R18, R16, R15, 0x18 ;  /* 0x0000000f10127211 */ /* 0x001fd600078ec0ff */
[----:B------:R-:W-:Y:S05]  /*d600*/  @P0 BRA `(.L_x_242) ;  /* 0x00000000004c0947 */ /* 0x000fea0003800000 */
[----:B------:R-:W0:Y:S01]  /*d610*/  S2R R13, SR_LANEID ;  /* 0x00000000000d7919 */ /* 0x000e220000000000 */
[----:B------:R-:W1:Y:S01]  /*d620*/  S2UR UR11, SR_CgaCtaId ;  /* 0x00000000000b79c3 */ /* 0x000e620000008800 */
[----:B------:R-:W-:Y:S01]  /*d630*/  VOTEU.ANY UR14, UPT, PT ;  /* 0x00000000000e7886 */ /* 0x000fe200038e0100 */
[----:B------:R-:W-:Y:S01]  /*d640*/  UMOV UR8, 0x400 ;  /* 0x0000040000087882 */ /* 0x000fe20000000000 */
[----:B------:R-:W0:Y:S01]  /*d650*/  FLO.U32 R12, UR14 ;  /* 0x0000000e000c7d00 */ /* 0x000e2200080e0000 */
[----:B------:R-:W-:Y:S02]  /*d660*/  UIADD3 UR9, UPT, UPT, UR8, 0x486c, URZ ;  /* 0x0000486c08097890 */ /* 0x000fe4000fffe0ff */
[----:B------:R-:W-:-:S05]  /*d670*/  UIADD3 UR8, UPT, UPT, UR8, 0x4870, URZ ;  /* 0x0000487008087890 */ /* 0x000fca000fffe0ff */
[----:B------:R-:W2:Y:S01]  /*d680*/  POPC R11, UR14 ;  /* 0x0000000e000b7d09 */ /* 0x000ea20008000000 */
[----:B-1----:R-:W-:Y:S02]  /*d690*/  ULEA UR9, UR11, UR9, 0x18 ;  /* 0x000000090b097291 */ /* 0x002fe4000f8ec0ff */
[----:B------:R-:W-:Y:S01]  /*d6a0*/  ULEA UR8, UR11, UR8, 0x18 ;  /* 0x000000080b087291 */ /* 0x000fe2000f8ec0ff */
[----:B0-----:R-:W-:Y:S02]  /*d6b0*/  ISETP.EQ.U32.AND P0, PT, R12, R13, PT ;  /* 0x0000000d0c00720c */ /* 0x001fe40003f02070 */
[----:B------:R-:W0:Y:S11]  /*d6c0*/  S2R R13, SR_LTMASK ;  /* 0x00000000000d7919 */ /* 0x000e360000003900 */
[----:B--2---:R-:W1:Y:S01]  /*d6d0*/  @P0 ATOMS.ADD R11, [UR9], R11 ;  /* 0x0000000bff0b098c */ /* 0x004e620008000009 */
[----:B0-----:R-:W-:-:S03]  /*d6e0*/  LOP3.LUT R13, R13, UR14, RZ, 0xc0, !PT ;  /* 0x0000000e0d0d7c12 */ /* 0x001fc6000f8ec0ff */
[----:B-1----:R-:W0:Y:S03]  /*d6f0*/  SHFL.IDX PT, R10, R11, R12, 0x1f ;  /* 0x00001f0c0b0a7589 */ /* 0x002e2600000e0000 */
[----:B------:R-:W0:Y:S02]  /*d700*/  POPC R13, R13 ;  /* 0x0000000d000d7309 */ /* 0x000e240000000000 */
[----:B0-----:R-:W-:-:S05]  /*d710*/  IMAD.IADD R10, R10, 0x1, R13 ;  /* 0x000000010a0a7824 */ /* 0x001fca00078e020d */
[----:B------:R-:W-:-:S05]  /*d720*/  LEA R10, R10, UR8, 0x2 ;  /* 0x000000080a0a7c11 */ /* 0x000fca000f8e10ff */
[----:B------:R0:W-:Y:S02]  /*d730*/  STS [R10], R7 ;  /* 0x000000070a007388 */ /* 0x0001e40000000800 */
.L_x_242:
[----:B------:R-:W-:Y:S05]  /*d740*/  BSYNC.RECONVERGENT B2 ;  /* 0x0000000000027941 */ /* 0x000fea0003800200 */
.L_x_241:
[----:B0-----:R-:W0:Y:S02]  /*d750*/  LDS R10, [R18+0x4868] ;  /* 0x00486800120a7984 */ /* 0x001e240000000800 */
[----:B0-----:R-:W-:-:S04]  /*d760*/  ISETP.GT.AND P0, PT, R10, 0x800, PT ;  /* 0x000008000a00780c */ /* 0x001fc80003f04270 */
[----:B------:R-:W-:-:S13]  /*d770*/  ISETP.NE.OR P0, PT, R9, UR7, P0 ;  /* 0x0000000709007c0c */ /* 0x000fda0008705670 */
        /* <DEDUP_REMOVED lines=17> */
.L_x_240:
[----:B------:R-:W-:Y:S05]  /*d890*/  BSYNC.RECONVERGENT B0 ;  /* 0x0000000000007941 */ /* 0x000fea0003800200 */
.L_x_239:
[----:B--2---:R-:W-:-:S04]  /*d8a0*/  IMAD.IADD R9, R6, 0x1, R7 ;  /* 0x0000000106097824 */ /* 0x004fc800078e0207 */
[----:B------:R-:W-:-:S05]  /*d8b0*/  IMAD R9, R14, 0x4, R9 ;  /* 0x000000040e097824 */ /* 0x000fca00078e0209 */
[----:B------:R-:W-:-:S13]  /*d8c0*/  ISETP.GE.AND P0, PT, R9, UR18, PT ;  /* 0x0000001209007c0c */ /* 0x000fda000bf06270 */
[----:B------:R-:W-:Y:S05]  /*d8d0*/  @P0 BRA `(.L_x_243) ;  /* 0x0000001800280947 */ /* 0x000fea0003800000 */
[----:B-1----:R-:W-:-:S05]  /*d8e0*/  IMAD.WIDE R10, R9, 0x4, R4 ;  /* 0x00000004090a7825 */ /* 0x002fca00078e0204 */
[----:B------:R-:W2:Y:S02]  /*d8f0*/  LDG.E R6, desc[UR12][R10.64] ;  /* 0x0000000c0a067981 */ /* 0x000ea4000c1e1900 */
[C---:B--2---:R-:W-:Y:S02]  /*d900*/  ISETP.GE.AND P0, PT, R6.reuse, RZ, PT ;  /* 0x000000ff0600720c */ /* 0x044fe40003f06270 */
[----:B------:R-:W-:-:S04]  /*d910*/  LOP3.LUT R13, R6, 0x7fe00000, RZ, 0xc, !PT ;  /* 0x7fe00000060d7812 */ /* 0x000fc800078e0cff */
[----:B------:R-:W-:-:S04]  /*d920*/  SEL R13, R6, R13, !P0 ;  /* 0x0000000d060d7207 */ /* 0x000fc80004000000 */
[----:B------:R-:W-:-:S04]  /*d930*/  LOP3.LUT R13, R13, UR6, RZ, 0x3c, !PT ;  /* 0x000000060d0d7c12 */ /* 0x000fc8000f8e3cff */
[----:B------:R-:W-:-:S13]  /*d940*/  ISETP.GT.U32.AND P0, PT, R13, 0x1fffff, PT ;  /* 0x001fffff0d00780c */ /* 0x000fda0003f04070 */
[----:B------:R-:W-:Y:S05]  /*d950*/  @P0 BRA `(.L_x_243) ;  /* 0x0000001800080947 */ /* 0x000fea0003800000 */
[----:B------:R-:W1:Y:S01]  /*d960*/  S2R R15, SR_CgaCtaId ;  /* 0x00000000000f7919 */ /* 0x000e620000008800 */
[----:B0-----:R-:W-:Y:S01]  /*d970*/  LOP3.LUT R8, RZ, R6, RZ, 0x33, !PT ;  /* 0x00000006ff087212 */ /* 0x001fe200078e33ff */
[----:B------:R-:W-:Y:S01]  /*d980*/  BSSY.RECONVERGENT B0, `(.L_x_244) ;  /* 0x000001b000007945 */ /* 0x000fe20003800200 */
[----:B------:R-:W-:Y:S02]  /*d990*/  SHF.R.U32.HI R10, RZ, 0xa, R6 ;  /* 0x0000000aff0a7819 */ /* 0x000fe40000011606 */
[----:B------:R-:W-:Y:S02]  /*d9a0*/  SHF.R.S32.HI R11, RZ, 0x1f, R8 ;  /* 0x0000001fff0b7819 */ /* 0x000fe40000011408 */
[----:B------:R-:W-:Y:S02]  /*d9b0*/  MOV R14, 0x400 ;  /* 0x00000400000e7802 */ /* 0x000fe40000000f00 */
[----:B------:R-:W-:-:S04]  /*d9c0*/  LOP3.LUT R10, R10, 0x7ff, R11, 0x48, !PT ;  /* 0x000007ff0a0a7812 */ /* 0x000fc800078e480b */
[----:B------:R-:W-:Y:S02]  /*d9d0*/  ISETP.GE.U32.AND P0, PT, R10, UR7, PT ;  /* 0x000000070a007c0c */ /* 0x000fe4000bf06070 */
[----:B-1----:R-:W-:-:S11]  /*d9e0*/  LEA R17, R15, R14, 0x18 ;  /* 0x0000000e0f117211 */ /* 0x002fd600078ec0ff */
        /* <DEDUP_REMOVED lines=20> */
.L_x_245:
[----:B------:R-:W-:Y:S05]  /*db30*/  BSYNC.RECONVERGENT B0 ;  /* 0x0000000000007941 */ /* 0x000fea0003800200 */
.L_x_244:
[----:B0-----:R-:W0:Y:S02]  /*db40*/  LDS R8, [R17+0x4868] ;  /* 0x0048680011087984 */ /* 0x001e240000000800 */
[----:B0-----:R-:W-:-:S04]  /*db50*/  ISETP.GT.AND P0, PT, R8, 0x800, PT ;  /* 0x000008000800780c */ /* 0x001fc80003f04270 */
[----:B------:R-:W-:-:S13]  /*db60*/  ISETP.NE.OR P0, PT, R10, UR7, P0 ;  /* 0x000000070a007c0c */ /* 0x000fda0008705670 */
[----:B------:R-:W-:Y:S05]  /*db70*/  @P0 BRA `(.L_x_243) ;  /* 0x0000001400800947 */ /* 0x000fea0003800000 */
[----:B------:R-:W0:Y:S01]  /*db80*/  S2R R8, SR_LANEID ;  /* 0x0000000000087919 */ /* 0x000e220000000000 */
[----:B------:R-:W-:Y:S01]  /*db90*/  VOTEU.ANY UR8, UPT, PT ;  /* 0x0000000000087886 */ /* 0x000fe200038e0100 */
[----:B------:R-:W-:Y:S01]  /*dba0*/  VIADD R14, R14, 0x4864 ;  /* 0x000048640e0e7836 */ /* 0x000fe20000000000 */
[----:B------:R-:W0:Y:S01]  /*dbb0*/  FLO.U32 R11, UR8 ;  /* 0x00000008000b7d00 */ /* 0x000e2200080e0000 */
[----:B------:R-:W1:Y:S03]  /*dbc0*/  S2R R12, SR_LTMASK ;  /* 0x00000000000c7919 */ /* 0x000e660000003900 */
[----:B------:R-:W-:-:S04]  /*dbd0*/  LEA R15, R15, R14, 0x18 ;  /* 0x0000000e0f0f7211 */ /* 0x000fc800078ec0ff */
[----:B------:R-:W2:Y:S01]  /*dbe0*/  POPC R10, UR8 ;  /* 0x00000008000a7d09 */ /* 0x000ea20008000000 */
[----:B0-----:R-:W-:Y:S02]  /*dbf0*/  ISETP.EQ.U32.AND P0, PT, R11, R8, PT ;  /* 0x000000080b00720c */ /* 0x001fe40003f02070 */
[----:B-1----:R-:W-:-:S05]  /*dc00*/  LOP3.LUT R12, R12, UR8, RZ, 0xc0, !PT ;  /* 0x000000080c0c7c12 */ /* 0x002fca000f8ec0ff */
[----:B------:R-:W0:Y:S06]  /*dc10*/  POPC R13, R12 ;  /* 0x0000000c000d7309 */ /* 0x000e2c0000000000 */
[----:B--2---:R-:W1:Y:S04]  /*dc20*/  @P0 ATOMS.ADD R10, [R15], R10 ;  /* 0x0000000a0f0a038c */ /* 0x004e680000000000 */
[----:B-1----:R-:W0:Y:S02]  /*dc30*/  SHFL.IDX PT, R8, R10, R11, 0x1f ;  /* 0x00001f0b0a087589 */ /* 0x002e2400000e0000 */
[----:B0-----:R-:W-:-:S04]  /*dc40*/  IMAD.IADD R8, R8, 0x1, R13 ;  /* 0x0000000108087824 */ /* 0x001fc800078e020d */
[----:B------:R-:W-:-:S05]  /*dc50*/  IMAD R8, R8, 0x4, R17 ;  /* 0x0000000408087824 */ /* 0x000fca00078e0211 */
[----:B------:R2:W-:Y:S04]  /*dc60*/  STS [R8+0x2000], R6 ;  /* 0x0020000608007388 */ /* 0x0005e80000000800 */
[----:B------:R2:W-:Y:S01]  /*dc70*/  STS [R8], R9 ;  /* 0x0000000908007388 */ /* 0x0005e20000000800 */
[----:B------:R-:W-:Y:S05]  /*dc80*/  BRA `(.L_x_243) ;  /* 0x00000014003c7947 */ /* 0x000fea0003800000 */
.L_x_219:
[----:B------:R-:W-:Y:S01]  /*dc90*/  VIADD R9, R7, UR16 ;  /* 0x0000001007097c36 */ /* 0x000fe20008000000 */
[----:B------:R-:W3:Y:S04]  /*dca0*/  LDCU UR19, c[0x0][0x3a4] ;  /* 0x00007480ff1377ac */ /* 0x000ee80008000800 */
[----:B------:R-:W-:-:S13]  /*dcb0*/  ISETP.GE.AND P0, PT, R9, UR17, PT ;  /* 0x0000001109007c0c */ /* 0x000fda000bf06270 */
[----:B------:R-:W-:Y:S05]  /*dcc0*/  @P0 BRA `(.L_x_243) ;  /* 0x00000014002c0947 */ /* 0x000fea0003800000 */
[----:B------:R-:W0:Y:S01]  /*dcd0*/  LDS R14, [UR8+0x4868] ;  /* 0x00486808ff0e7984 */ /* 0x000e220008000800 */
        /* <DEDUP_REMOVED lines=12> */
.L_x_252:
[----:B------:R-:W-:-:S05]  /*dda0*/  IMAD.WIDE R12, R11, 0x4, R2 ;  /* 0x000000040b0c7825 */ /* 0x000fca00078e0202 */
[----:B------:R-:W2:Y:S01]  /*ddb0*/  LDG.E R10, desc[UR12][R12.64] ;  /* 0x0000000c0c0a7981 */ /* 0x000ea2000c1e1900 */
[----:B------:R-:W-:Y:S01]  /*ddc0*/  VIADD R8, R8, 0x1 ;  /* 0x0000000108087836 */ /* 0x000fe20000000000 */
[----:B------:R-:W-:Y:S04]  /*ddd0*/  BSSY.RECONVERGENT B2, `(.L_x_248) ;  /* 0x0000038000027945 */ /* 0x000fe80003800200 */
[----:B------:R-:W-:Y:S02]  /*dde0*/  ISETP.NE.AND P2, PT, R8, RZ, PT ;  /* 0x000000ff0800720c */ /* 0x000fe40003f45270 */
        /* <DEDUP_REMOVED lines=23> */
[----:B------:R-:W4:Y:S01]  /*df60*/  POPC R13, UR15 ;  /* 0x0000000f000d7d09 */ /* 0x000f220008000000 */
[----:B-1----:R-:W-:Y:S02]  /*df70*/  ULEA UR11, UR14, UR11, 0x18 ;  /* 0x0000000b0e0b7291 */ /* 0x002fe4000f8ec0ff */
[----:B------:R-:W-:Y:S01]  /*df80*/  ULEA UR9, UR14, UR9, 0x18 ;  /* 0x000000090e097291 */ /* 0x000fe2000f8ec0ff */
[----:B0-----:R-:W-:Y:S02]  /*df90*/  ISETP.EQ.U32.AND P1, PT, R15, R12, PT ;  /* 0x0000000c0f00720c */ /* 0x001fe40003f22070 */
[----:B--2---:R-:W-:-:S06]  /*dfa0*/  LOP3.LUT R17, R17, UR15, RZ, 0xc0, !PT ;  /* 0x0000000f11117c12 */ /* 0x004fcc000f8ec0ff */
[----:B------:R-:W0:Y:S05]  /*dfb0*/  POPC R17, R17 ;  /* 0x0000001100117309 */ /* 0x000e2a0000000000 */
[----:B----4-:R-:W1:Y:S04]  /*dfc0*/  @P1 ATOMS.ADD R16, [UR11], R13 ;  /* 0x0000000dff10198c */ /* 0x010e68000800000b */
[----:B-1----:R-:W0:Y:S02]  /*dfd0*/  SHFL.IDX PT, R12, R16, R15, 0x1f ;  /* 0x00001f0f100c7589 */ /* 0x002e2400000e0000 */
[----:B0-----:R-:W-:-:S05]  /*dfe0*/  IMAD.IADD R12, R12, 0x1, R17 ;  /* 0x000000010c0c7824 */ /* 0x001fca00078e0211 */
[----:B------:R-:W-:-:S05]  /*dff0*/  LEA R12, R12, UR9, 0x2 ;  /* 0x000000090c0c7c11 */ /* 0x000fca000f8e10ff */
[----:B------:R0:W-:Y:S02]  /*e000*/  STS [R12], R9 ;  /* 0x000000090c007388 */ /* 0x0001e40000000800 */
.L_x_251:
[----:B---3--:R-:W-:Y:S05]  /*e010*/  BSYNC.RECONVERGENT B3 ;  /* 0x0000000000037941 */ /* 0x008fea0003800200 */
.L_x_250:
        /* <DEDUP_REMOVED lines=16> */
[----:B------:R-:W-:-:S05]  /*e120*/  LEA R12, R12, UR8, 0x2 ;  /* 0x000000080c0c7c11 */ /* 0x000fca000f8e10ff */
[----:B------:R1:W-:Y:S04]  /*e130*/  STS [R12+0x2000], R10 ;  /* 0x0020000a0c007388 */ /* 0x0003e80000000800 */
[----:B------:R1:W-:Y:S02]  /*e140*/  STS [R12], R9 ;  /* 0x000000090c007388 */ /* 0x0003e40000000800 */
.L_x_249:
[----:B---3--:R-:W-:Y:S05]  /*e150*/  BSYNC.RECONVERGENT B2 ;  /* 0x0000000000027941 */ /* 0x008fea0003800200 */
.L_x_248:
[----:B-1----:R-:W-:Y:S02]  /*e160*/  IMAD.U32 R10, RZ, RZ, UR19 ;  /* 0x00000013ff0a7e24 */ /* 0x002fe4000f8e00ff */
[----:B0-----:R-:W-:Y:S02]  /*e170*/  VIADD R9, R9, 0x200 ;  /* 0x0000020009097836 */ /* 0x001fe40000000000 */
[----:B------:R-:W-:Y:S01]  /*e180*/  IMAD R11, R10, 0x200, R11 ;  /* 0x000002000a0b7824 */ /* 0x000fe200078e020b */
[----:B------:R-:W-:Y:S06]  /*e190*/  @P2 BRA `(.L_x_252) ;  /* 0xfffffffc00002947 */ /* 0x000fec000383ffff */
.L_x_247:
[----:B---3--:R-:W-:Y:S05]  /*e1a0*/  BSYNC.RECONVERGENT B0 ;  /* 0x0000000000007941 */ /* 0x008fea0003800200 */
.L_x_246:
[----:B------:R-:W-:-:S13]  /*e1b0*/  ISETP.GE.U32.AND P0, PT, R6, 0x600, PT ;  /* 0x000006000600780c */ /* 0x000fda0003f06070 */
[----:B------:R-:W-:Y:S05]  /*e1c0*/  @!P0 BRA `(.L_x_243) ;  /* 0x0000000c00ec8947 */ /* 0x000fea0003800000 */
[----:B------:R-:W1:Y:S01]  /*e1d0*/  LDC R6, c[0x0][0x3a4] ;  /* 0x0000e900ff067b82 */ /* 0x000e620000000800 */
[C---:B------:R-:W-:Y:S02]  /*e1e0*/  VIADD R11, R9.reuse, 0x600 ;  /* 0x00000600090b7836 */ /* 0x040fe40000000000 */
[C---:B------:R-:W-:Y:S02]  /*e1f0*/  VIADD R13, R9.reuse, 0x200 ;  /* 0x00000200090d7836 */ /* 0x040fe40000000000 */
[C---:B------:R-:W-:Y:S02]  /*e200*/  VIADD R8, R9.reuse, 0x400 ;  /* 0x0000040009087836 */ /* 0x040fe40000000000 */
[-C--:B------:R-:W-:Y:S02]  /*e210*/  IMAD R9, R9, R10.reuse, RZ ;  /* 0x0000000a09097224 */ /* 0x080fe400078e02ff */
[-C--:B------:R-:W-:Y:S02]  /*e220*/  IMAD R11, R11, R10.reuse, RZ ;  /* 0x0000000a0b0b7224 */ /* 0x080fe400078e02ff */
[----:B------:R-:W-:-:S02]  /*e230*/  IMAD R13, R13, R10, RZ ;  /* 0x0000000a0d0d7224 */ /* 0x000fc400078e02ff */
[----:B------:R-:W-:-:S07]  /*e240*/  IMAD R15, R8, R10, RZ ;  /* 0x0000000a080f7224 */ /* 0x000fce00078e02ff */
.L_x_269:
[----:B------:R-:W-:-:S05]  /*e250*/  IMAD.WIDE R16, R9, 0x4, R2 ;  /* 0x0000000409107825 */ /* 0x000fca00078e0202 */
[----:B------:R-:W2:Y:S01]  /*e260*/  LDG.E R10, desc[UR12][R16.64] ;  /* 0x0000000c100a7981 */ /* 0x000ea2000c1e1900 */
[----:B------:R-:W-:Y:S01]  /*e270*/  BSSY.RECONVERGENT B0, `(.L_x_253) ;  /* 0x0000038000007945 */ /* 0x000fe20003800200 */
        /* <DEDUP_REMOVED lines=11> */
[----:B0-----:R-:W-:Y:S02]  /*e330*/  ISETP.GT.AND P0, PT, R14, 0x800, PT ;  /* 0x000008000e00780c */ /* 0x001fe40003f04270 */
[----:B------:R-:W-:-:S04]  /*e340*/  LOP3.LUT R12, R12, 0x7ff, R17, 0x48, !PT ;  /* 0x000007ff0c0c7812 */ /* 0x000fc800078e4811 */
[C---:B------:R-:W-:Y:S02]  /*e350*/  ISETP.GE.U32.AND P1, PT, R12.reuse, UR7, PT ;  /* 0x000000070c007c0c */ /* 0x040fe4000bf26070 */
[----:B------:R-:W-:-:S11]  /*e360*/  ISETP.NE.OR P0, PT, R12, UR7, P0 ;  /* 0x000000070c007c0c */ /* 0x000fd60008705670 */
[----:B------:R-:W-:Y:S05]  /*e370*/  @P1 BRA `(.L_x_256) ;  /* 0x00000000004c1947 */ /* 0x000fea0003800000 */
[----:B------:R-:W0:Y:S01]  /*e380*/  S2R R12, SR_LANEID ;  /* 0x00000000000c7919 */ /* 0x000e220000000000 */
[----:B------:R-:W2:Y:S01]  /*e390*/  S2UR UR14, SR_CgaCtaId ;  /* 0x00000000000e79c3 */ /* 0x000ea20000008800 */
[----:B------:R-:W-:Y:S01]  /*e3a0*/  VOTEU.ANY UR15, UPT, PT ;  /* 0x00000000000f7886 */ /* 0x000fe200038e0100 */
[----:B------:R-:W-:Y:S01]  /*e3b0*/  UMOV UR9, 0x400 ;  /* 0x0000040000097882 */ /* 0x000fe20000000000 */
[----:B------:R-:W0:Y:S01]  /*e3c0*/  FLO.U32 R17, UR15 ;  /* 0x0000000f00117d00 */ /* 0x000e2200080e0000 */
[----:B------:R-:W-:Y:S01]  /*e3d0*/  UIADD3 UR11, UPT, UPT, UR9, 0x486c, URZ ;  /* 0x0000486c090b7890 */ /* 0x000fe2000fffe0ff */
[----:B------:R-:W3:Y:S01]  /*e3e0*/  S2R R18, SR_LTMASK ;  /* 0x0000000000127919 */ /* 0x000ee20000003900 */
[----:B------:R-:W-:-:S05]  /*e3f0*/  UIADD3 UR9, UPT, UPT, UR9, 0x4870, URZ ;  /* 0x0000487009097890 */ /* 0x000fca000fffe0ff */
[----:B------:R-:W4:Y:S01]  /*e400*/  POPC R16, UR15 ;  /* 0x0000000f00107d09 */ /* 0x000f220008000000 */
[----:B--2---:R-:W-:Y:S02]  /*e410*/  ULEA UR11, UR14, UR11, 0x18 ;  /* 0x0000000b0e0b7291 */ /* 0x004fe4000f8ec0ff */
[----:B------:R-:W-:Y:S01]  /*e420*/  ULEA UR9, UR14, UR9, 0x18 ;  /* 0x000000090e097291 */ /* 0x000fe2000f8ec0ff */
[----:B0-----:R-:W-:Y:S02]  /*e430*/  ISETP.EQ.U32.AND P1, PT, R17, R12, PT ;  /* 0x0000000c1100720c */ /* 0x001fe40003f22070 */
[----:B---3--:R-:W-:-:S04]  /*e440*/  LOP3.LUT R18, R18, UR15, RZ, 0xc0, !PT ;  /* 0x0000000f12127c12 */ /* 0x008fc8000f8ec0ff */
[----:B------:R-:W0:Y:S07]  /*e450*/  POPC R19, R18 ;  /* 0x0000001200137309 */ /* 0x000e2e0000000000 */
[----:B----4-:R-:W2:Y:S04]  /*e460*/  @P1 ATOMS.ADD R16, [UR11], R16 ;  /* 0x00000010ff10198c */ /* 0x010ea8000800000b */
[----:B--2---:R-:W0:Y:S02]  /*e470*/  SHFL.IDX PT, R12, R16, R17, 0x1f ;  /* 0x00001f11100c7589 */ /* 0x004e2400000e0000 */
[----:B0-----:R-:W-:-:S05]  /*e480*/  IMAD.IADD R12, R12, 0x1, R19 ;  /* 0x000000010c0c7824 */ /* 0x001fca00078e0213 */
[----:B------:R-:W-:-:S05]  /*e490*/  LEA R12, R12, UR9, 0x2 ;  /* 0x000000090c0c7c11 */ /* 0x000fca000f8e10ff */
[----:B------:R0:W-:Y:S02]  /*e4a0*/  STS [R12], R21 ;  /* 0x000000150c007388 */ /* 0x0001e40000000800 */
.L_x_256:
[----:B------:R-:W-:Y:S05]  /*e4b0*/  BSYNC.RECONVERGENT B2 ;  /* 0x0000000000027941 */ /* 0x000fea0003800200 */
.L_x_255:
[----:B------:R-:W-:Y:S05]  /*e4c0*/  @P0 BRA `(.L_x_254) ;  /* 0x0000000000480947 */ /* 0x000fea0003800000 */
[----:B------:R-:W2:Y:S01]  /*e4d0*/  S2R R17, SR_LANEID ;  /* 0x0000000000117919 */ /* 0x000ea20000000000 */
[----:B------:R-:W3:Y:S01]  /*e4e0*/  S2UR UR11, SR_CgaCtaId ;  /* 0x00000000000b79c3 */ /* 0x000ee20000008800 */
[----:B------:R-:W-:Y:S01]  /*e4f0*/  VOTEU.ANY UR14, UPT, PT ;  /* 0x00000000000e7886 */ /* 0x000fe200038e0100 */
[----:B------:R-:W-:Y:S01]  /*e500*/  UMOV UR9, 0x400 ;  /* 0x0000040000097882 */ /* 0x000fe20000000000 */
[----:B------:R-:W2:Y:S01]  /*e510*/  FLO.U32 R18, UR14 ;  /* 0x0000000e00127d00 */ /* 0x000ea200080e0000 */
[----:B------:R-:W-:Y:S01]  /*e520*/  UIADD3 UR9, UPT, UPT, UR9, 0x4864, URZ ;  /* 0x0000486409097890 */ /* 0x000fe2000fffe0ff */
[----:B------:R-:W4:Y:S06]  /*e530*/  S2R R20, SR_LTMASK ;  /* 0x0000000000147919 */ /* 0x000f2c0000003900 */
[----:B------:R-:W5:Y:S01]  /*e540*/  POPC R16, UR14 ;  /* 0x0000000e00107d09 */ /* 0x000f620008000000 */
[----:B---3--:R-:W-:Y:S01]  /*e550*/  ULEA UR9, UR11, UR9, 0x18 ;  /* 0x000000090b097291 */ /* 0x008fe2000f8ec0ff */
[----:B--2---:R-:W-:-:S02]  /*e560*/  ISETP.EQ.U32.AND P0, PT, R18, R17, PT ;  /* 0x000000111200720c */ /* 0x004fc40003f02070 */
[----:B----4-:R-:W-:-:S04]  /*e570*/  LOP3.LUT R20, R20, UR14, RZ, 0xc0, !PT ;  /* 0x0000000e14147c12 */ /* 0x010fc8000f8ec0ff */
[----:B------:R-:W2:Y:S07]  /*e580*/  POPC R17, R20 ;  /* 0x0000001400117309 */ /* 0x000eae0000000000 */
[----:B-----5:R-:W0:Y:S04]  /*e590*/  @P0 ATOMS.ADD R19, [UR9], R16 ;  /* 0x00000010ff13098c */ /* 0x020e280008000009 */
[----:B0-----:R-:W2:Y:S02]  /*e5a0*/  SHFL.IDX PT, R12, R19, R18, 0x1f ;  /* 0x00001f12130c7589 */ /* 0x001ea400000e0000 */
[----:B--2---:R-:W-:-:S05]  /*e5b0*/  IMAD.IADD R12, R12, 0x1, R17 ;  /* 0x000000010c0c7824 */ /* 0x004fca00078e0211 */
[----:B------:R-:W-:-:S05]  /*e5c0*/  LEA R17, R12, UR8, 0x2 ;  /* 0x000000080c117c11 */ /* 0x000fca000f8e10ff */
[----:B------:R2:W-:Y:S04]  /*e5d0*/  STS [R17+0x2000], R10 ;  /* 0x0020000a11007388 */ /* 0x0005e80000000800 */
[----:B------:R2:W-:Y:S02]  /*e5e0*/  STS [R17], R21 ;  /* 0x0000001511007388 */ /* 0x0005e40000000800 */
.L_x_254:
[----:B------:R-:W-:Y:S05]  /*e5f0*/  BSYNC.RECONVERGENT B0 ;  /* 0x0000000000007941 */ /* 0x000fea0003800200 */
.L_x_253:
[----:B--2---:R-:W-:-:S05]  /*e600*/  IMAD.WIDE R16, R13, 0x4, R2 ;  /* 0x000000040d107825 */ /* 0x004fca00078e0202 */
        /* <DEDUP_REMOVED lines=10> */
[----:B0-----:R-:W-:Y:S01]  /*e6b0*/  SHF.R.U32.HI R12, RZ, 0xa, R10 ;  /* 0x0000000aff0c7819 */ /* 0x001fe2000001160a */
        /* <DEDUP_REMOVED lines=26> */
.L_x_260:
[----:B------:R-:W-:Y:S05]  /*e860*/  BSYNC.RECONVERGENT B2 ;  /* 0x0000000000027941 */ /* 0x000fea0003800200 */
.L_x_259:
        /* <DEDUP_REMOVED lines=19> */
.L_x_258:
[----:B------:R-:W-:Y:S05]  /*e9a0*/  BSYNC.RECONVERGENT B0 ;  /* 0x0000000000007941 */ /* 0x000fea0003800200 */
.L_x_257:
[----:B--2---:R-:W-:-:S05]  /*e9b0*/  IMAD.WIDE R16, R15, 0x4, R2 ;  /* 0x000000040f107825 */ /* 0x004fca00078e0202 */
[----:B0-----:R-:W2:Y:S01]  /*e9c0*/  LDG.E R12, desc[UR12][R16.64] ;  /* 0x0000000c100c7981 */ /* 0x001ea2000c1e1900 */
[----:B------:R-:W-:Y:S01]  /*e9d0*/  BSSY.RECONVERGENT B0, `(.L_x_261) ;  /* 0x0000038000007945 */ /* 0x000fe20003800200 */
[----:B------:R-:W-:Y:S01]  /*e9e0*/  VIADD R10, R8, 0x200 ;  /* 0x00000200080a7836 */ /* 0x000fe20000000000 */
        /* <DEDUP_REMOVED lines=34> */
.L_x_264:
[----:B------:R-:W-:Y:S05]  /*ec10*/  BSYNC.RECONVERGENT B2 ;  /* 0x0000000000027941 */ /* 0x000fea0003800200 */
.L_x_263:
        /* <DEDUP_REMOVED lines=12> */
[----:B0-----:R-:W0:Y:S07]  /*ece0*/  POPC R17, R20 ;  /* 0x0000001400117309 */ /* 0x001e2e0000000000 */
[----:B-----5:R-:W2:Y:S04]  /*ecf0*/  @P0 ATOMS.ADD R18, [UR9], R18 ;  /* 0x00000012ff12098c */ /* 0x020ea80008000009 */
[----:B--2---:R-:W0:Y:S02]  /*ed00*/  SHFL.IDX PT, R16, R18, R19, 0x1f ;  /* 0x00001f1312107589 */ /* 0x004e2400000e0000 */
[----:B0-----:R-:W-:-:S05]  /*ed10*/  IMAD.IADD R16, R16, 0x1, R17 ;  /* 0x0000000110107824 */ /* 0x001fca00078e0211 */
[----:B------:R-:W-:-:S05]  /*ed20*/  LEA R17, R16, UR8, 0x2 ;  /* 0x0000000810117c11 */ /* 0x000fca000f8e10ff */
[----:B------:R2:W-:Y:S04]  /*ed30*/  STS [R17+0x2000], R12 ;  /* 0x0020000c11007388 */ /* 0x0005e80000000800 */
[----:B------:R2:W-:Y:S02]  /*ed40*/  STS [R17], R8 ;  /* 0x0000000811007388 */ /* 0x0005e40000000800 */
.L_x_262:
[----:B------:R-:W-:Y:S05]  /*ed50*/  BSYNC.RECONVERGENT B0 ;  /* 0x0000000000007941 */ /* 0x000fea0003800200 */
.L_x_261:
[----:B0-2---:R-:W-:-:S05]  /*ed60*/  IMAD.WIDE R16, R11, 0x4, R2 ;  /* 0x000000040b107825 */ /* 0x005fca00078e0202 */
        /* <DEDUP_REMOVED lines=36> */
.L_x_268:
[----:B------:R-:W-:Y:S05]  /*efb0*/  BSYNC.RECONVERGENT B2 ;  /* 0x0000000000027941 */ /* 0x000fea0003800200 */
.L_x_267:
        /* <DEDUP_REMOVED lines=19> */
.L_x_266:
[----:B------:R-:W-:Y:S05]  /*f0f0*/  BSYNC.RECONVERGENT B0 ;  /* 0x0000000000007941 */ /* 0x000fea0003800200 */
.L_x_265:
[----:B0-2---:R-:W-:Y:S02]  /*f100*/  VIADD R10, R8, 0x400 ;  /* 0x00000400080a7836 */ /* 0x005fe40000000000 */
[----:B-1----:R-:W-:Y:S02]  /*f110*/  IMAD R11, R6, 0x800, R11 ;  /* 0x00000800060b7824 */ /* 0x002fe400078e020b */
[----:B------:R-:W-:Y:S01]  /*f120*/  VIADD R8, R8, 0x800 ;  /* 0x0000080008087836 */ /* 0x000fe20000000000 */
[----:B------:R-:W-:Y:S01]  /*f130*/  ISETP.GE.AND P0, PT, R10, UR17, PT ;  /* 0x000000110a007c0c */ /* 0x000fe2000bf06270 */
[C---:B------:R-:W-:Y:S02]  /*f140*/  IMAD R15, R6.reuse, 0x800, R15 ;  /* 0x00000800060f7824 */ /* 0x040fe400078e020f */
[C---:B------:R-:W-:Y:S02]  /*f150*/  IMAD R13, R6.reuse, 0x800, R13 ;  /* 0x00000800060d7824 */ /* 0x040fe400078e020d */
[----:B------:R-:W-:-:S08]  /*f160*/  IMAD R9, R6, 0x800, R9 ;  /* 0x0000080006097824 */ /* 0x000fd000078e0209 */
[----:B------:R-:W-:Y:S05]  /*f170*/  @!P0 BRA `(.L_x_269) ;  /* 0xfffffff000348947 */ /* 0x000fea000383ffff */
.L_x_243:
[----:B---3--:R-:W-:Y:S05]  /*f180*/  BSYNC.RECONVERGENT B1 ;  /* 0x0000000000017941 */ /* 0x008fea0003800200 */
.L_x_218:
[----:B------:R-:W3:Y:S08]  /*f190*/  S2UR UR9, SR_CgaCtaId ;  /* 0x00000000000979c3 */ /* 0x000ef00000008800 */
[----:B------:R-:W-:Y:S06]  /*f1a0*/  BAR.SYNC.DEFER_BLOCKING 0x0 ;  /* 0x0000000000007b1d */ /* 0x000fec0000010000 */
[----:B------:R-:W-:-:S02]  /*f1b0*/  UMOV UR8, 0x400 ;  /* 0x0000040000087882 */ /* 0x000fc40000000000 */
[----:B---3--:R-:W-:-:S09]  /*f1c0*/  ULEA UR8, UR9, UR8, 0x18 ;  /* 0x0000000809087291 */ /* 0x008fd2000f8ec0ff */
[----:B--2---:R-:W2:Y:S02]  /*f1d0*/  LDS R6, [UR8+0x4868] ;  /* 0x00486808ff067984 */ /* 0x004ea40008000800 */
[----:B--2---:R-:W-:-:S13]  /*f1e0*/  ISETP.GE.AND P0, PT, R6, 0x801, PT ;  /* 0x000008010600780c */ /* 0x004fda0003f06270 */
[----:B------:R-:W-:Y:S05]  /*f1f0*/  @!P0 BRA `(.L_x_89) ;  /* 0x0000005000f48947 */ /* 0x000fea0003800000 */
[----:B------:R-:W2:Y:S01]  /*f200*/  LDCU UR8, c[0x0][0x3a4] ;  /* 0x00007480ff0877ac */ /* 0x000ea20008000800 */
[----:B------:R-:W-:Y:S01]  /*f210*/  ISETP.GT.U32.AND P0, PT, R7, 0x1ff, PT ;  /* 0x000001ff0700780c */ /* 0x000fe20003f04070 */
[----:B------:R3:W-:Y:S01]  /*f220*/  STS [R0+0x8a0], RZ ;  /* 0x0008a0ff00007388 */ /* 0x0007e20000000800 */
[----:B------:R-:W-:Y:S01]  /*f230*/  BSSY.RECONVERGENT B0, `(.L_x_270) ;  /* 0x00001f2000007945 */ /* 0x000fe20003800200 */
[----:B------:R-:W-:Y:S02]  /*f240*/  USHF.L.U32 UR7, UR7, 0xa, URZ ;  /* 0x0000000a07077899 */ /* 0x000fe400080006ff */
[----:B------:R3:W-:Y:S02]  /*f250*/  STS [R0+0x10a0], RZ ;  /* 0x0010a0ff00007388 */ /* 0x0007e40000000800 */
[----:B------:R-:W-:Y:S02]  /*f260*/  ULOP3.LUT UR6, UR6, 0x1ffc00, UR7, 0xf8, !UPT ;  /* 0x001ffc0006067892 */ /* 0x000fe4000f8ef807 */
[----:B------:R3:W-:Y:S04]  /*f270*/  STS [R0+0x18a0], RZ ;  /* 0x0018a0ff00007388 */ /* 0x0007e80000000800 */
[----:B------:R3:W-:Y:S01]  /*f280*/  @!P0 STS [R0+0x20a0], RZ ;  /* 0x0020a0ff00008388 */ /* 0x0007e20000000800 */
[----:B--2---:R-:W-:Y:S01]  /*f290*/  IMAD.U32 R6, RZ, RZ, UR8 ;  /* 0x00000008ff067e24 */ /* 0x004fe2000f8e00ff */
[----:B------:R-:W-:Y:S04]  /*f2a0*/  BAR.SYNC.DEFER_BLOCKING 0x0 ;  /* 0x0000000000007b1d */ /* 0x000fe80000010000 */
[----:B------:R-:W-:-:S13]  /*f2b0*/  ISETP.NE.AND P0, PT, R6, 0x1, PT ;  /* 0x000000010600780c */ /* 0x000fda0003f05270 */
[----:B---3--:R-:W-:Y:S05]  /*f2c0*/  @P0 BRA `(.L_x_271) ;  /* 0x0000000800280947 */ /* 0x008fea0003800000 */
        /* <DEDUP_REMOVED lines=10> */
[----:B01----:R-:W-:-:S04]  /*f370*/  IADD3 R8, PT, PT, -R6, UR18, RZ ;  /* 0x0000001206087c10 */ /* 0x003fc8000fffe1ff */
[----:B------:R-:W-:-:S04]  /*f380*/  SHF.R.S32.HI R9, RZ, 0x1f, R8 ;  /* 0x0000001fff097819 */ /* 0x000fc80000011408 */
[----:B------:R-:W-:-:S04]  /*f390*/  LEA.HI R9, R9, R8, RZ, 0x2 ;  /* 0x0000000809097211 */ /* 0x000fc800078f10ff */
[----:B------:R-:W-:-:S04]  /*f3a0*/  SHF.R.S32.HI R14, RZ, 0x2, R9 ;  /* 0x00000002ff0e7819 */ /* 0x000fc80000011409 */
[----:B------:R-:W-:-:S13]  /*f3b0*/  ISETP.GT.AND P0, PT, R14, R7, PT ;  /* 0x000000070e00720c */ /* 0x000fda0003f04270 */
[----:B------:R-:W-:Y:S05]  /*f3c0*/  @!P0 BRA `(.L_x_273) ;  /* 0x0000000400348947 */ /* 0x000fea0003800000 */
[----:B------:R-:W-:Y:S02]  /*f3d0*/  IMAD.MOV.U32 R15, RZ, RZ, R7 ;  /* 0x000000ffff0f7224 */ /* 0x000fe400078e0007 */
[----:B------:R-:W-:-:S07]  /*f3e0*/  IMAD.WIDE R12, R6, 0x4, R4 ;  /* 0x00000004060c7825 */ /* 0x000fce00078e0204 */
.L_x_282:
[----:B--2---:R-:W-:-:S04]  /*f3f0*/  SHF.R.S64 R9, RZ, 0x1c, R15 ;  /* 0x0000001cff097819 */ /* 0x004fc8000000100f */
[----:B-1-3--:R-:W-:-:S04]  /*f400*/  IADD3 R8, P0, PT, R12, R9, RZ ;  /* 0x000000090c087210 */ /* 0x00afc80007f1e0ff */
[----:B------:R-:W-:-:S06]  /*f410*/  LEA.HI.X.SX32 R9, R15, R13, 0x4, P0 ;  /* 0x0000000d0f097211 */ /* 0x000fcc00000f26ff */
[----:B------:R-:W2:Y:S01]  /*f420*/  LDG.E.128 R8, desc[UR12][R8.64] ;  /* 0x0000000c08087981 */ /* 0x000ea2000c1e1d00 */
[----:B------:R-:W-:Y:S01]  /*f430*/  BSSY.RECONVERGENT B2, `(.L_x_274) ;  /* 0x000001f000027945 */ /* 0x000fe20003800200 */
[C---:B--2---:R-:W-:Y:S02]  /*f440*/  ISETP.GE.AND P0, PT, R8.reuse, RZ, PT ;  /* 0x000000ff0800720c */ /* 0x044fe40003f06270 */
[C---:B0-----:R-:W-:Y:S02]  /*f450*/  LOP3.LUT R17, R8.reuse, 0x7ffffc00, RZ, 0xc, !PT ;  /* 0x7ffffc0008117812 */ /* 0x041fe400078e0cff */
[----:B------:R-:W-:Y:S02]  /*f460*/  ISETP.GE.AND P1, PT, R9, RZ, PT ;  /* 0x000000ff0900720c */ /* 0x000fe40003f26270 */
[----:B------:R-:W-:Y:S02]  /*f470*/  SEL R17, R8, R17, !P0 ;  /* 0x0000001108117207 */ /* 0x000fe40004000000 */
[----:B------:R-:W-:-:S02]  /*f480*/  ISETP.GE.AND P2, PT, R10, RZ, PT ;  /* 0x000000ff0a00720c */ /* 0x000fc40003f46270 */
[----:B------:R-:W-:Y:S02]  /*f490*/  LOP3.LUT R17, R17, UR6, RZ, 0x3c, !PT ;  /* 0x0000000611117c12 */ /* 0x000fe4000f8e3cff */
[----:B------:R-:W-:Y:S02]  /*f4a0*/  ISETP.GE.AND P3, PT, R11, RZ, PT ;  /* 0x000000ff0b00720c */ /* 0x000fe40003f66270 */
[----:B------:R-:W-:Y:S02]  /*f4b0*/  ISETP.GT.U32.AND P0, PT, R17, 0x3ff, PT ;  /* 0x000003ff1100780c */ /* 0x000fe40003f04070 */
[----:B------:R-:W-:Y:S02]  /*f4c0*/  LOP3.LUT R16, R9, 0x7ffffc00, RZ, 0xc, !PT ;  /* 0x7ffffc0009107812 */ /* 0x000fe400078e0cff */
[----:B------:R-:W-:Y:S02]  /*f4d0*/  LOP3.LUT R19, R10, 0x7ffffc00, RZ, 0xc, !PT ;  /* 0x7ffffc000a137812 */ /* 0x000fe400078e0cff */
[----:B------:R-:W-:-:S02]  /*f4e0*/  LOP3.LUT R18, R11, 0x7ffffc00, RZ, 0xc, !PT ;  /* 0x7ffffc000b127812 */ /* 0x000fc400078e0cff */
        /* <DEDUP_REMOVED lines=12> */
[----:B------:R-:W-:-:S03]  /*f5b0*/  UMOV UR7, 0x400 ;  /* 0x0000040000077882 */ /* 0x000fc60000000000 */
[----:B------:R-:W-:-:S04]  /*f5c0*/  SHF.R.S32.HI R17, RZ, 0x1f, R17 ;  /* 0x0000001fff117819 */ /* 0x000fc80000011411 */
[----:B------:R-:W-:-:S05]  /*f5d0*/  LOP3.LUT R17, R8, R17, RZ, 0x3c, !PT ;  /* 0x0000001108117212 */ /* 0x000fca00078e3cff */
[----:B------:R-:W-:-:S05]  /*f5e0*/  IMAD.SHL.U32 R17, R17, 0x4, RZ ;  /* 0x0000000411117824 */ /* 0x000fca00078e00ff */
[----:B------:R-:W-:Y:S01]  /*f5f0*/  LOP3.LUT R17, R17, 0xffc, RZ, 0xc0, !PT ;  /* 0x00000ffc11117812 */ /* 0x000fe200078ec0ff */
[----:B0-----:R-:W-:-:S09]  /*f600*/  ULEA UR7, UR8, UR7, 0x18 ;  /* 0x0000000708077291 */ /* 0x001fd2000f8ec0ff */
[----:B------:R0:W-:Y:S03]  /*f610*/  ATOMS.POPC.INC.32 RZ, [R17+UR7+0x8a0] ;  /* 0x0008a00011ff7f8c */ /* 0x0001e6000d800007 */
.L_x_275:
[----:B------:R-:W-:Y:S05]  /*f620*/  BSYNC.RECONVERGENT B2 ;  /* 0x0000000000027941 */ /* 0x000fea0003800200 */
.L_x_274:
[----:B------:R-:W-:Y:S04]  /*f630*/  BSSY.RECONVERGENT B2, `(.L_x_276) ;  /* 0x000000b000027945 */ /* 0x000fe80003800200 */
[----:B------:R-:W-:Y:S05]  /*f640*/  @P1 BRA `(.L_x_277) ;  /* 0x0000000000241947 */ /* 0x000fea0003800000 */
[----:B------:R-:W1:Y:S01]  /*f650*/  S2UR UR8, SR_CgaCtaId ;  /* 0x00000000000879c3 */ /* 0x000e620000008800 */
[----:B------:R-:W-:Y:S01]  /*f660*/  LOP3.LUT R8, RZ, R9, RZ, 0x33, !PT ;  /* 0x00000009ff087212 */ /* 0x000fe200078e33ff */
[----:B------:R-:W-:-:S03]  /*f670*/  UMOV UR7, 0x400 ;  /* 0x0000040000077882 */ /* 0x000fc60000000000 */
[----:B------:R-:W-:-:S04]  /*f680*/  SHF.R.S32.HI R8, RZ, 0x1f, R8 ;  /* 0x0000001fff087819 */ /* 0x000fc80000011408 */
[----:B------:R-:W-:-:S05]  /*f690*/  LOP3.LUT R8, R9, R8, RZ, 0x3c, !PT ;  /* 0x0000000809087212 */ /* 0x000fca00078e3cff */
[----:B------:R-:W-:-:S05]  /*f6a0*/  IMAD.SHL.U32 R8, R8, 0x4, RZ ;  /* 0x0000000408087824 */ /* 0x000fca00078e00ff */
[----:B------:R-:W-:Y:S01]  /*f6b0*/  LOP3.LUT R8, R8, 0xffc, RZ, 0xc0, !PT ;  /* 0x00000ffc08087812 */ /* 0x000fe200078ec0ff */
[----:B-1----:R-:W-:-:S09]  /*f6c0*/  ULEA UR7, UR8, UR7, 0x18 ;  /* 0x0000000708077291 */ /* 0x002fd2000f8ec0ff */
[----:B------:R1:W-:Y:S03]  /*f6d0*/  ATOMS.POPC.INC.32 RZ, [R8+UR7+0x8a0] ;  /* 0x0008a00008ff7f8c */ /* 0x0003e6000d800007 */
.L_x_277:
[----:B------:R-:W-:Y:S05]  /*f6e0*/  BSYNC.RECONVERGENT B2 ;  /* 0x0000000000027941 */ /* 0x000fea0003800200 */
.L_x_276:
[----:B------:R-:W-:Y:S04]  /*f6f0*/  BSSY.RECONVERGENT B2, `(.L_x_278) ;  /* 0x000000b000027945 */ /* 0x000fe80003800200 */
[----:B------:R-:W-:Y:S05]  /*f700*/  @P2 BRA `(.L_x_279) ;  /* 0x0000000000242947 */ /* 0x000fea0003800000 */
[----:B------:R-:W2:Y:S01]  /*f710*/  S2UR UR8, SR_CgaCtaId ;  /* 0x00000000000879c3 */ /* 0x000ea20000008800 */
[----:B------:R-:W-:Y:S01]  /*f720*/  LOP3.LUT R9, RZ, R10, RZ, 0x33, !PT ;  /* 0x0000000aff097212 */ /* 0x000fe200078e33ff */
[----:B------:R-:W-:-:S03]  /*f730*/  UMOV UR7, 0x400 ;  /* 0x0000040000077882 */ /* 0x000fc60000000000 */
[----:B------:R-:W-:-:S04]  /*f740*/  SHF.R.S32.HI R9, RZ, 0x1f, R9 ;  /* 0x0000001fff097819 */ /* 0x000fc80000011409 */
[----:B------:R-:W-:-:S05]  /*f750*/  LOP3.LUT R9, R10, R9, RZ, 0x3c, !PT ;  /* 0x000000090a097212 */ /* 0x000fca00078e3cff */
[----:B------:R-:W-:-:S05]  /*f760*/  IMAD.SHL.U32 R9, R9, 0x4, RZ ;  /* 0x0000000409097824 */ /* 0x000fca00078e00ff */
[----:B------:R-:W-:Y:S01]  /*f770*/  LOP3.LUT R9, R9, 0xffc, RZ, 0xc0, !PT ;  /* 0x00000ffc09097812 */ /* 0x000fe200078ec0ff */
[----:B--2---:R-:W-:-:S09]  /*f780*/  ULEA UR7, UR8, UR7, 0x18 ;  /* 0x0000000708077291 */ /* 0x004fd2000f8ec0ff */
[----:B------:R2:W-:Y:S03]  /*f790*/  ATOMS.POPC.INC.32 RZ, [R9+UR7+0x8a0] ;  /* 0x0008a00009ff7f8c */ /* 0x0005e6000d800007 */
.L_x_279:
[----:B------:R-:W-:Y:S05]  /*f7a0*/  BSYNC.RECONVERGENT B2 ;  /* 0x0000000000027941 */ /* 0x000fea0003800200 */
.L_x_278:
[----:B------:R-:W-:Y:S04]  /*f7b0*/  BSSY.RECONVERGENT B2, `(.L_x_280) ;  /* 0x000000b000027945 */ /* 0x000fe80003800200 */
[----:B------:R-:W-:Y:S05]  /*f7c0*/  @P3 BRA `(.L_x_281) ;  /* 0x0000000000243947 */ /* 0x000fea0003800000 */
[----:B------:R-:W3:Y:S01]  /*f7d0*/  S2UR UR8, SR_CgaCtaId ;  /* 0x00000000000879c3 */ /* 0x000ee20000008800 */
[----:B-1----:R-:W-:Y:S01]  /*f7e0*/  LOP3.LUT R8, RZ, R11, RZ, 0x33, !PT ;  /* 0x0000000bff087212 */ /* 0x002fe200078e33ff */
[----:B------:R-:W-:-:S03]  /*f7f0*/  UMOV UR7, 0x400 ;  /* 0x0000040000077882 */ /* 0x000fc60000000000 */
[----:B------:R-:W-:-:S04]  /*f800*/  SHF.R.S32.HI R8, RZ, 0x1f, R8 ;  /* 0x0000001fff087819 */ /* 0x000fc80000011408 */
[----:B------:R-:W-:-:S05]  /*f810*/  LOP3.LUT R8, R11, R8, RZ, 0x3c, !PT ;  /* 0x000000080b087212 */ /* 0x000fca00078e3cff */
[----:B------:R-:W-:-:S05]  /*f820*/  IMAD.SHL.U32 R8, R8, 0x4, RZ ;  /* 0x0000000408087824 */ /* 0x000fca00078e00ff */
[----:B------:R-:W-:Y:S01]  /*f830*/  LOP3.LUT R8, R8, 0xffc, RZ, 0xc0, !PT ;  /* 0x00000ffc08087812 */ /* 0x000fe200078ec0ff */
[----:B---3--:R-:W-:-:S09]  /*f840*/  ULEA UR7, UR8, UR7, 0x18 ;  /* 0x0000000708077291 */ /* 0x008fd2000f8ec0ff */
[----:B------:R3:W-:Y:S03]  /*f850*/  ATOMS.POPC.INC.32 RZ, [R8+UR7+0x8a0] ;  /* 0x0008a00008ff7f8c */ /* 0x0007e6000d800007 */
.L_x_281:
[----:B------:R-:W-:Y:S05]  /*f860*/  BSYNC.RECONVERGENT B2 ;  /* 0x0000000000027941 */ /* 0x000fea0003800200 */
.L_x_280:
[----:B------:R-:W-:-:S05]  /*f870*/  VIADD R15, R15, 0x200 ;  /* 0x000002000f0f7836 */ /* 0x000fca0000000000 */
[----:B------:R-:W-:-:S13]  /*f880*/  ISETP.GT.AND P0, PT, R14, R15, PT ;  /* 0x0000000f0e00720c */ /* 0x000fda0003f04270 */
[----:B------:R-:W-:Y:S05]  /*f890*/  @P0 BRA `(.L_x_282) ;  /* 0xfffffff800d40947 */ /* 0x000fea000383ffff */
.L_x_273:
[----:B------:R-:W-:Y:S05]  /*f8a0*/  BSYNC.RECONVERGENT B1 ;  /* 0x0000000000017941 */ /* 0x000fea0003800200 */
.L_x_272:
[----:B------:R-:W-:Y:S01]  /*f8b0*/  ISETP.GE.U32.AND P0, PT, R7, R6, PT ;  /* 0x000000060700720c */ /* 0x000fe20003f06070 */
[----:B--2---:R-:W-:Y:S01]  /*f8c0*/  IMAD.IADD R9, R6, 0x1, R7 ;  /* 0x0000000106097824 */ /* 0x004fe200078e0207 */
[----:B------:R-:W-:Y:S03]  /*f8d0*/  BSSY.RECONVERGENT B1, `(.L_x_283) ;  /* 0x0000016000017945 */ /* 0x000fe60003800200 */
[----:B------:R-:W-:-:S05]  /*f8e0*/  IMAD R11, R14, 0x4, R9 ;  /* 0x000000040e0b7824 */ /* 0x000fca00078e0209 */
[----:B------:R-:W-:-:S03]  /*f8f0*/  ISETP.GE.AND P1, PT, R11, UR18, PT ;  /* 0x000000120b007c0c */ /* 0x000fc6000bf26270 */
[----:B------:R-:W-:Y:S10]  /*f900*/  @P0 BRA `(.L_x_284) ;  /* 0x0000000000480947 */ /* 0x000ff40003800000 */
[----:B------:R-:W-:-:S04]  /*f910*/  LEA R6, P0, R7, UR10, 0x2 ;  /* 0x0000000a07067c11 */ /* 0x000fc8000f8010ff */
[----:B------:R-:W-:-:S05]  /*f920*/  LEA.HI.X R7, R7, UR4, RZ, 0x2, P0 ;  /* 0x0000000407077c11 */ /* 0x000fca00080f14ff */
[----:B------:R-:W2:Y:S02]  /*f930*/  LDG.E R6, desc[UR12][R6.64] ;  /* 0x0000000c06067981 */ /* 0x000ea4000c1e1900 */
[C---:B--2---:R-:W-:Y:S02]  /*f940*/  ISETP.GE.AND P0, PT, R6.reuse, RZ, PT ;  /* 0x000000ff0600720c */ /* 0x044fe40003f06270 */
[----:B------:R-:W-:-:S04]  /*f950*/  LOP3.LUT R9, R6, 0x7ffffc00, RZ, 0xc, !PT ;  /* 0x7ffffc0006097812 */ /* 0x000fc800078e0cff */
[----:B------:R-:W-:-:S04]  /*f960*/  SEL R9, R6, R9, !P0 ;  /* 0x0000000906097207 */ /* 0x000fc80004000000 */
[----:B------:R-:W-:-:S04]  /*f970*/  LOP3.LUT R9, R9, UR6, RZ, 0x3c, !PT ;  /* 0x0000000609097c12 */ /* 0x000fc8000f8e3cff */
[----:B------:R-:W-:-:S13]  /*f980*/  ISETP.GT.U32.AND P0, PT, R9, 0x3ff, PT ;  /* 0x000003ff0900780c */ /* 0x000fda0003f04070 */
        /* <DEDUP_REMOVED lines=10> */
.L_x_284:
[----:B------:R-:W-:Y:S05]  /*fa30*/  BSYNC.RECONVERGENT B1 ;  /* 0x0000000000017941 */ /* 0x000fea0003800200 */
.L_x_283:
[----:B------:R-:W-:Y:S05]  /*fa40*/  @P1 BRA `(.L_x_285) ;  /* 0x0000001400c01947 */ /* 0x000fea0003800000 */
[----:B--2---:R-:W-:-:S06]  /*fa50*/  IMAD.WIDE R6, R11, 0x4, R4 ;  /* 0x000000040b067825 */ /* 0x004fcc00078e0204 */
        /* <DEDUP_REMOVED lines=15> */
[----:B------:R4:W-:Y:S01]  /*fb50*/  ATOMS.POPC.INC.32 RZ, [R7+UR7+0x8a0] ;  /* 0x0008a00007ff7f8c */ /* 0x0009e2000d800007 */
[----:B------:R-:W-:Y:S05]  /*fb60*/  BRA `(.L_x_285) ;  /* 0x0000001400787947 */ /* 0x000fea0003800000 */
.L_x_271:
[----:B------:R-:W-:Y:S01]  /*fb70*/  VIADD R22, R7, UR16 ;  /* 0x0000001007167c36 */ /* 0x000fe20008000000 */
[----:B------:R-:W2:Y:S04]  /*fb80*/  LDCU UR9, c[0x0][0x3a4] ;  /* 0x00007480ff0977ac */ /* 0x000ea80008000800 */
        /* <DEDUP_REMOVED lines=24> */
[----:B01----:R-:W-:Y:S02]  /*fd10*/  IMAD R19, R22, R6, RZ ;  /* 0x0000000616137224 */ /* 0x003fe400078e02ff */
[----:B------:R-:W-:-:S07]  /*fd20*/  IMAD.MOV R18, RZ, RZ, -R18 ;  /* 0x000000ffff127224 */ /* 0x000fce00078e0a12 */
.L_x_304:
[----:B------:R-:W-:-:S04]  /*fd30*/  IMAD.WIDE R34, R33, 0x4, R2 ;  /* 0x0000000421227825 */ /* 0x000fc800078e0202 */
[--C-:B------:R-:W-:Y:S02]  /*fd40*/  IMAD.WIDE R36, R19, 0x4, R2.reuse ;  /* 0x0000000413247825 */ /* 0x100fe400078e0202 */
[----:B---3--:R-:W3:Y:S02]  /*fd50*/  LDG.E R34, desc[UR12][R34.64] ;  /* 0x0000000c22227981 */ /* 0x008ee4000c1e1900 */
[--C-:B------:R-:W-:Y:S02]  /*fd60*/  IMAD.WIDE R14, R21, 0x4, R2.reuse ;  /* 0x00000004150e7825 */ /* 0x100fe400078e0202 */
[----:B----4-:R-:W4:Y:S02]  /*fd70*/  LDG.E R26, desc[UR12][R36.64] ;  /* 0x0000000c241a7981 */ /* 0x010f24000c1e1900 */
[--C-:B------:R-:W-:Y:S02]  /*fd80*/  IMAD.WIDE R8, R23, 0x4, R2.reuse ;  /* 0x0000000417087825 */ /* 0x100fe400078e0202 */
[----:B0-----:R0:W5:Y:S02]  /*fd90*/  LDG.E R14, desc[UR12][R14.64] ;  /* 0x0000000c0e0e7981 */ /* 0x001164000c1e1900 */
[----:B------:R-:W-:-:S02]  /*fda0*/  IMAD.WIDE R10, R27, 0x4, R2 ;  /* 0x000000041b0a7825 */ /* 0x000fc400078e0202 */
[----:B-12---:R1:W2:Y:S02]  /*fdb0*/  LDG.E R8, desc[UR12][R8.64] ;  /* 0x0000000c08087981 */ /* 0x0062a4000c1e1900 */
[--C-:B------:R-:W-:Y:S02]  /*fdc0*/  IMAD.WIDE R6, R25, 0x4, R2.reuse ;  /* 0x0000000419067825 */ /* 0x100fe400078e0202 */
[----:B------:R-:W2:Y:S02]  /*fdd0*/  LDG.E R10, desc[UR12][R10.64] ;  /* 0x0000000c0a0a7981 */ /* 0x000ea4000c1e1900 */
[--C-:B------:R-:W-:Y:S02]  /*fde0*/  IMAD.WIDE R12, R29, 0x4, R2.reuse ;  /* 0x000000041d0c7825 */ /* 0x100fe400078e0202 */
[----:B------:R2:W2:Y:S02]  /*fdf0*/  LDG.E R6, desc[UR12][R6.64] ;  /* 0x0000000c06067981 */ /* 0x0004a4000c1e1900 */
[----:B------:R-:W-:-:S02]  /*fe00*/  IMAD.WIDE R16, R31, 0x4, R2 ;  /* 0x000000041f107825 */ /* 0x000fc400078e0202 */
[----:B------:R2:W2:Y:S04]  /*fe10*/  LDG.E R12, desc[UR12][R12.64] ;  /* 0x0000000c0c0c7981 */ /* 0x0004a8000c1e1900 */
[----:B------:R-:W2:Y:S01]  /*fe20*/  LDG.E R16, desc[UR12][R16.64] ;  /* 0x0000000c10107981 */ /* 0x000ea2000c1e1900 */
[----:B------:R-:W-:Y:S01]  /*fe30*/  BSSY.RECONVERGENT B2, `(.L_x_288) ;  /* 0x0000034000027945 */ /* 0x000fe20003800200 */
[C---:B---3--:R-:W-:Y:S02]  /*fe40*/  ISETP.GE.AND P1, PT, R34.reuse, RZ, PT ;  /* 0x000000ff2200720c */ /* 0x048fe40003f26270 */
[----:B------:R-:W-:Y:S02]  /*fe50*/  LOP3.LUT R35, R34, 0x7ffffc00, RZ, 0xc, !PT ;  /* 0x7ffffc0022237812 */ /* 0x000fe400078e0cff */
[----:B----4-:R-:W-:-:S02]  /*fe60*/  ISETP.GE.AND P0, PT, R26, RZ, PT ;  /* 0x000000ff1a00720c */ /* 0x010fc40003f06270 */
[----:B0-----:R-:W-:Y:S02]  /*fe70*/  LOP3.LUT R15, R26, 0x7ffffc00, RZ, 0xc, !PT ;  /* 0x7ffffc001a0f7812 */ /* 0x001fe400078e0cff */
[C---:B-----5:R-:W-:Y:S02]  /*fe80*/  ISETP.GE.AND P2, PT, R14.reuse, RZ, PT ;  /* 0x000000ff0e00720c */ /* 0x060fe40003f46270 */
[----:B-1----:R-:W-:Y:S02]  /*fe90*/  LOP3.LUT R9, R14, 0x7ffffc00, RZ, 0xc, !PT ;  /* 0x7ffffc000e097812 */ /* 0x002fe400078e0cff */
[----:B------:R-:W-:Y:S02]  /*fea0*/  SEL R35, R34, R35, !P1 ;  /* 0x0000002322237207 */ /* 0x000fe40004800000 */
[----:B------:R-:W-:Y:S02]  /*feb0*/  SEL R15, R26, R15, !P0 ;  /* 0x0000000f1a0f7207 */ /* 0x000fe40004000000 */
[----:B------:R-:W-:-:S02]  /*fec0*/  SEL R9, R14, R9, !P2 ;  /* 0x000000090e097207 */ /* 0x000fc40005000000 */
[----:B------:R-:W-:Y:S02]  /*fed0*/  LOP3.LUT R35, R35, UR6, RZ, 0x3c, !PT ;  /* 0x0000000623237c12 */ /* 0x000fe4000f8e3cff */
[----:B------:R-:W-:Y:S02]  /*fee0*/  LOP3.LUT R15, R15, UR6, RZ, 0x3c, !PT ;  /* 0x000000060f0f7c12 */ /* 0x000fe4000f8e3cff */
[----:B------:R-:W-:Y:S02]  /*fef0*/  LOP3.LUT R9, R9, UR6, RZ, 0x3c, !PT ;  /* 0x0000000609097c12 */ /* 0x000fe4000f8e3cff */
[----:B------:R-:W-:Y:S02]  /*ff00*/  ISETP.GT.U32.AND P1, PT, R35, 0x3ff, PT ;  /* 0x000003ff2300780c */ /* 0x000fe40003f24070 */
[C---:B--2---:R-:W-:Y:S02]  /*ff10*/  ISETP.GE.AND P3, PT, R8.reuse, RZ, PT ;  /* 0x000000ff0800720c */ /* 0x044fe40003f66270 */
[----:B------:R-:W-:-:S02]  /*ff20*/  LOP3.LUT R7, R8, 0x7ffffc00, RZ, 0xc, !PT ;  /* 0x7ffffc0008077812 */ /* 0x000fc400078e0cff */
[----:B------:R-:W-:Y:S02]  /*ff30*/  ISETP.GT.U32.AND P6, PT, R15, 0x3ff, PT ;  /* 0x000003ff0f00780c */ /* 0x000fe40003fc4070 */
[----:B------:R-:W-:Y:S02]  /*ff40*/  ISETP.GT.U32.AND P0, PT, R9, 0x3ff, PT ;  /* 0x000003ff0900780c */ /* 0x000fe40003f04070 */
[----:B------:R-:W-:Y:S02]  /*ff50*/  P2R R13, PR, RZ, 0x2 ;  /* 0x00000002ff0d7803 */ /* 0x000fe40000000000 */
        /* <DEDUP_REMOVED lines=33> */
.L_x_289:
[----:B------:R-:W-:Y:S05]  /*10170*/  BSYNC.RECONVERGENT B2 ;  /* 0x0000000000027941 */ /* 0x000fea0003800200 */
.L_x_288:
[----:B------:R-:W-:Y:S01]  /*10180*/  ISETP.NE.AND P6, PT, R13, RZ, PT ;  /* 0x000000ff0d00720c */ /* 0x000fe20003fc5270 */
[----:B------:R-:W-:-:S12]  /*10190*/  BSSY.RECONVERGENT B2, `(.L_x_290) ;  /* 0x000000b000027945 */ /* 0x000fd80003800200 */
[----:B------:R-:W-:Y:S05]  /*101a0*/  @P6 BRA `(.L_x_291) ;  /* 0x0000000000246947 */ /* 0x000fea0003800000 */
[----:B------:R-:W1:Y:S01]  /*101b0*/  S2UR UR8, SR_CgaCtaId ;  /* 0x00000000000879c3 */ /* 0x000e620000008800 */
[----:B0-----:R-:W-:Y:S01]  /*101c0*/  LOP3.LUT R7, RZ, R34, RZ, 0x33, !PT ;  /* 0x00000022ff077212 */ /* 0x001fe200078e33ff */
[----:B------:R-:W-:-:S03]  /*101d0*/  UMOV UR7, 0x400 ;  /* 0x0000040000077882 */ /* 0x000fc60000000000 */
[----:B------:R-:W-:-:S04]  /*101e0*/  SHF.R.S32.HI R7, RZ, 0x1f, R7 ;  /* 0x0000001fff077819 */ /* 0x000fc80000011407 */
[----:B------:R-:W-:-:S05]  /*101f0*/  LOP3.LUT R7, R34, R7, RZ, 0x3c, !PT ;  /* 0x0000000722077212 */ /* 0x000fca00078e3cff */
[----:B------:R-:W-:-:S05]  /*10200*/  IMAD.SHL.U32 R7, R7, 0x4, RZ ;  /* 0x0000000407077824 */ /* 0x000fca00078e00ff */
[----:B------:R-:W-:Y:S01]  /*10210*/  LOP3.LUT R7, R7, 0xffc, RZ, 0xc0, !PT ;  /* 0x00000ffc07077812 */ /* 0x000fe200078ec0ff */
[----:B-1----:R-:W-:-:S09]  /*10220*/  ULEA UR7, UR8, UR7, 0x18 ;  /* 0x0000000708077291 */ /* 0x002fd2000f8ec0ff */
[----:B------:R1:W-:Y:S03]  /*10230*/  ATOMS.POPC.INC.32 RZ, [R7+UR7+0x8a0] ;  /* 0x0008a00007ff7f8c */ /* 0x0003e6000d800007 */
.L_x_291:
[----:B------:R-:W-:Y:S05]  /*10240*/  BSYNC.RECONVERGENT B2 ;  /* 0x0000000000027941 */ /* 0x000fea0003800200 */
.L_x_290:
[----:B------:R-:W-:Y:S04]  /*10250*/  BSSY.RECONVERGENT B2, `(.L_x_292) ;  /* 0x000000b000027945 */ /* 0x000fe80003800200 */
[----:B------:R-:W-:Y:S05]  /*10260*/  @P0 BRA `(.L_x_293) ;  /* 0x0000000000240947 */ /* 0x000fea0003800000 */
[----:B------:R-:W2:Y:S01]  /*10270*/  S2UR UR8, SR_CgaCtaId ;  /* 0x00000000000879c3 */ /* 0x000ea20000008800 */
[----:B01----:R-:W-:Y:S01]  /*10280*/  LOP3.LUT R7, RZ, R14, RZ, 0x33, !PT ;  /* 0x0000000eff077212 */ /* 0x003fe200078e33ff */
[----:B------:R-:W-:-:S03]  /*10290*/  UMOV UR7, 0x400 ;  /* 0x0000040000077882 */ /* 0x000fc60000000000 */
[----:B------:R-:W-:-:S04]  /*102a0*/  SHF.R.S32.HI R7, RZ, 0x1f, R7 ;  /* 0x0000001fff077819 */ /* 0x000fc80000011407 */
[----:B------:R-:W-:-:S05]  /*102b0*/  LOP3.LUT R7, R14, R7, RZ, 0x3c, !PT ;  /* 0x000000070e077212 */ /* 0x000fca00078e3cff */
[----:B------:R-:W-:-:S05]  /*102c0*/  IMAD.SHL.U32 R7, R7, 0x4, RZ ;  /* 0x0000000407077824 */ /* 0x000fca00078e00ff */
[----:B------:R-:W-:Y:S01]  /*102d0*/  LOP3.LUT R7, R7, 0xffc, RZ, 0xc0, !PT ;  /* 0x00000ffc07077812 */ /* 0x000fe200078ec0ff */
[----:B--2---:R-:W-:-:S09]  /*102e0*/  ULEA UR7, UR8, UR7, 0x18 ;  /* 0x0000000708077291 */ /* 0x004fd2000f8ec0ff */
[----:B------:R2:W-:Y:S03]  /*102f0*/  ATOMS.POPC.INC.32 RZ, [R7+UR7+0x8a0] ;  /* 0x0008a00007ff7f8c */ /* 0x0005e6000d800007 */
.L_x_293:
[----:B------:R-:W-:Y:S05]  /*10300*/  BSYNC.RECONVERGENT B2 ;  /* 0x0000000000027941 */ /* 0x000fea0003800200 */
.L_x_292:
[----:B------:R-:W-:Y:S04]  /*10310*/  BSSY.RECONVERGENT B2, `(.L_x_294) ;  /* 0x000000b000027945 */ /* 0x000fe80003800200 */
[----:B------:R-:W-:Y:S05]  /*10320*/  @P1 BRA `(.L_x_295) ;  /* 0x0000000000241947 */ /* 0x000fea0003800000 */
[----:B------:R-:W3:Y:S01]  /*10330*/  S2UR UR8, SR_CgaCtaId ;  /* 0x00000000000879c3 */ /* 0x000ee20000008800 */
[----:B012---:R-:W-:Y:S01]  /*10340*/  LOP3.LUT R7, RZ, R8, RZ, 0x33, !PT ;  /* 0x00000008ff077212 */ /* 0x007fe200078e33ff */
[----:B------:R-:W-:-:S03]  /*10350*/  UMOV UR7, 0x400 ;  /* 0x0000040000077882 */ /* 0x000fc60000000000 */
[----:B------:R-:W-:-:S04]  /*10360*/  SHF.R.S32.HI R7, RZ, 0x1f, R7 ;  /* 0x0000001fff077819 */ /* 0x000fc80000011407 */
[----:B------:R-:W-:-:S05]  /*10370*/  LOP3.LUT R7, R8, R7, RZ, 0x3c, !PT ;  /* 0x0000000708077212 */ /* 0x000fca00078e3cff */
[----:B------:R-:W-:-:S05]  /*10380*/  IMAD.SHL.U32 R7, R7, 0x4, RZ ;  /* 0x0000000407077824 */ /* 0x000fca00078e00ff */
[----:B------:R-:W-:Y:S01]  /*10390*/  LOP3.LUT R7, R7, 0xffc, RZ, 0xc0, !PT ;  /* 0x00000ffc07077812 */ /* 0x000fe200078ec0ff */
[----:B---3--:R-:W-:-:S09]  /*103a0*/  ULEA UR7, UR8, UR7, 0x18 ;  /* 0x0000000708077291 */ /* 0x008fd2000f8ec0ff */
[----:B------:R3:W-:Y:S03]  /*103b0*/  ATOMS.POPC.INC.32 RZ, [R7+UR7+0x8a0] ;  /* 0x0008a00007ff7f8c */ /* 0x0007e6000d800007 */
.L_x_295:
[----:B------:R-:W-:Y:S05]  /*103c0*/  BSYNC.RECONVERGENT B2 ;  /* 0x0000000000027941 */ /* 0x000fea0003800200 */
.L_x_294:
[----:B------:R-:W-:Y:S04]  /*103d0*/  BSSY.RECONVERGENT B2, `(.L_x_296) ;  /* 0x000000b000027945 */ /* 0x000fe80003800200 */
[----:B------:R-:W-:Y:S05]  /*103e0*/  @P2 BRA `(.L_x_297) ;  /* 0x0000000000242947 */ /* 0x000fea0003800000 */
[----:B------:R-:W4:Y:S01]  /*103f0*/  S2UR UR8, SR_CgaCtaId ;  /* 0x00000000000879c3 */ /* 0x000f220000008800 */
[----:B0123--:R-:W-:Y:S01]  /*10400*/  LOP3.LUT R7, RZ, R10, RZ, 0x33, !PT ;  /* 0x0000000aff077212 */ /* 0x00ffe200078e33ff */
[----:B------:R-:W-:-:S03]  /*10410*/  UMOV UR7, 0x400 ;  /* 0x0000040000077882 */ /* 0x000fc60000000000 */
[----:B------:R-:W-:-:S04]  /*10420*/  SHF.R.S32.HI R7, RZ, 0x1f, R7 ;  /* 0x0000001fff077819 */ /* 0x000fc80000011407 */
[----:B------:R-:W-:-:S05]  /*10430*/  LOP3.LUT R7, R10, R7, RZ, 0x3c, !PT ;  /* 0x000000070a077212 */ /* 0x000fca00078e3cff */
[----:B------:R-:W-:-:S05]  /*10440*/  IMAD.SHL.U32 R7, R7, 0x4, RZ ;  /* 0x0000000407077824 */ /* 0x000fca00078e00ff */
[----:B------:R-:W-:Y:S01]  /*10450*/  LOP3.LUT R7, R7, 0xffc, RZ, 0xc0, !PT ;  /* 0x00000ffc07077812 */ /* 0x000fe200078ec0ff */
[----:B----4-:R-:W-:-:S09]  /*10460*/  ULEA UR7, UR8, UR7, 0x18 ;  /* 0x0000000708077291 */ /* 0x010fd2000f8ec0ff */
[----:B------:R4:W-:Y:S03]  /*10470*/  ATOMS.POPC.INC.32 RZ, [R7+UR7+0x8a0] ;  /* 0x0008a00007ff7f8c */ /* 0x0009e6000d800007 */
.L_x_297:
[----:B------:R-:W-:Y:S05]  /*10480*/  BSYNC.RECONVERGENT B2 ;  /* 0x0000000000027941 */ /* 0x000fea0003800200 */
.L_x_296:
[----:B------:R-:W-:Y:S04]  /*10490*/  BSSY.RECONVERGENT B2, `(.L_x_298) ;  /* 0x000000b000027945 */ /* 0x000fe80003800200 */
[----:B------:R-:W-:Y:S05]  /*104a0*/  @P3 BRA `(.L_x_299) ;  /* 0x0000000000243947 */ /* 0x000fea0003800000 */
[----:B------:R-:W5:Y:S01]  /*104b0*/  S2UR UR8, SR_CgaCtaId ;  /* 0x00000000000879c3 */ /* 0x000f620000008800 */
[----:B01234-:R-:W-:Y:S01]  /*104c0*/  LOP3.LUT R7, RZ, R6, RZ, 0x33, !PT ;  /* 0x00000006ff077212 */ /* 0x01ffe200078e33ff */
[----:B------:R-:W-:-:S03]  /*104d0*/  UMOV UR7, 0x400 ;  /* 0x0000040000077882 */ /* 0x000fc60000000000 */
[----:B------:R-:W-:-:S04]  /*104e0*/  SHF.R.S32.HI R7, RZ, 0x1f, R7 ;  /* 0x0000001fff077819 */ /* 0x000fc80000011407 */
[----:B------:R-:W-:-:S05]  /*104f0*/  LOP3.LUT R7, R6, R7, RZ, 0x3c, !PT ;  /* 0x0000000706077212 */ /* 0x000fca00078e3cff */
[----:B------:R-:W-:-:S05]  /*10500*/  IMAD.SHL.U32 R7, R7, 0x4, RZ ;  /* 0x0000000407077824 */ /* 0x000fca00078e00ff */
[----:B------:R-:W-:Y:S01]  /*10510*/  LOP3.LUT R7, R7, 0xffc, RZ, 0xc0, !PT ;  /* 0x00000ffc07077812 */ /* 0x000fe200078ec0ff */
[----:B-----5:R-:W-:-:S09]  /*10520*/  ULEA UR7, UR8, UR7, 0x18 ;  /* 0x0000000708077291 */ /* 0x020fd2000f8ec0ff */
[----:B------:R0:W-:Y:S03]  /*10530*/  ATOMS.POPC.INC.32 RZ, [R7+UR7+0x8a0] ;  /* 0x0008a00007ff7f8c */ /* 0x0001e6000d800007 */
.L_x_299:
[----:B------:R-:W-:Y:S05]  /*10540*/  BSYNC.RECONVERGENT B2 ;  /* 0x0000000000027941 */ /* 0x000fea0003800200 */
.L_x_298:
        /* <DEDUP_REMOVED lines=11> */
.L_x_301:
[----:B------:R-:W-:Y:S05]  /*10600*/  BSYNC.RECONVERGENT B2 ;  /* 0x0000000000027941 */ /* 0x000fea0003800200 */
.L_x_300:
        /* <DEDUP_REMOVED lines=11> */
.L_x_303:
[----:B------:R-:W-:Y:S05]  /*106c0*/  BSYNC.RECONVERGENT B2 ;  /* 0x0000000000027941 */ /* 0x000fea0003800200 */
.L_x_302:
[----:B------:R-:W-:Y:S02]  /*106d0*/  VIADD R18, R18, 0x8 ;  /* 0x0000000812127836 */ /* 0x000fe40000000000 */
[----:B------:R-:W-:Y:S02]  /*106e0*/  IMAD.U32 R6, RZ, RZ, UR9 ;  /* 0x00000009ff067e24 */ /* 0x000fe4000f8e00ff */
        /* <DEDUP_REMOVED lines=11> */
.L_x_287:
[----:B--2---:R-:W-:Y:S05]  /*107a0*/  BSYNC.RECONVERGENT B1 ;  /* 0x0000000000017941 */ /* 0x004fea0003800200 */
.L_x_286:
[----:B01-34-:R-:W-:-:S13]  /*107b0*/  LOP3.LUT P0, R7, R20, 0x7, RZ, 0xc0, !PT ;  /* 0x0000000714077812 */ /* 0x01bfda000780c0ff */
        /* <DEDUP_REMOVED lines=47> */
.L_x_308:
[----:B------:R-:W-:Y:S05]  /*10ab0*/  BSYNC.RECONVERGENT B2 ;  /* 0x0000000000027941 */ /* 0x000fea0003800200 */
.L_x_307:
[----:B------:R-:W-:Y:S04]  /*10ac0*/  BSSY.RECONVERGENT B2, `(.L_x_309) ;  /* 0x000000b000027945 */ /* 0x000fe80003800200 */
        /* <DEDUP_REMOVED lines=10> */
.L_x_310:
[----:B------:R-:W-:Y:S05]  /*10b70*/  BSYNC.RECONVERGENT B2 ;  /* 0x0000000000027941 */ /* 0x000fea0003800200 */
.L_x_309:
        /* <DEDUP_REMOVED lines=11> */
.L_x_312:
[----:B------:R-:W-:Y:S05]  /*10c30*/  BSYNC.RECONVERGENT B2 ;  /* 0x0000000000027941 */ /* 0x000fea0003800200 */
.L_x_311:
[----:B------:R-:W-:Y:S04]  /*10c40*/  BSSY.RECONVERGENT B2, `(.L_x_313) ;  /* 0x000000b000027945 */ /* 0x000fe80003800200 */
[----:B------:R-:W-:Y:S05]  /*10c50*/  @P3 BRA `(.L_x_314) ;  /* 0x0000000000243947 */ /* 0x000fea0003800000 */
[----:B------:R-:W3:Y:S01]  /*10c60*/  S2UR UR8, SR_CgaCtaId ;  /* 0x00000000000879c3 */ /* 0x000ee20000008800 */
[----:B------:R-:W-:Y:S01]  /*10c70*/  LOP3.LUT R8, RZ, R7, RZ, 0x33, !PT ;  /* 0x00000007ff087212 */ /* 0x000fe200078e33ff */
[----:B------:R-:W-:-:S03]  /*10c80*/  UMOV UR7, 0x400 ;  /* 0x0000040000077882 */ /* 0x000fc60000000000 */
[----:B------:R-:W-:-:S04]  /*10c90*/  SHF.R.S32.HI R8, RZ, 0x1f, R8 ;  /* 0x0000001fff087819 */ /* 0x000fc80000011408 */
[----:B------:R-:W-:-:S05]  /*10ca0*/  LOP3.LUT R8, R7, R8, RZ, 0x3c, !PT ;  /* 0x0000000807087212 */ /* 0x000fca00078e3cff */
[----:B------:R-:W-:-:S05]  /*10cb0*/  IMAD.SHL.U32 R8, R8, 0x4, RZ ;  /* 0x0000000408087824 */ /* 0x000fca00078e00ff */
[----:B------:R-:W-:Y:S01]  /*10cc0*/  LOP3.LUT R8, R8, 0xffc, RZ, 0xc0, !PT ;  /* 0x00000ffc08087812 */ /* 0x000fe200078ec0ff */
[----:B---3--:R-:W-:-:S09]  /*10cd0*/  ULEA UR7, UR8, UR7, 0x18 ;  /* 0x0000000708077291 */ /* 0x008fd2000f8ec0ff */
[----:B------:R3:W-:Y:S03]  /*10ce0*/  ATOMS.POPC.INC.32 RZ, [R8+UR7+0x8a0] ;  /* 0x0008a00008ff7f8c */ /* 0x0007e6000d800007 */
.L_x_314:
[----:B------:R-:W-:Y:S05]  /*10cf0*/  BSYNC.RECONVERGENT B2 ;  /* 0x0000000000027941 */ /* 0x000fea0003800200 */
.L_x_313:
[----:B------:R-:W-:-:S07]  /*10d00*/  VIADD R22, R22, 0x800 ;  /* 0x0000080016167836 */ /* 0x000fce0000000000 */
.L_x_306:
[----:B------:R-:W-:Y:S05]  /*10d10*/  BSYNC.RECONVERGENT B1 ;  /* 0x0000000000017941 */ /* 0x000fea0003800200 */
.L_x_305:
[----:B------:R-:W-:-:S13]  /*10d20*/  LOP3.LUT P0, R20, R20, 0x3, RZ, 0xc0, !PT ;  /* 0x0000000314147812 */ /* 0x000fda000780c0ff */
[----:B------:R-:W-:Y:S05]  /*10d30*/  @!P0 BRA `(.L_x_285) ;  /* 0x0000000400048947 */ /* 0x000fea0003800000 */
[----:B------:R-:W-:Y:S01]  /*10d40*/  ISETP.NE.AND P0, PT, R20, 0x1, PT ;  /* 0x000000011400780c */ /* 0x000fe20003f05270 */
[----:B------:R-:W-:-:S12]  /*10d50*/  BSSY.RECONVERGENT B1, `(.L_x_315) ;  /* 0x000002b000017945 */ /* 0x000fd80003800200 */
[----:B------:R-:W-:Y:S05]  /*10d60*/  @!P0 BRA `(.L_x_316) ;  /* 0x0000000000a48947 */ /* 0x000fea0003800000 */
[----:B012---:R-:W-:-:S04]  /*10d70*/  IMAD R9, R22, R6, RZ ;  /* 0x0000000616097224 */ /* 0x007fc800078e02ff */
[----:B------:R-:W-:Y:S02]  /*10d80*/  IMAD R11, R6, 0x200, R9 ;  /* 0x00000200060b7824 */ /* 0x000fe400078e0209 */
[----:B---3--:R-:W-:-:S04]  /*10d90*/  IMAD.WIDE R8, R9, 0x4, R2 ;  /* 0x0000000409087825 */ /* 0x008fc800078e0202 */
[----:B------:R-:W-:Y:S02]  /*10da0*/  IMAD.WIDE R10, R11, 0x4, R2 ;  /* 0x000000040b0a7825 */ /* 0x000fe400078e0202 */
[----:B------:R-:W2:Y:S04]  /*10db0*/  LDG.E R8, desc[UR12][R8.64] ;  /* 0x0000000c08087981 */ /* 0x000ea8000c1e1900 */
[----:B------:R-:W3:Y:S01]  /*10dc0*/  LDG.E R10, desc[UR12][R10.64] ;  /* 0x0000000c0a0a7981 */ /* 0x000ee2000c1e1900 */
[----:B------:R-:W-:Y:S01]  /*10dd0*/  BSSY.RECONVERGENT B2, `(.L_x_317) ;  /* 0x0000015000027945 */ /* 0x000fe20003800200 */
[C---:B--2---:R-:W-:Y:S02]  /*10de0*/  ISETP.GE.AND P0, PT, R8.reuse, RZ, PT ;  /* 0x000000ff0800720c */ /* 0x044fe40003f06270 */
[----:B------:R-:W-:-:S02]  /*10df0*/  LOP3.LUT R7, R8, 0x7ffffc00, RZ, 0xc, !PT ;  /* 0x7ffffc0008077812 */ /* 0x000fc400078e0cff */
[----:B---3--:R-:W-:Y:S02]  /*10e00*/  ISETP.GE.AND P1, PT, R10, RZ, PT ;  /* 0x000000ff0a00720c */ /* 0x008fe40003f26270 */
[----:B------:R-:W-:Y:S02]  /*10e10*/  SEL R7, R8, R7, !P0 ;  /* 0x0000000708077207 */ /* 0x000fe40004000000 */
[C---:B------:R-:W-:Y:S02]  /*10e20*/  LOP3.LUT R12, R10.reuse, 0x7ffffc00, RZ, 0xc, !PT ;  /* 0x7ffffc000a0c7812 */ /* 0x040fe400078e0cff */
        /* <DEDUP_REMOVED lines=15> */
.L_x_318:
[----:B------:R-:W-:Y:S05]  /*10f20*/  BSYNC.RECONVERGENT B2 ;  /* 0x0000000000027941 */ /* 0x000fea0003800200 */
.L_x_317:
        /* <DEDUP_REMOVED lines=11> */
.L_x_320:
[----:B------:R-:W-:Y:S05]  /*10fe0*/  BSYNC.RECONVERGENT B2 ;  /* 0x0000000000027941 */ /* 0x000fea0003800200 */
.L_x_319:
[----:B------:R-:W-:-:S07]  /*10ff0*/  VIADD R22, R22, 0x400 ;  /* 0x0000040016167836 */ /* 0x000fce0000000000 */
.L_x_316:
[----:B------:R-:W-:Y:S05]  /*11000*/  BSYNC.RECONVERGENT B1 ;  /* 0x0000000000017941 */ /* 0x000fea0003800200 */
.L_x_315:
[----:B------:R-:W-:-:S13]  /*11010*/  LOP3.LUT P0, RZ, R24, 0x200, RZ, 0xc0, !PT ;  /* 0x0000020018ff7812 */ /* 0x000fda000780c0ff */
[----:B------:R-:W-:Y:S05]  /*11020*/  @P0 BRA `(.L_x_285) ;  /* 0x0000000000480947 */ /* 0x000fea0003800000 */
[----:B01----:R-:W-:-:S04]  /*11030*/  IMAD R7, R22, R6, RZ ;  /* 0x0000000616077224 */ /* 0x003fc800078e02ff */
[----:B------:R-:W-:-:S06]  /*11040*/  IMAD.WIDE R6, R7, 0x4, R2 ;  /* 0x0000000407067825 */ /* 0x000fcc00078e0202 */
[----:B------:R-:W4:Y:S02]  /*11050*/  LDG.E R7, desc[UR12][R6.64] ;  /* 0x0000000c06077981 */ /* 0x000f24000c1e1900 */
[C---:B----4-:R-:W-:Y:S02]  /*11060*/  ISETP.GE.AND P0, PT, R7.reuse, RZ, PT ;  /* 0x000000ff0700720c */ /* 0x050fe40003f06270 */
[----:B---3--:R-:W-:-:S04]  /*11070*/  LOP3.LUT R8, R7, 0x7ffffc00, RZ, 0xc, !PT ;  /* 0x7ffffc0007087812 */ /* 0x008fc800078e0cff */
[----:B------:R-:W-:-:S04]  /*11080*/  SEL R8, R7, R8, !P0 ;  /* 0x0000000807087207 */ /* 0x000fc80004000000 */
[----:B------:R-:W-:-:S04]  /*11090*/  LOP3.LUT R8, R8, UR6, RZ, 0x3c, !PT ;  /* 0x0000000608087c12 */ /* 0x000fc8000f8e3cff */
[----:B------:R-:W-:-:S13]  /*110a0*/  ISETP.GT.U32.AND P0, PT, R8, 0x3ff, PT ;  /* 0x000003ff0800780c */ /* 0x000fda0003f04070 */
[----:B------:R-:W-:Y:S05]  /*110b0*/  @P0 BRA `(.L_x_285) ;  /* 0x0000000000240947 */ /* 0x000fea0003800000 */
        /* <DEDUP_REMOVED lines=9> */
.L_x_285:
[----:B--2---:R-:W-:Y:S05]  /*11150*/  BSYNC.RECONVERGENT B0 ;  /* 0x0000000000007941 */ /* 0x004fea0003800200 */
.L_x_270:
[----:B------:R-:W2:Y:S08]  /*11160*/  S2UR UR8, SR_CgaCtaId ;  /* 0x00000000000879c3 */ /* 0x000eb00000008800 */
[----:B------:R-:W-:Y:S01]  /*11170*/  BAR.SYNC.DEFER_BLOCKING 0x0 ;  /* 0x0000000000007b1d */ /* 0x000fe20000010000 */
[----:B-1----:R-:W-:-:S05]  /*11180*/  IMAD.MOV.U32 R11, RZ, RZ, RZ ;  /* 0x000000ffff0b7224 */ /* 0x002fca00078e00ff */
[----:B------:R-:W-:Y:S01]  /*11190*/  UMOV UR7, 0x400 ;  /* 0x0000040000077882 */ /* 0x000fe20000000000 */
[----:B------:R-:W1:Y:S01]  /*111a0*/  LDCU UR9, c[0x0][0x3a8] ;  /* 0x00007500ff0977ac */ /* 0x000e620008000800 */
[----:B0-----:R-:W0:Y:S01]  /*111b0*/  S2R R6, SR_TID.X ;  /* 0x0000000000067919 */ /* 0x001e220000002100 */
[----:B--2---:R-:W-:-:S09]  /*111c0*/  ULEA UR7, UR8, UR7, 0x18 ;  /* 0x0000000708077291 */ /* 0x004fd2000f8ec0ff */
[----:B------:R-:W2:Y:S01]  /*111d0*/  LDS R10, [UR7+0x486c] ;  /* 0x00486c07ff0a7984 */ /* 0x000ea20008000800 */
[C---:B0-----:R-:W-:Y:S02]  /*111e0*/  ISETP.GT.U32.AND P2, PT, R6.reuse, 0x1f, PT ;  /* 0x0000001f0600780c */ /* 0x041fe40003f44070 */
[----:B------:R-:W-:-:S04]  /*111f0*/  LEA.HI R6, R6, R6, RZ, 0x1c ;  /* 0x0000000606067211 */ /* 0x000fc800078fe0ff */
[----:B-1----:R-:W-:-:S07]  /*11200*/  LEA R13, R6, UR7, 0x2 ;  /* 0x00000007060d7c11 */ /* 0x002fce000f8e10ff */
.L_x_325:
[----:B------:R-:W-:Y:S01]  /*11210*/  IMAD R12, R11, 0x800, R0 ;  /* 0x000008000b0c7824 */ /* 0x000fe200078e0200 */
[----:B------:R-:W-:Y:S05]  /*11220*/  WARPSYNC.ALL ;  /* 0x0000000000007948 */ /* 0x000fea0003800000 */
[----:B0-----:R-:W0:Y:S01]  /*11230*/  LDS R0, [R12+0x8a0] ;  /* 0x0008a0000c007984 */ /* 0x001e220000000800 */
[----:B------:R-:W-:Y:S06]  /*11240*/  BAR.SYNC.DEFER_BLOCKING 0x0 ;  /* 0x0000000000007b1d */ /* 0x000fec0000010000 */
[----:B0-----:R0:W-:Y:S02]  /*11250*/  STS [R13+0x10], R0 ;  /* 0x000010000d007388 */ /* 0x0011e40000000800 */
[----:B------:R-:W-:Y:S06]  /*11260*/  BAR.SYNC.DEFER_BLOCKING 0x0 ;  /* 0x0000000000007b1d */ /* 0x000fec0000010000 */
[----:B------:R-:W-:Y:S05]  /*11270*/  @P2 BRA `(.L_x_321) ;  /* 0x0000000400342947 */ /* 0x000fea0003800000 */
[----:B0-----:R-:W0:Y:S01]  /*11280*/  S2R R0, SR_CgaCtaId ;  /* 0x0000000000007919 */ /* 0x001e220000008800 */
[----:B------:R-:W-:Y:S01]  /*11290*/  MOV R13, 0x400 ;  /* 0x00000400000d7802 */ /* 0x000fe20000000f00 */
[----:B------:R-:W-:Y:S01]  /*112a0*/  UMOV UR8, 0xffffffff ;  /* 0xffffffff00087882 */ /* 0x000fe20000000000 */
[----:B---3--:R-:W1:Y:S02]  /*112b0*/  S2R R8, SR_TID.X ;  /* 0x0000000000087919 */ /* 0x008e640000002100 */
[----:B0-----:R-:W-:Y:S02]  /*112c0*/  LEA R13, R0, R13, 0x18 ;  /* 0x0000000d000d7211 */ /* 0x001fe400078ec0ff */
[----:B-1----:R-:W-:-:S03]  /*112d0*/  ISETP.NE.AND P1, PT, R8, RZ, PT ;  /* 0x000000ff0800720c */ /* 0x002fc60003f25270 */
[----:B------:R-:W-:-:S05]  /*112e0*/  IMAD R14, R8, 0x44, R13 ;  /* 0x00000044080e7824 */ /* 0x000fca00078e020d */
[----:B------:R-:W-:Y:S04]  /*112f0*/  LDS R15, [R14+0x10] ;  /* 0x000010000e0f7984 */ /* 0x000fe80000000800 */
[----:B------:R-:W-:Y:S04]  /*11300*/  LDS R16, [R14+0x14] ;  /* 0x000014000e107984 */ /* 0x000fe80000000800 */
[----:B------:R-:W0:Y:S04]  /*11310*/  LDS R17, [R14+0x18] ;  /* 0x000018000e117984 */ /* 0x000e280000000800 */
[----:B------:R-:W-:Y:S04]  /*11320*/  LDS R18, [R14+0x1c] ;  /* 0x00001c000e127984 */ /* 0x000fe80000000800 */
[----:B------:R-:W1:Y:S04]  /*11330*/  LDS R19, [R14+0x20] ;  /* 0x000020000e137984 */ /* 0x000e680000000800 */
[----:B------:R-:W-:Y:S04]  /*11340*/  LDS R20, [R14+0x24] ;  /* 0x000024000e147984 */ /* 0x000fe80000000800 */
[----:B------:R-:W3:Y:S04]  /*11350*/  LDS R21, [R14+0x28] ;  /* 0x000028000e157984 */ /* 0x000ee80000000800 */
[----:B------:R-:W-:Y:S04]  /*11360*/  LDS R22, [R14+0x2c] ;  /* 0x00002c000e167984 */ /* 0x000fe80000000800 */
[----:B------:R-:W5:Y:S04]  /*11370*/  LDS R23, [R14+0x30] ;  /* 0x000030000e177984 */ /* 0x000f680000000800 */
[----:B------:R-:W-:Y:S04]  /*11380*/  LDS R24, [R14+0x34] ;  /* 0x000034000e187984 */ /* 0x000fe80000000800 */
[----:B------:R-:W2:Y:S04]  /*11390*/  LDS R25, [R14+0x38] ;  /* 0x000038000e197984 */ /* 0x000ea80000000800 */
[----:B------:R-:W-:Y:S04]  /*113a0*/  LDS R26, [R14+0x3c] ;  /* 0x00003c000e1a7984 */ /* 0x000fe80000000800 */
[----:B------:R-:W4:Y:S01]  /*113b0*/  LDS R27, [R14+0x40] ;  /* 0x000040000e1b7984 */ /* 0x000f220000000800 */
[----:B0-----:R-:W-:-:S03]  /*113c0*/  IADD3 R6, PT, PT, R17, R16, R15 ;  /* 0x0000001011067210 */ /* 0x001fc60007ffe00f */
[----:B------:R-:W-:Y:S04]  /*113d0*/  LDS R28, [R14+0x44] ;  /* 0x000044000e1c7984 */ /* 0x000fe80000000800 */
[----:B------:R-:W0:Y:S01]  /*113e0*/  LDS R29, [R14+0x48] ;  /* 0x000048000e1d7984 */ /* 0x000e220000000800 */
[----:B-1----:R-:W-:-:S03]  /*113f0*/  IADD3 R6, PT, PT, R19, R6, R18 ;  /* 0x0000000613067210 */ /* 0x002fc60007ffe012 */
[----:B------:R-:W1:Y:S01]  /*11400*/  LDS R0, [R14+0x4c] ;  /* 0x00004c000e007984 */ /* 0x000e620000000800 */
[----:B---3--:R-:W-:-:S04]  /*11410*/  IADD3 R6, PT, PT, R21, R6, R20 ;  /* 0x0000000615067210 */ /* 0x008fc80007ffe014 */
[----:B-----5:R-:W-:-:S04]  /*11420*/  IADD3 R6, PT, PT, R23, R6, R22 ;  /* 0x0000000617067210 */ /* 0x020fc80007ffe016 */
[----:B--2---:R-:W-:-:S04]  /*11430*/  IADD3 R6, PT, PT, R25, R6, R24 ;  /* 0x0000000619067210 */ /* 0x004fc80007ffe018 */
[----:B----4-:R-:W-:-:S04]  /*11440*/  IADD3 R6, PT, PT, R27, R6, R26 ;  /* 0x000000061b067210 */ /* 0x010fc80007ffe01a */
[----:B0-----:R-:W-:-:S05]  /*11450*/  IADD3 R7, PT, PT, R29, R6, R28 ;  /* 0x000000061d077210 */ /* 0x001fca0007ffe01c */
[----:B-1----:R-:W-:Y:S01]  /*11460*/  IMAD.IADD R31, R0, 0x1, R7 ;  /* 0x00000001001f7824 */ /* 0x002fe200078e0207 */
        /* <DEDUP_REMOVED lines=10> */
.L_x_421:
        /* <DEDUP_REMOVED lines=36> */
.L_x_321:
[----:B------:R-:W-:Y:S05]  /*11750*/  WARPSYNC.ALL ;  /* 0x0000000000007948 */ /* 0x000fea0003800000 */
[----:B------:R-:W0:Y:S01]  /*11760*/  S2R R6, SR_TID.X ;  /* 0x0000000000067919 */ /* 0x000e220000002100 */
[----:B------:R-:W1:Y:S01]  /*11770*/  S2UR UR8, SR_CgaCtaId ;  /* 0x00000000000879c3 */ /* 0x000e620000008800 */
[----:B------:R-:W-:Y:S01]  /*11780*/  UMOV UR7, 0x400 ;  /* 0x0000040000077882 */ /* 0x000fe20000000000 */
[----:B------:R-:W-:Y:S06]  /*11790*/  BSSY.RECONVERGENT B0, `(.L_x_323) ;  /* 0x0000018000007945 */ /* 0x000fec0003800200 */
[----:B------:R-:W-:Y:S01]  /*117a0*/  BAR.SYNC.DEFER_BLOCKING 0x0 ;  /* 0x0000000000007b1d */ /* 0x000fe20000010000 */
[----:B------:R-:W-:Y:S01]  /*117b0*/  PLOP3.LUT P0, PT, PT, PT, PT, 0x8, 0x80 ;  /* 0x000000000080781c */ /* 0x000fe20003f0e170 */
[----:B-1----:R-:W-:Y:S01]  /*117c0*/  ULEA UR7, UR8, UR7, 0x18 ;  /* 0x0000000708077291 */ /* 0x002fe2000f8ec0ff */
[----:B0-2---:R-:W-:-:S08]  /*117d0*/  LEA.HI R13, R6, R6, RZ, 0x1c ;  /* 0x00000006060d7211 */ /* 0x005fd000078fe0ff */
[----:B------:R-:W-:Y:S01]  /*117e0*/  LDS R9, [UR7+0x890] ;  /* 0x00089007ff097984 */ /* 0x000fe20008000800 */
[----:B------:R-:W-:Y:S02]  /*117f0*/  LEA R0, R6, UR7, 0x2 ;  /* 0x0000000706007c11 */ /* 0x000fe4000f8e10ff */
[----:B------:R-:W-:-:S05]  /*11800*/  LEA R13, R13, UR7, 0x2 ;  /* 0x000000070d0d7c11 */ /* 0x000fca000f8e10ff */
[----:B----4-:R-:W3:Y:S02]  /*11810*/  LDS R7, [R13+0x10] ;  /* 0x000010000d077984 */ /* 0x010ee40000000800 */
[--C-:B---3--:R-:W-:Y:S02]  /*11820*/  IMAD.IADD R8, R7, 0x1, R10.reuse ;  /* 0x0000000107087824 */ /* 0x108fe400078e020a */
[----:B------:R-:W-:-:S03]  /*11830*/  IMAD.IADD R10, R9, 0x1, R10 ;  /* 0x00000001090a7824 */ /* 0x000fc600078e020a */
        /* <DEDUP_REMOVED lines=13> */
.L_x_324:
[----:B------:R-:W-:Y:S05]  /*11910*/  BSYNC.RECONVERGENT B0 ;  /* 0x0000000000007941 */ /* 0x000fea0003800200 */
.L_x_323:
        /* <DEDUP_REMOVED lines=14> */
[----:B------:R-:W-:Y:S01]  /*11a00*/  BSSY.RECONVERGENT B0, `(.L_x_328) ;  /* 0x00000f8000007945 */ /* 0x000fe20003800200 */
[----:B------:R-:W2:Y:S01]  /*11a10*/  LDCU UR11, c[0x0][0x3a8] ;  /* 0x00007500ff0b77ac */ /* 0x000ea20008000800 */
[----:B01----:R-:W-:Y:S01]  /*11a20*/  LEA R7, R0, UR7, 0x2 ;  /* 0x0000000700077c11 */ /* 0x003fe2000f8e10ff */
        /* <DEDUP_REMOVED lines=13> */
[----:B--2---:R-:W-:Y:S05]  /*11b00*/  @!P0 BRA `(.L_x_329) ;  /* 0x0000000c009c8947 */ /* 0x004fea0003800000 */
[--C-:B------:R-:W-:Y:S02]  /*11b10*/  IMAD.MOV.U32 R12, RZ, RZ, R6.reuse ;  /* 0x000000ffff0c7224 */ /* 0x100fe400078e0006 */
[----:B------:R-:W-:Y:S02]  /*11b20*/  IMAD.MOV.U32 R17, RZ, RZ, R6 ;  /* 0x000000ffff117224 */ /* 0x000fe400078e0006 */
[----:B------:R-:W-:-:S07]  /*11b30*/  IMAD.WIDE R2, R13, 0x4, R4 ;  /* 0x000000040d027825 */ /* 0x000fce00078e0204 */
.L_x_346:
[----:B------:R-:W-:-:S04]  /*11b40*/  SHF.R.S64 R9, RZ, 0x1c, R17 ;  /* 0x0000001cff097819 */ /* 0x000fc80000001011 */
[----:B--2---:R-:W-:-:S04]  /*11b50*/  IADD3 R8, P0, PT, R2, R9, RZ ;  /* 0x0000000902087210 */ /* 0x004fc80007f1e0ff */
        /* <DEDUP_REMOVED lines=11> */
[----:B------:R-:W-:Y:S03]  /*11c10*/  BSSY.RECONVERGENT B3, `(.L_x_332) ;  /* 0x0000019000037945 */ /* 0x000fe60003800200 */
[----:B------:R-:W-:-:S04]  /*11c20*/  SHF.R.S32.HI R19, RZ, 0x1f, R19 ;  /* 0x0000001fff137819 */ /* 0x000fc80000011413 */
[----:B------:R-:W-:-:S04]  /*11c30*/  LOP3.LUT R19, R8, 0x3ff, R19, 0x48, !PT ;  /* 0x000003ff08137812 */ /* 0x000fc800078e4813 */
[CC--:B------:R-:W-:Y:S02]  /*11c40*/  ISETP.GE.U32.AND P0, PT, R19.reuse, R0.reuse, PT ;  /* 0x000000001300720c */ /* 0x0c0fe40003f06070 */
[----:B------:R-:W-:-:S11]  /*11c50*/  ISETP.NE.AND P1, PT, R19, R0, PT ;  /* 0x000000001300720c */ /* 0x000fd60003f25270 */
        /* <DEDUP_REMOVED lines=20> */
.L_x_333:
[----:B------:R-:W-:Y:S05]  /*11da0*/  BSYNC.RECONVERGENT B3 ;  /* 0x0000000000037941 */ /* 0x000fea0003800200 */
.L_x_332:
[----:B------:R-:W-:Y:S05]  /*11db0*/  @P1 BRA `(.L_x_331) ;  /* 0x0000000000481947 */ /* 0x000fea0003800000 */
[----:B0-----:R-:W0:Y:S01]  /*11dc0*/  S2R R19, SR_LANEID ;  /* 0x0000000000137919 */ /* 0x001e220000000000 */
[----:B------:R-:W-:Y:S02]  /*11dd0*/  VOTEU.ANY UR5, UPT, PT ;  /* 0x0000000000057886 */ /* 0x000fe400038e0100 */
[----:B------:R-:W0:Y:S01]  /*11de0*/  FLO.U32 R16, UR5 ;  /* 0x0000000500107d00 */ /* 0x000e2200080e0000 */
[----:B------:R-:W1:Y:S07]  /*11df0*/  S2R R18, SR_LTMASK ;  /* 0x0000000000127919 */ /* 0x000e6e0000003900 */
[----:B------:R-:W2:Y:S01]  /*11e00*/  POPC R14, UR5 ;  /* 0x00000005000e7d09 */ /* 0x000ea20008000000 */
[----:B0-----:R-:W-:-:S02]  /*11e10*/  ISETP.EQ.U32.AND P0, PT, R16, R19, PT ;  /* 0x000000131000720c */ /* 0x001fc40003f02070 */
[----:B-1----:R-:W-:-:S05]  /*11e20*/  LOP3.LUT R18, R18, UR5, RZ, 0xc0, !PT ;  /* 0x0000000512127c12 */ /* 0x002fca000f8ec0ff */
[----:B------:R-:W0:Y:S06]  /*11e30*/  POPC R19, R18 ;  /* 0x0000001200137309 */ /* 0x000e2c0000000000 */
[----:B--2---:R-:W1:Y:S04]  /*11e40*/  @P0 ATOMS.ADD R21, [R7+0x8a0], R14 ;  /* 0x0008a00e0715038c */ /* 0x004e680000000000 */
[----:B-1----:R-:W0:Y:S02]  /*11e50*/  SHFL.IDX PT, R8, R21, R16, 0x1f ;  /* 0x00001f1015087589 */ /* 0x002e2400000e0000 */
[----:B0-----:R-:W-:-:S05]  /*11e60*/  IMAD.IADD R8, R8, 0x1, R19 ;  /* 0x0000000108087824 */ /* 0x001fca00078e0213 */
[----:B------:R-:W-:-:S13]  /*11e70*/  ISETP.GE.AND P0, PT, R8, UR11, PT ;  /* 0x0000000b08007c0c */ /* 0x000fda000bf06270 */
[----:B------:R-:W0:Y:S01]  /*11e80*/  @!P0 S2R R20, SR_CgaCtaId ;  /* 0x0000000000148919 */ /* 0x000e220000008800 */
[----:B------:R-:W-:-:S05]  /*11e90*/  @!P0 MOV R19, 0x400 ;  /* 0x0000040000138802 */ /* 0x000fca0000000f00 */
[----:B------:R-:W-:-:S05]  /*11ea0*/  @!P0 VIADD R19, R19, 0x4870 ;  /* 0x0000487013138836 */ /* 0x000fca0000000000 */
[----:B0-----:R-:W-:-:S05]  /*11eb0*/  @!P0 LEA R19, R20, R19, 0x18 ;  /* 0x0000001314138211 */ /* 0x001fca00078ec0ff */
[----:B------:R-:W-:-:S05]  /*11ec0*/  @!P0 IMAD R19, R8, 0x4, R19 ;  /* 0x0000000408138824 */ /* 0x000fca00078e0213 */
[----:B------:R1:W-:Y:S02]  /*11ed0*/  @!P0 STS [R19], R12 ;  /* 0x0000000c13008388 */ /* 0x0003e40000000800 */
.L_x_331:
[----:B------:R-:W-:Y:S05]  /*11ee0*/  BSYNC.RECONVERGENT B2 ;  /* 0x0000000000027941 */ /* 0x000fea0003800200 */
.L_x_330:
[C---:B------:R-:W-:Y:S01]  /*11ef0*/  ISETP.GE.AND P0, PT, R9.reuse, RZ, PT ;  /* 0x000000ff0900720c */ /* 0x040fe20003f06270 */
[----:B------:R-:W-:Y:S01]  /*11f00*/  BSSY.RECONVERGENT B2, `(.L_x_334) ;  /* 0x0000035000027945 */ /* 0x000fe20003800200 */
        /* <DEDUP_REMOVED lines=8> */
[----:B------:R-:W-:Y:S01]  /*11f90*/  LOP3.LUT R9, R9, 0x3ff, R8, 0x48, !PT ;  /* 0x000003ff09097812 */ /* 0x000fe200078e4808 */
[----:B------:R-:W-:-:S03]  /*11fa0*/  VIADD R8, R12, 0x1 ;  /* 0x000000010c087836 */ /* 0x000fc60000000000 */
[CC--:B------:R-:W-:Y:S02]  /*11fb0*/  ISETP.GE.U32.AND P0, PT, R9.reuse, R0.reuse, PT ;  /* 0x000000000900720c */ /* 0x0c0fe40003f06070 */
[----:B------:R-:W-:-:S11]  /*11fc0*/  ISETP.NE.AND P1, PT, R9, R0, PT ;  /* 0x000000000900720c */ /* 0x000fd60003f25270 */
[----:B------:R-:W-:Y:S05]  /*11fd0*/  @P0 BRA `(.L_x_337) ;  /* 0x00000000004c0947 */ /* 0x000fea0003800000 */
[----:B------:R-:W2:Y:S01]  /*11fe0*/  S2R R9, SR_LANEID ;  /* 0x0000000000097919 */ /* 0x000ea20000000000 */
[----:B------:R-:W3:Y:S01]  /*11ff0*/  S2UR UR8, SR_CgaCtaId ;  /* 0x00000000000879c3 */ /* 0x000ee20000008800 */
[----:B------:R-:W-:Y:S01]  /*12000*/  VOTEU.ANY UR9, UPT, PT ;  /* 0x0000000000097886 */ /* 0x000fe200038e0100 */
[----:B------:R-:W-:Y:S01]  /*12010*/  UMOV UR5, 0x400 ;  /* 0x0000040000057882 */ /* 0x000fe20000000000 */
[----:B------:R-:W2:Y:S01]  /*12020*/  FLO.U32 R16, UR9 ;  /* 0x0000000900107d00 */ /* 0x000ea200080e0000 */
[----:B------:R-:W-:Y:S01]  /*12030*/  UIADD3 UR7, UPT, UPT, UR5, 0x486c, URZ ;  /* 0x0000486c05077890 */ /* 0x000fe2000fffe0ff */
[----:B------:R-:W4:Y:S01]  /*12040*/  S2R R18, SR_LTMASK ;  /* 0x0000000000127919 */ /* 0x000f220000003900 */
[----:B------:R-:W-:-:S05]  /*12050*/  UIADD3 UR5, UPT, UPT, UR5, 0x4870, URZ ;  /* 0x0000487005057890 */ /* 0x000fca000fffe0ff */
[----:B------:R-:W0:Y:S01]  /*12060*/  POPC R14, UR9 ;  /* 0x00000009000e7d09 */ /* 0x000e220008000000 */
[----:B---3--:R-:W-:Y:S02]  /*12070*/  ULEA UR7, UR8, UR7, 0x18 ;  /* 0x0000000708077291 */ /* 0x008fe4000f8ec0ff */
[----:B------:R-:W-:Y:S01]  /*12080*/  ULEA UR5, UR8, UR5, 0x18 ;  /* 0x0000000508057291 */ /* 0x000fe2000f8ec0ff */
[----:B--2---:R-:W-:Y:S02]  /*12090*/  ISETP.EQ.U32.AND P0, PT, R16, R9, PT ;  /* 0x000000091000720c */ /* 0x004fe40003f02070 */
[----:B----4-:R-:W-:-:S06]  /*120a0*/  LOP3.LUT R18, R18, UR9, RZ, 0xc0, !PT ;  /* 0x0000000912127c12 */ /* 0x010fcc000f8ec0ff */
[----:B------:R-:W2:Y:S05]  /*120b0*/  POPC R18, R18 ;  /* 0x0000001200127309 */ /* 0x000eaa0000000000 */
[----:B01----:R-:W0:Y:S04]  /*120c0*/  @P0 ATOMS.ADD R19, [UR7], R14 ;  /* 0x0000000eff13098c */ /* 0x003e280008000007 */
[----:B0-----:R-:W2:Y:S02]  /*120d0*/  SHFL.IDX PT, R9, R19, R16, 0x1f ;  /* 0x00001f1013097589 */ /* 0x001ea400000e0000 */
[----:B--2---:R-:W-:-:S05]  /*120e0*/  IMAD.IADD R9, R9, 0x1, R18 ;  /* 0x0000000109097824 */ /* 0x004fca00078e0212 */
[----:B------:R-:W-:-:S05]  /*120f0*/  LEA R9, R9, UR5, 0x2 ;  /* 0x0000000509097c11 */ /* 0x000fca000f8e10ff */
[----:B------:R2:W-:Y:S02]  /*12100*/  STS [R9], R8 ;  /* 0x0000000809007388 */ /* 0x0005e40000000800 */
.L_x_337:
[----:B------:R-:W-:Y:S05]  /*12110*/  BSYNC.RECONVERGENT B3 ;  /* 0x0000000000037941 */ /* 0x000fea0003800200 */
.L_x_336:
[----:B------:R-:W-:Y:S05]  /*12120*/  @P1 BRA `(.L_x_335) ;  /* 0x0000000000481947 */ /* 0x000fea0003800000 */
[----:B--2---:R-:W2:Y:S01]  /*12130*/  S2R R9, SR_LANEID ;  /* 0x0000000000097919 */ /* 0x004ea20000000000 */
[----:B------:R-:W-:Y:S02]  /*12140*/  VOTEU.ANY UR5, UPT, PT ;  /* 0x0000000000057886 */ /* 0x000fe400038e0100 */
[----:B------:R-:W2:Y:S01]  /*12150*/  FLO.U32 R16, UR5 ;  /* 0x0000000500107d00 */ /* 0x000ea200080e0000 */
[----:B------:R-:W3:Y:S07]  /*12160*/  S2R R18, SR_LTMASK ;  /* 0x0000000000127919 */ /* 0x000eee0000003900 */
[----:B------:R-:W0:Y:S01]  /*12170*/  POPC R14, UR5 ;  /* 0x00000005000e7d09 */ /* 0x000e220008000000 */
[----:B--2---:R-:W-:-:S02]  /*12180*/  ISETP.EQ.U32.AND P0, PT, R16, R9, PT ;  /* 0x000000091000720c */ /* 0x004fc40003f02070 */
[----:B---3--:R-:W-:-:S06]  /*12190*/  LOP3.LUT R18, R18, UR5, RZ, 0xc0, !PT ;  /* 0x0000000512127c12 */ /* 0x008fcc000f8ec0ff */
[----:B------:R-:W2:Y:S05]  /*121a0*/  POPC R18, R18 ;  /* 0x0000001200127309 */ /* 0x000eaa0000000000 */
[----:B01----:R-:W0:Y:S04]  /*121b0*/  @P0 ATOMS.ADD R19, [R7+0x8a0], R14 ;  /* 0x0008a00e0713038c */ /* 0x003e280000000000 */
[----:B0-----:R-:W2:Y:S02]  /*121c0*/  SHFL.IDX PT, R9, R19, R16, 0x1f ;  /* 0x00001f1013097589 */ /* 0x001ea400000e0000 */
[----:B--2---:R-:W-:-:S05]  /*121d0*/  IMAD.IADD R9, R9, 0x1, R18 ;  /* 0x0000000109097824 */ /* 0x004fca00078e0212 */
[----:B------:R-:W-:-:S13]  /*121e0*/  ISETP.GE.AND P0, PT, R9, UR11, PT ;  /* 0x0000000b09007c0c */ /* 0x000fda000bf06270 */
[----:B------:R-:W0:Y:S01]  /*121f0*/  @!P0 S2R R21, SR_CgaCtaId ;  /* 0x0000000000158919 */ /* 0x000e220000008800 */
[----:B------:R-:W-:-:S05]  /*12200*/  @!P0 MOV R20, 0x400 ;  /* 0x0000040000148802 */ /* 0x000fca0000000f00 */
[----:B------:R-:W-:-:S05]  /*12210*/  @!P0 VIADD R20, R20, 0x4870 ;  /* 0x0000487014148836 */ /* 0x000fca0000000000 */
[----:B0-----:R-:W-:-:S05]  /*12220*/  @!P0 LEA R20, R21, R20, 0x18 ;  /* 0x0000001415148211 */ /* 0x001fca00078ec0ff */
[----:B------:R-:W-:-:S05]  /*12230*/  @!P0 IMAD R9, R9, 0x4, R20 ;  /* 0x0000000409098824 */ /* 0x000fca00078e0214 */
[----:B------:R3:W-:Y:S02]  /*12240*/  @!P0 STS [R9], R8 ;  /* 0x0000000809008388 */ /* 0x0007e40000000800 */
.L_x_335:
[----:B------:R-:W-:Y:S05]  /*12250*/  BSYNC.RECONVERGENT B2 ;  /* 0x0000000000027941 */ /* 0x000fea0003800200 */
.L_x_334:
[C---:B------:R-:W-:Y:S01]  /*12260*/  ISETP.GE.AND P0, PT, R10.reuse, RZ, PT ;  /* 0x000000ff0a00720c */ /* 0x040fe20003f06270 */
[----:B------:R-:W-:Y:S01]  /*12270*/  BSSY.RECONVERGENT B2, `(.L_x_338) ;  /* 0x0000035000027945 */ /* 0x000fe20003800200 */
[----:B--23--:R-:W-:-:S04]  /*12280*/  LOP3.LUT R9, R10, 0x7ffffc00, RZ, 0xc, !PT ;  /* 0x7ffffc000a097812 */ /* 0x00cfc800078e0cff */
[----:B------:R-:W-:-:S04]  /*12290*/  SEL R9, R10, R9, !P0 ;  /* 0x000000090a097207 */ /* 0x000fc80004000000 */
[----:B------:R-:W-:-:S04]  /*122a0*/  LOP3.LUT R9, R9, UR6, RZ, 0x3c, !PT ;  /* 0x0000000609097c12 */ /* 0x000fc8000f8e3cff */
[----:B------:R-:W-:-:S13]  /*122b0*/  ISETP.GT.U32.AND P0, PT, R9, 0x3ff, PT ;  /* 0x000003ff0900780c */ /* 0x000fda0003f04070 */
[----:B------:R-:W-:Y:S05]  /*122c0*/  @P0 BRA `(.L_x_339) ;  /* 0x0000000000bc0947 */ /* 0x000fea0003800000 */
[----:B------:R-:W-:Y:S01]  /*122d0*/  LOP3.LUT R9, RZ, R10, RZ, 0x33, !PT ;  /* 0x0000000aff097212 */ /* 0x000fe200078e33ff */
[----:B------:R-:W-:Y:S01]  /*122e0*/  BSSY.RECONVERGENT B3, `(.L_x_340) ;  /* 0x000001a000037945 */ /* 0x000fe20003800200 */
[----:B------:R-:W-:Y:S02]  /*122f0*/  VIADD R21, R12, 0x2 ;  /* 0x000000020c157836 */ /* 0x000fe40000000000 */
[----:B------:R-:W-:-:S04]  /*12300*/  SHF.R.S32.HI R9, RZ, 0x1f, R9 ;  /* 0x0000001fff097819 */ /* 0x000fc80000011409 */
[----:B------:R-:W-:-:S04]  /*12310*/  LOP3.LUT R9, R10, 0x3ff, R9, 0x48, !PT ;  /* 0x000003ff0a097812 */ /* 0x000fc800078e4809 */
[CC--:B------:R-:W-:Y:S02]  /*12320*/  ISETP.GE.U32.AND P0, PT, R9.reuse, R0.reuse, PT ;  /* 0x000000000900720c */ /* 0x0c0fe40003f06070 */
[----:B------:R-:W-:-:S11]  /*12330*/  ISETP.NE.AND P1, PT, R9, R0, PT ;  /* 0x000000000900720c */ /* 0x000fd60003f25270 */
[----:B------:R-:W-:Y:S05]  /*12340*/  @P0 BRA `(.L_x_341) ;  /* 0x00000000004c0947 */ /* 0x000fea0003800000 */
        /* <DEDUP_REMOVED lines=19> */
.L_x_341:
[----:B------:R-:W-:Y:S05]  /*12480*/  BSYNC.RECONVERGENT B3 ;  /* 0x0000000000037941 */ /* 0x000fea0003800200 */
.L_x_340:
[----:B------:R-:W-:Y:S05]  /*12490*/  @P1 BRA `(.L_x_339) ;  /* 0x0000000000481947 */ /* 0x000fea0003800000 */
[----:B--2---:R-:W2:Y:S01]  /*124a0*/  S2R R8, SR_LANEID ;  /* 0x0000000000087919 */ /* 0x004ea20000000000 */
[----:B------:R-:W-:Y:S02]  /*124b0*/  VOTEU.ANY UR5, UPT, PT ;  /* 0x0000000000057886 */ /* 0x000fe400038e0100 */
[----:B------:R-:W2:Y:S01]  /*124c0*/  FLO.U32 R9, UR5 ;  /* 0x0000000500097d00 */ /* 0x000ea200080e0000 */
[----:B------:R-:W3:Y:S07]  /*124d0*/  S2R R14, SR_LTMASK ;  /* 0x00000000000e7919 */ /* 0x000eee0000003900 */
[----:B------:R-:W4:Y:S01]  /*124e0*/  POPC R10, UR5 ;  /* 0x00000005000a7d09 */ /* 0x000f220008000000 */
[----:B--2---:R-:W-:-:S02]  /*124f0*/  ISETP.EQ.U32.AND P0, PT, R9, R8, PT ;  /* 0x000000080900720c */ /* 0x004fc40003f02070 */
[----:B---3--:R-:W-:-:S05]  /*12500*/  LOP3.LUT R14, R14, UR5, RZ, 0xc0, !PT ;  /* 0x000000050e0e7c12 */ /* 0x008fca000f8ec0ff */
[----:B01----:R-:W0:Y:S06]  /*12510*/  POPC R19, R14 ;  /* 0x0000000e00137309 */ /* 0x003e2c0000000000 */
[----:B----4-:R-:W1:Y:S04]  /*12520*/  @P0 ATOMS.ADD R10, [R7+0x8a0], R10 ;  /* 0x0008a00a070a038c */ /* 0x010e680000000000 */
        /* <DEDUP_REMOVED lines=9> */
.L_x_339:
[----:B------:R-:W-:Y:S05]  /*125c0*/  BSYNC.RECONVERGENT B2 ;  /* 0x0000000000027941 */ /* 0x000fea0003800200 */
.L_x_338:
        /* <DEDUP_REMOVED lines=9> */
[----:B01----:R-:W-:Y:S02]  /*12660*/  VIADD R19, R12, 0x3 ;  /* 0x000000030c137836 */ /* 0x003fe40000000000 */
        /* <DEDUP_REMOVED lines=24> */
.L_x_345:
[----:B------:R-:W-:Y:S05]  /*127f0*/  BSYNC.RECONVERGENT B3 ;  /* 0x0000000000037941 */ /* 0x000fea0003800200 */
.L_x_344:
[----:B------:R-:W-:Y:S05]  /*12800*/  @P1 BRA `(.L_x_343) ;  /* 0x0000000000481947 */ /* 0x000fea0003800000 */
[----:B0-----:R-:W0:Y:S01]  /*12810*/  S2R R8, SR_LANEID ;  /* 0x0000000000087919 */ /* 0x001e220000000000 */
[----:B------:R-:W-:Y:S02]  /*12820*/  VOTEU.ANY UR5, UPT, PT ;  /* 0x0000000000057886 */ /* 0x000fe400038e0100 */
[----:B------:R-:W0:Y:S01]  /*12830*/  FLO.U32 R9, UR5 ;  /* 0x0000000500097d00 */ /* 0x000e2200080e0000 */
[----:B------:R-:W1:Y:S07]  /*12840*/  S2R R11, SR_LTMASK ;  /* 0x00000000000b7919 */ /* 0x000e6e0000003900 */
[----:B------:R-:W2:Y:S01]  /*12850*/  POPC R10, UR5 ;  /* 0x00000005000a7d09 */ /* 0x000ea20008000000 */
[----:B0-----:R-:W-:-:S02]  /*12860*/  ISETP.EQ.U32.AND P0, PT, R9, R8, PT ;  /* 0x000000080900720c */ /* 0x001fc40003f02070 */
[----:B-1----:R-:W-:-:S06]  /*12870*/  LOP3.LUT R11, R11, UR5, RZ, 0xc0, !PT ;  /* 0x000000050b0b7c12 */ /* 0x002fcc000f8ec0ff */
[----:B------:R-:W0:Y:S05]  /*12880*/  POPC R11, R11 ;  /* 0x0000000b000b7309 */ /* 0x000e2a0000000000 */
        /* <DEDUP_REMOVED lines=10> */
.L_x_343:
[----:B------:R-:W-:Y:S05]  /*12930*/  BSYNC.RECONVERGENT B2 ;  /* 0x0000000000027941 */ /* 0x000fea0003800200 */
.L_x_342:
[----:B01----:R-:W-:-:S04]  /*12940*/  VIADD R12, R17, 0x200 ;  /* 0x00000200110c7836 */ /* 0x003fc80000000000 */
[----:B------:R-:W-:Y:S01]  /*12950*/  IMAD.MOV.U32 R17, RZ, RZ, R12 ;  /* 0x000000ffff117224 */ /* 0x000fe200078e000c */
[----:B------:R-:W-:-:S13]  /*12960*/  ISETP.GT.AND P0, PT, R15, R12, PT ;  /* 0x0000000c0f00720c */ /* 0x000fda0003f04270 */
[----:B------:R-:W-:Y:S05]  /*12970*/  @P0 BRA `(.L_x_346) ;  /* 0xfffffff000700947 */ /* 0x000fea000383ffff */
.L_x_329:
[----:B------:R-:W-:Y:S05]  /*12980*/  BSYNC.RECONVERGENT B0 ;  /* 0x0000000000007941 */ /* 0x000fea0003800200 */
.L_x_328:
[----:B------:R-:W-:Y:S01]  /*12990*/  ISETP.GE.U32.AND P0, PT, R6, R13, PT ;  /* 0x0000000d0600720c */ /* 0x000fe20003f06070 */
[----:B------:R-:W-:-:S12]  /*129a0*/  BSSY.RECONVERGENT B0, `(.L_x_347) ;  /* 0x000003a000007945 */ /* 0x000fd80003800200 */
[----:B------:R-:W-:Y:S05]  /*129b0*/  @P0 BRA `(.L_x_348) ;  /* 0x0000000000e00947 */ /* 0x000fea0003800000 */
[----:B------:R-:W-:-:S04]  /*129c0*/  LEA R2, P0, R6, UR10, 0x2 ;  /* 0x0000000a06027c11 */ /* 0x000fc8000f8010ff */
[----:B------:R-:W-:-:S05]  /*129d0*/  LEA.HI.X R3, R6, UR4, RZ, 0x2, P0 ;  /* 0x0000000406037c11 */ /* 0x000fca00080f14ff */
[----:B------:R-:W3:Y:S02]  /*129e0*/  LDG.E R2, desc[UR12][R2.64] ;  /* 0x0000000c02027981 */ /* 0x000ee4000c1e1900 */
[C---:B---3--:R-:W-:Y:S02]  /*129f0*/  ISETP.GE.AND P0, PT, R2.reuse, RZ, PT ;  /* 0x000000ff0200720c */ /* 0x048fe40003f06270 */
        /* <DEDUP_REMOVED lines=31> */
.L_x_350:
[----:B------:R-:W-:Y:S05]  /*12bf0*/  BSYNC.RECONVERGENT B2 ;  /* 0x0000000000027941 */ /* 0x000fea0003800200 */
.L_x_349:
[----:B------:R-:W-:Y:S05]  /*12c00*/  @P1 BRA `(.L_x_348) ;  /* 0x00000000004c1947 */ /* 0x000fea0003800000 */
[----:B------:R-:W1:Y:S01]  /*12c10*/  S2R R2, SR_LANEID ;  /* 0x0000000000027919 */ /* 0x000e620000000000 */
[----:B------:R-:W-:Y:S02]  /*12c20*/  VOTEU.ANY UR5, UPT, PT ;  /* 0x0000000000057886 */ /* 0x000fe400038e0100 */
[----:B------:R-:W1:Y:S01]  /*12c30*/  FLO.U32 R9, UR5 ;  /* 0x0000000500097d00 */ /* 0x000e6200080e0000 */
[----:B------:R-:W3:Y:S07]  /*12c40*/  S2R R10, SR_LTMASK ;  /* 0x00000000000a7919 */ /* 0x000eee0000003900 */
[----:B--2---:R-:W2:Y:S01]  /*12c50*/  POPC R8, UR5 ;  /* 0x0000000500087d09 */ /* 0x004ea20008000000 */
[----:B-1----:R-:W-:-:S02]  /*12c60*/  ISETP.EQ.U32.AND P0, PT, R9, R2, PT ;  /* 0x000000020900720c */ /* 0x002fc40003f02070 */
[----:B---3--:R-:W-:Y:S01]  /*12c70*/  LOP3.LUT R10, R10, UR5, RZ, 0xc0, !PT ;  /* 0x000000050a0a7c12 */ /* 0x008fe2000f8ec0ff */
[----:B------:R-:W1:Y:S04]  /*12c80*/  LDCU UR5, c[0x0][0x3a8] ;  /* 0x00007500ff0577ac */ /* 0x000e680008000800 */
[----:B0-----:R-:W0:Y:S06]  /*12c90*/  POPC R3, R10 ;  /* 0x0000000a00037309 */ /* 0x001e2c0000000000 */
[----:B--2---:R-:W2:Y:S04]  /*12ca0*/  @P0 ATOMS.ADD R8, [R7+0x8a0], R8 ;  /* 0x0008a0080708038c */ /* 0x004ea80000000000 */
[----:B--2---:R-:W0:Y:S02]  /*12cb0*/  SHFL.IDX PT, R2, R8, R9, 0x1f ;  /* 0x00001f0908027589 */ /* 0x004e2400000e0000 */
[----:B0-----:R-:W-:-:S05]  /*12cc0*/  IMAD.IADD R2, R2, 0x1, R3 ;  /* 0x0000000102027824 */ /* 0x001fca00078e0203 */
[----:B-1----:R-:W-:-:S13]  /*12cd0*/  ISETP.GE.AND P0, PT, R2, UR5, PT ;  /* 0x0000000502007c0c */ /* 0x002fda000bf06270 */
[----:B------:R-:W0:Y:S01]  /*12ce0*/  @!P0 S2R R12, SR_CgaCtaId ;  /* 0x00000000000c8919 */ /* 0x000e220000008800 */
[----:B------:R-:W-:-:S05]  /*12cf0*/  @!P0 MOV R3, 0x400 ;  /* 0x0000040000038802 */ /* 0x000fca0000000f00 */
[----:B------:R-:W-:-:S05]  /*12d00*/  @!P0 VIADD R3, R3, 0x4870 ;  /* 0x0000487003038836 */ /* 0x000fca0000000000 */
[----:B0-----:R-:W-:-:S05]  /*12d10*/  @!P0 LEA R3, R12, R3, 0x18 ;  /* 0x000000030c038211 */ /* 0x001fca00078ec0ff */
[----:B------:R-:W-:-:S05]  /*12d20*/  @!P0 IMAD R3, R2, 0x4, R3 ;  /* 0x0000000402038824 */ /* 0x000fca00078e0203 */
[----:B------:R1:W-:Y:S02]  /*12d30*/  @!P0 STS [R3], R6 ;  /* 0x0000000603008388 */ /* 0x0003e40000000800 */
.L_x_348:
[----:B------:R-:W-:Y:S05]  /*12d40*/  BSYNC.RECONVERGENT B0 ;  /* 0x0000000000007941 */ /* 0x000fea0003800200 */
.L_x_347:
[----:B01----:R-:W-:-:S04]  /*12d50*/  IMAD.IADD R6, R13, 0x1, R6 ;  /* 0x000000010d067824 */ /* 0x003fc800078e0206 */
[----:B------:R-:W-:-:S05]  /*12d60*/  IMAD R15, R15, 0x4, R6 ;  /* 0x000000040f0f7824 */ /* 0x000fca00078e0206 */
[----:B------:R-:W-:-:S13]  /*12d70*/  ISETP.GE.AND P0, PT, R15, UR18, PT ;  /* 0x000000120f007c0c */ /* 0x000fda000bf06270 */
[----:B------:R-:W-:Y:S05]  /*12d80*/  @P0 BRA `(.L_x_351) ;  /* 0x0000001800040947 */ /* 0x000fea0003800000 */
[----:B------:R-:W-:-:S06]  /*12d90*/  IMAD.WIDE R4, R15, 0x4, R4 ;  /* 0x000000040f047825 */ /* 0x000fcc00078e0204 */
        /* <DEDUP_REMOVED lines=22> */
[----:B------:R-:W4:Y:S01]  /*12f00*/  POPC R2, UR8 ;  /* 0x0000000800027d09 */ /* 0x000f220008000000 */
[----:B-1----:R-:W-:Y:S02]  /*12f10*/  ULEA UR5, UR7, UR5, 0x18 ;  /* 0x0000000507057291 */ /* 0x002fe4000f8ec0ff */
[----:B------:R-:W-:Y:S01]  /*12f20*/  ULEA UR4, UR7, UR4, 0x18 ;  /* 0x0000000407047291 */ /* 0x000fe2000f8ec0ff */
[----:B0-----:R-:W-:Y:S02]  /*12f30*/  ISETP.EQ.U32.AND P0, PT, R3, R0, PT ;  /* 0x000000000300720c */ /* 0x001fe40003f02070 */
[----:B---3--:R-:W-:-:S04]  /*12f40*/  LOP3.LUT R4, R4, UR8, RZ, 0xc0, !PT ;  /* 0x0000000804047c12 */ /* 0x008fc8000f8ec0ff */
[----:B------:R-:W0:Y:S07]  /*12f50*/  POPC R5, R4 ;  /* 0x0000000400057309 */ /* 0x000e2e0000000000 */
[----:B----4-:R-:W1:Y:S04]  /*12f60*/  @P0 ATOMS.ADD R2, [UR5], R2 ;  /* 0x00000002ff02098c */ /* 0x010e680008000005 */
[----:B-1----:R-:W0:Y:S02]  /*12f70*/  SHFL.IDX PT, R0, R2, R3, 0x1f ;  /* 0x00001f0302007589 */ /* 0x002e2400000e0000 */
[----:B0-----:R-:W-:-:S05]  /*12f80*/  IMAD.IADD R0, R0, 0x1, R5 ;  /* 0x0000000100007824 */ /* 0x001fca00078e0205 */
[----:B------:R-:W-:-:S05]  /*12f90*/  LEA R0, R0, UR4, 0x2 ;  /* 0x0000000400007c11 */ /* 0x000fca000f8e10ff */
[----:B------:R0:W-:Y:S02]  /*12fa0*/  STS [R0], R15 ;  /* 0x0000000f00007388 */ /* 0x0001e40000000800 */
.L_x_353:
[----:B------:R-:W-:Y:S05]  /*12fb0*/  BSYNC.RECONVERGENT B0 ;  /* 0x0000000000007941 */ /* 0x000fea0003800200 */
.L_x_352:
[----:B------:R-:W-:Y:S05]  /*12fc0*/  @P1 BRA `(.L_x_351) ;  /* 0x0000001400741947 */ /* 0x000fea0003800000 */
[----:B0-----:R-:W0:Y:S01]  /*12fd0*/  S2R R0, SR_LANEID ;  /* 0x0000000000007919 */ /* 0x001e220000000000 */
[----:B------:R-:W-:Y:S02]  /*12fe0*/  VOTEU.ANY UR4, UPT, PT ;  /* 0x0000000000047886 */ /* 0x000fe400038e0100 */
[----:B------:R-:W0:Y:S01]  /*12ff0*/  FLO.U32 R3, UR4 ;  /* 0x0000000400037d00 */ /* 0x000e2200080e0000 */
[----:B------:R-:W1:Y:S07]  /*13000*/  S2R R4, SR_LTMASK ;  /* 0x0000000000047919 */ /* 0x000e6e0000003900 */
[----:B------:R-:W3:Y:S01]  /*13010*/  POPC R2, UR4 ;  /* 0x0000000400027d09 */ /* 0x000ee20008000000 */
[----:B0-----:R-:W-:-:S02]  /*13020*/  ISETP.EQ.U32.AND P0, PT, R3, R0, PT ;  /* 0x000000000300720c */ /* 0x001fc40003f02070 */
[----:B-1----:R-:W-:Y:S01]  /*13030*/  LOP3.LUT R4, R4, UR4, RZ, 0xc0, !PT ;  /* 0x0000000404047c12 */ /* 0x002fe2000f8ec0ff */
[----:B------:R-:W0:Y:S04]  /*13040*/  LDCU UR4, c[0x0][0x3a8] ;  /* 0x00007500ff0477ac */ /* 0x000e280008000800 */
[----:B------:R-:W1:Y:S06]  /*13050*/  POPC R5, R4 ;  /* 0x0000000400057309 */ /* 0x000e6c0000000000 */
[----:B---3--:R-:W3:Y:S04]  /*13060*/  @P0 ATOMS.ADD R2, [R7+0x8a0], R2 ;  /* 0x0008a0020702038c */ /* 0x008ee80000000000 */
[----:B---3--:R-:W1:Y:S02]  /*13070*/  SHFL.IDX PT, R0, R2, R3, 0x1f ;  /* 0x00001f0302007589 */ /* 0x008e6400000e0000 */
[----:B-1----:R-:W-:-:S05]  /*13080*/  IMAD.IADD R0, R0, 0x1, R5 ;  /* 0x0000000100007824 */ /* 0x002fca00078e0205 */
[----:B0-----:R-:W-:-:S13]  /*13090*/  ISETP.GE.AND P0, PT, R0, UR4, PT ;  /* 0x0000000400007c0c */ /* 0x001fda000bf06270 */
[----:B------:R-:W-:Y:S05]  /*130a0*/  @P0 BRA `(.L_x_351) ;  /* 0x00000014003c0947 */ /* 0x000fea0003800000 */
[----:B------:R-:W0:Y:S01]  /*130b0*/  S2UR UR5, SR_CgaCtaId ;  /* 0x00000000000579c3 */ /* 0x000e220000008800 */
[----:B------:R-:W-:Y:S02]  /*130c0*/  UMOV UR4, 0x400 ;  /* 0x0000040000047882 */ /* 0x000fe40000000000 */
[----:B------:R-:W-:-:S04]  /*130d0*/  UIADD3 UR4, UPT, UPT, UR4, 0x4870, URZ ;  /* 0x0000487004047890 */ /* 0x000fc8000fffe0ff */
[----:B0-----:R-:W-:-:S06]  /*130e0*/  ULEA UR4, UR5, UR4, 0x18 ;  /* 0x0000000405047291 */ /* 0x001fcc000f8ec0ff */
[----:B------:R-:W-:-:S05]  /*130f0*/  LEA R0, R0, UR4, 0x2 ;  /* 0x0000000400007c11 */ /* 0x000fca000f8e10ff */
[----:B------:R4:W-:Y:S01]  /*13100*/  STS [R0], R15 ;  /* 0x0000000f00007388 */ /* 0x0009e20000000800 */
[----:B------:R-:W-:Y:S05]  /*13110*/  BRA `(.L_x_351) ;  /* 0x0000001400207947 */ /* 0x000fea0003800000 */
.L_x_327:
[----:B0-----:R-:W-:Y:S01]  /*13120*/  VIADD R7, R6, UR16 ;  /* 0x0000001006077c36 */ /* 0x001fe20008000000 */
[----:B------:R-:W0:Y:S04]  /*13130*/  LDCU UR14, c[0x0][0x3a4] ;  /* 0x00007480ff0e77ac */ /* 0x000e280008000800 */
[----:B------:R-:W-:Y:S01]  /*13140*/  ISETP.GE.AND P0, PT, R7, UR17, PT ;  /* 0x0000001107007c0c */ /* 0x000fe2000bf06270 */
[----:B------:R-:W2:Y:S01]  /*13150*/  LDCU UR10, c[0x0][0x3a8] ;  /* 0x00007500ff0a77ac */ /* 0x000ea20008000800 */
[----:B------:R-:W3:Y:S11]  /*13160*/  LDCU UR11, c[0x0][0x3a8] ;  /* 0x00007500ff0b77ac */ /* 0x000ef60008000800 */
[----:B------:R-:W-:Y:S05]  /*13170*/  @P0 BRA `(.L_x_351) ;  /* 0x0000001400080947 */ /* 0x000fea0003800000 */
[----:B------:R-:W-:Y:S01]  /*13180*/  IMAD.U32 R5, RZ, RZ, UR16 ;  /* 0x00000010ff057e24 */ /* 0x000fe2000f8e00ff */
[----:B------:R-:W-:Y:S04]  /*13190*/  BSSY.RECONVERGENT B0, `(.L_x_354) ;  /* 0x000004b000007945 */ /* 0x000fe80003800200 */
[----:B------:R-:W-:Y:S02]  /*131a0*/  IADD3 R4, PT, PT, R6, 0x200, R5 ;  /* 0x0000020006047810 */ /* 0x000fe40007ffe005 */
[----:B------:R-:W-:Y:S02]  /*131b0*/  LOP3.LUT R5, RZ, R6, RZ, 0x33, !PT ;  /* 0x00000006ff057212 */ /* 0x000fe400078e33ff */
[----:B------:R-:W-:-:S04]  /*131c0*/  VIMNMX R4, PT, PT, R4, UR17, !PT ;  /* 0x0000001104047c48 */ /* 0x000fc8000ffe0100 */
[----:B------:R-:W-:-:S04]  /*131d0*/  IADD3 R5, PT, PT, R4, -UR16, R5 ;  /* 0x8000001004057c10 */ /* 0x000fc8000fffe005 */
[----:B------:R-:W-:-:S04]  /*131e0*/  LOP3.LUT R4, R5, 0x600, RZ, 0xc0, !PT ;  /* 0x0000060005047812 */ /* 0x000fc800078ec0ff */
[----:B------:R-:W-:Y:S02]  /*131f0*/  ISETP.NE.AND P0, PT, R4, 0x600, PT ;  /* 0x000006000400780c */ /* 0x000fe40003f05270 */
[----:B-1----:R-:W-:-:S11]  /*13200*/  LEA R4, R0, UR7, 0x2 ;  /* 0x0000000700047c11 */ /* 0x002fd6000f8e10ff */
[----:B------:R-:W-:Y:S05]  /*13210*/  @!P0 BRA `(.L_x_355) ;  /* 0x0000000400088947 */ /* 0x000fea0003800000 */
[----:B------:R-:W-:Y:S01]  /*13220*/  LEA.HI R6, R5, 0x1, RZ, 0x17 ;  /* 0x0000000105067811 */ /* 0x000fe200078fb8ff */
[----:B------:R-:W-:-:S03]  /*13230*/  IMAD R9, R7, R10, RZ ;  /* 0x0000000a07097224 */ /* 0x000fc600078e02ff */
[----:B------:R-:W-:-:S05]  /*13240*/  LOP3.LUT R6, R6, 0x3, RZ, 0xc0, !PT ;  /* 0x0000000306067812 */ /* 0x000fca00078ec0ff */
[----:B------:R-:W-:-:S07]  /*13250*/  IMAD.MOV R6, RZ, RZ, -R6 ;  /* 0x000000ffff067224 */ /* 0x000fce00078e0a06 */
.L_x_360:
[----:B------:R-:W-:-:S06]  /*13260*/  IMAD.WIDE R10, R9, 0x4, R2 ;  /* 0x00000004090a7825 */ /* 0x000fcc00078e0202 */
[----:B------:R-:W4:Y:S01]  /*13270*/  LDG.E R11, desc[UR12][R10.64] ;  /* 0x0000000c0a0b7981 */ /* 0x000f22000c1e1900 */
[----:B------:R-:W-:Y:S01]  /*13280*/  VIADD R6, R6, 0x1 ;  /* 0x0000000106067836 */ /* 0x000fe20000000000 */
[----:B------:R-:W-:Y:S04]  /*13290*/  BSSY.RECONVERGENT B2, `(.L_x_356) ;  /* 0x0000036000027945 */ /* 0x000fe80003800200 */
[----:B------:R-:W-:Y:S02]  /*132a0*/  ISETP.NE.AND P2, PT, R6, RZ, PT ;  /* 0x000000ff0600720c */ /* 0x000fe40003f45270 */
[C---:B----4-:R-:W-:Y:S02]  /*132b0*/  ISETP.GE.AND P0, PT, R11.reuse, RZ, PT ;  /* 0x000000ff0b00720c */ /* 0x050fe40003f06270 */
        /* <DEDUP_REMOVED lines=12> */
[----:B------:R-:W1:Y:S01]  /*13380*/  S2R R8, SR_LANEID ;  /* 0x0000000000087919 */ /* 0x000e620000000000 */
[----:B------:R-:W4:Y:S01]  /*13390*/  S2UR UR8, SR_CgaCtaId ;  /* 0x00000000000879c3 */ /* 0x000f220000008800 */
[----:B------:R-:W-:Y:S01]  /*133a0*/  VOTEU.ANY UR9, UPT, PT ;  /* 0x0000000000097886 */ /* 0x000fe200038e0100 */
[----:B------:R-:W-:Y:S01]  /*133b0*/  UMOV UR4, 0x400 ;  /* 0x0000040000047882 */ /* 0x000fe20000000000 */
[----:B------:R-:W1:Y:S01]  /*133c0*/  FLO.U32 R11, UR9 ;  /* 0x00000009000b7d00 */ /* 0x000e6200080e0000 */
[----:B------:R-:W-:Y:S01]  /*133d0*/  UIADD3 UR5, UPT, UPT, UR4, 0x486c, URZ ;  /* 0x0000486c04057890 */ /* 0x000fe2000fffe0ff */
[----:B------:R-:W5:Y:S01]  /*133e0*/  S2R R12, SR_LTMASK ;  /* 0x00000000000c7919 */ /* 0x000f620000003900 */
[----:B------:R-:W-:-:S05]  /*133f0*/  UIADD3 UR4, UPT, UPT, UR4, 0x4870, URZ ;  /* 0x0000487004047890 */ /* 0x000fca000fffe0ff */
[----:B------:R-:W0:Y:S01]  /*13400*/  POPC R10, UR9 ;  /* 0x00000009000a7d09 */ /* 0x000e220008000000 */
[----:B----4-:R-:W-:Y:S02]  /*13410*/  ULEA UR5, UR8, UR5, 0x18 ;  /* 0x0000000508057291 */ /* 0x010fe4000f8ec0ff */
[----:B------:R-:W-:Y:S01]  /*13420*/  ULEA UR4, UR8, UR4, 0x18 ;  /* 0x0000000408047291 */ /* 0x000fe2000f8ec0ff */
[----:B-1----:R-:W-:Y:S02]  /*13430*/  ISETP.EQ.U32.AND P0, PT, R11, R8, PT ;  /* 0x000000080b00720c */ /* 0x002fe40003f02070 */
[----:B-----5:R-:W-:-:S04]  /*13440*/  LOP3.LUT R12, R12, UR9, RZ, 0xc0, !PT ;  /* 0x000000090c0c7c12 */ /* 0x020fc8000f8ec0ff */
[----:B------:R-:W1:Y:S07]  /*13450*/  POPC R13, R12 ;  /* 0x0000000c000d7309 */ /* 0x000e6e0000000000 */
[----:B0-----:R-:W0:Y:S04]  /*13460*/  @P0 ATOMS.ADD R10, [UR5], R10 ;  /* 0x0000000aff0a098c */ /* 0x001e280008000005 */
[----:B0-----:R-:W1:Y:S02]  /*13470*/  SHFL.IDX PT, R8, R10, R11, 0x1f ;  /* 0x00001f0b0a087589 */ /* 0x001e6400000e0000 */
[----:B-1----:R-:W-:-:S05]  /*13480*/  IMAD.IADD R8, R8, 0x1, R13 ;  /* 0x0000000108087824 */ /* 0x002fca00078e020d */
[----:B------:R-:W-:-:S05]  /*13490*/  LEA R8, R8, UR4, 0x2 ;  /* 0x0000000408087c11 */ /* 0x000fca000f8e10ff */
[----:B------:R1:W-:Y:S02]  /*134a0*/  STS [R8], R7 ;  /* 0x0000000708007388 */ /* 0x0003e40000000800 */
.L_x_359:
[----:B0-23--:R-:W-:Y:S05]  /*134b0*/  BSYNC.RECONVERGENT B3 ;  /* 0x0000000000037941 */ /* 0x00dfea0003800200 */
.L_x_358:
[----:B------:R-:W-:Y:S05]  /*134c0*/  @P1 BRA `(.L_x_357) ;  /* 0x0000000000481947 */ /* 0x000fea0003800000 */
[----:B------:R-:W0:Y:S01]  /*134d0*/  S2R R13, SR_LANEID ;  /* 0x00000000000d7919 */ /* 0x000e220000000000 */
[----:B------:R-:W-:Y:S02]  /*134e0*/  VOTEU.ANY UR4, UPT, PT ;  /* 0x0000000000047886 */ /* 0x000fe400038e0100 */
[----:B------:R-:W0:Y:S01]  /*134f0*/  FLO.U32 R10, UR4 ;  /* 0x00000004000a7d00 */ /* 0x000e2200080e0000 */
[----:B------:R-:W2:Y:S07]  /*13500*/  S2R R12, SR_LTMASK ;  /* 0x00000000000c7919 */ /* 0x000eae0000003900 */
[----:B------:R-:W3:Y:S01]  /*13510*/  POPC R11, UR4 ;  /* 0x00000004000b7d09 */ /* 0x000ee20008000000 */
[----:B0-----:R-:W-:-:S02]  /*13520*/  ISETP.EQ.U32.AND P0, PT, R10, R13, PT ;  /* 0x0000000d0a00720c */ /* 0x001fc40003f02070 */
[----:B--2---:R-:W-:-:S05]  /*13530*/  LOP3.LUT R12, R12, UR4, RZ, 0xc0, !PT ;  /* 0x000000040c0c7c12 */ /* 0x004fca000f8ec0ff */
[----:B------:R-:W0:Y:S06]  /*13540*/  POPC R13, R12 ;  /* 0x0000000c000d7309 */ /* 0x000e2c0000000000 */
[----:B---3--:R-:W1:Y:S04]  /*13550*/  @P0 ATOMS.ADD R11, [R4+0x8a0], R11 ;  /* 0x0008a00b040b038c */ /* 0x008e680000000000 */
        /* <DEDUP_REMOVED lines=9> */
.L_x_357:
[----:B0-23--:R-:W-:Y:S05]  /*135f0*/  BSYNC.RECONVERGENT B2 ;  /* 0x0000000000027941 */ /* 0x00dfea0003800200 */
.L_x_356:
[----:B------:R-:W-:Y:S02]  /*13600*/  IMAD.U32 R10, RZ, RZ, UR14 ;  /* 0x0000000eff0a7e24 */ /* 0x000fe4000f8e00ff */
[----:B-1--4-:R-:W-:Y:S02]  /*13610*/  VIADD R7, R7, 0x200 ;  /* 0x0000020007077836 */ /* 0x012fe40000000000 */
[----:B------:R-:W-:Y:S01]  /*13620*/  IMAD R9, R10, 0x200, R9 ;  /* 0x000002000a097824 */ /* 0x000fe200078e0209 */
[----:B------:R-:W-:Y:S06]  /*13630*/  @P2 BRA `(.L_x_360) ;  /* 0xfffffffc00082947 */ /* 0x000fec000383ffff */
.L_x_355:
[----:B0-23--:R-:W-:Y:S05]  /*13640*/  BSYNC.RECONVERGENT B0 ;  /* 0x0000000000007941 */ /* 0x00dfea0003800200 */
.L_x_354:
        /* <DEDUP_REMOVED lines=10> */
.L_x_377:
[----:B------:R-:W-:-:S06]  /*136f0*/  IMAD.WIDE R12, R7, 0x4, R2 ;  /* 0x00000004070c7825 */ /* 0x000fcc00078e0202 */
        /* <DEDUP_REMOVED lines=35> */
.L_x_364:
[----:B------:R-:W-:Y:S05]  /*13930*/  BSYNC.RECONVERGENT B2 ;  /* 0x0000000000027941 */ /* 0x000fea0003800200 */
.L_x_363:
[----:B------:R-:W-:Y:S05]  /*13940*/  @P1 BRA `(.L_x_362) ;  /* 0x0000000000481947 */ /* 0x000fea0003800000 */
[----:B-1----:R-:W1:Y:S01]  /*13950*/  S2R R11, SR_LANEID ;  /* 0x00000000000b7919 */ /* 0x002e620000000000 */
[----:B------:R-:W-:Y:S02]  /*13960*/  VOTEU.ANY UR4, UPT, PT ;  /* 0x0000000000047886 */ /* 0x000fe400038e0100 */
[----:B------:R-:W1:Y:S01]  /*13970*/  FLO.U32 R12, UR4 ;  /* 0x00000004000c7d00 */ /* 0x000e6200080e0000 */
[----:B------:R-:W2:Y:S07]  /*13980*/  S2R R14, SR_LTMASK ;  /* 0x00000000000e7919 */ /* 0x000eae0000003900 */
[----:B------:R-:W3:Y:S01]  /*13990*/  POPC R13, UR4 ;  /* 0x00000004000d7d09 */ /* 0x000ee20008000000 */
[----:B-1----:R-:W-:-:S02]  /*139a0*/  ISETP.EQ.U32.AND P0, PT, R12, R11, PT ;  /* 0x0000000b0c00720c */ /* 0x002fc40003f02070 */
[----:B--2---:R-:W-:-:S06]  /*139b0*/  LOP3.LUT R14, R14, UR4, RZ, 0xc0, !PT ;  /* 0x000000040e0e7c12 */ /* 0x004fcc000f8ec0ff */
[----:B------:R-:W1:Y:S05]  /*139c0*/  POPC R14, R14 ;  /* 0x0000000e000e7309 */ /* 0x000e6a0000000000 */
[----:B---3--:R-:W2:Y:S04]  /*139d0*/  @P0 ATOMS.ADD R13, [R4+0x8a0], R13 ;  /* 0x0008a00d040d038c */ /* 0x008ea80000000000 */
[----:B--2---:R-:W1:Y:S02]  /*139e0*/  SHFL.IDX PT, R11, R13, R12, 0x1f ;  /* 0x00001f0c0d0b7589 */ /* 0x004e6400000e0000 */
[----:B-1----:R-:W-:-:S05]  /*139f0*/  IMAD.IADD R11, R11, 0x1, R14 ;  /* 0x000000010b0b7824 */ /* 0x002fca00078e020e */
[----:B------:R-:W-:-:S13]  /*13a00*/  ISETP.GE.AND P0, PT, R11, UR11, PT ;  /* 0x0000000b0b007c0c */ /* 0x000fda000bf06270 */
[----:B------:R-:W1:Y:S01]  /*13a10*/  @!P0 S2R R18, SR_CgaCtaId ;  /* 0x0000000000128919 */ /* 0x000e620000008800 */
[----:B------:R-:W-:-:S05]  /*13a20*/  @!P0 MOV R15, 0x400 ;  /* 0x00000400000f8802 */ /* 0x000fca0000000f00 */
[----:B------:R-:W-:-:S05]  /*13a30*/  @!P0 VIADD R15, R15, 0x4870 ;  /* 0x000048700f0f8836 */ /* 0x000fca0000000000 */
[----:B-1----:R-:W-:-:S05]  /*13a40*/  @!P0 LEA R18, R18, R15, 0x18 ;  /* 0x0000000f12128211 */ /* 0x002fca00078ec0ff */
[----:B------:R-:W-:-:S05]  /*13a50*/  @!P0 IMAD R11, R11, 0x4, R18 ;  /* 0x000000040b0b8824 */ /* 0x000fca00078e0212 */
[----:B------:R2:W-:Y:S02]  /*13a60*/  @!P0 STS [R11], R16 ;  /* 0x000000100b008388 */ /* 0x0005e40000000800 */
.L_x_362:
[----:B------:R-:W-:Y:S05]  /*13a70*/  BSYNC.RECONVERGENT B0 ;  /* 0x0000000000007941 */ /* 0x000fea0003800200 */
.L_x_361:
[----:B------:R-:W-:-:S06]  /*13a80*/  IMAD.WIDE R12, R9, 0x4, R2 ;  /* 0x00000004090c7825 */ /* 0x000fcc00078e0202 */
[----:B------:R-:W3:Y:S01]  /*13a90*/  LDG.E R12, desc[UR12][R12.64] ;  /* 0x0000000c0c0c7981 */ /* 0x000ee2000c1e1900 */
[----:B------:R-:W-:Y:S01]  /*13aa0*/  BSSY.RECONVERGENT B0, `(.L_x_365) ;  /* 0x0000036000007945 */ /* 0x000fe20003800200 */
[C---:B---3--:R-:W-:Y:S02]  /*13ab0*/  ISETP.GE.AND P0, PT, R12.reuse, RZ, PT ;  /* 0x000000ff0c00720c */ /* 0x048fe40003f06270 */
[----:B-12---:R-:W-:-:S04]  /*13ac0*/  LOP3.LUT R11, R12, 0x7ffffc00, RZ, 0xc, !PT ;  /* 0x7ffffc000c0b7812 */ /* 0x006fc800078e0cff */
        /* <DEDUP_REMOVED lines=31> */
.L_x_368:
[----:B------:R-:W-:Y:S05]  /*13cc0*/  BSYNC.RECONVERGENT B2 ;  /* 0x0000000000027941 */ /* 0x000fea0003800200 */
.L_x_367:
        /* <DEDUP_REMOVED lines=19> */
.L_x_366:
[----:B------:R-:W-:Y:S05]  /*13e00*/  BSYNC.RECONVERGENT B0 ;  /* 0x0000000000007941 */ /* 0x000fea0003800200 */
.L_x_365:
[----:B------:R-:W-:-:S06]  /*13e10*/  IMAD.WIDE R12, R10, 0x4, R2 ;  /* 0x000000040a0c7825 */ /* 0x000fcc00078e0202 */
[----:B------:R-:W3:Y:S01]  /*13e20*/  LDG.E R13, desc[UR12][R12.64] ;  /* 0x0000000c0c0d7981 */ /* 0x000ee2000c1e1900 */
[----:B------:R-:W-:Y:S01]  /*13e30*/  BSSY.RECONVERGENT B0, `(.L_x_369) ;  /* 0x0000036000007945 */ /* 0x000fe20003800200 */
[C---:B---3--:R-:W-:Y:S02]  /*13e40*/  ISETP.GE.AND P0, PT, R13.reuse, RZ, PT ;  /* 0x000000ff0d00720c */ /* 0x048fe40003f06270 */
[----:B-12---:R-:W-:-:S04]  /*13e50*/  LOP3.LUT R11, R13, 0x7ffffc00, RZ, 0xc, !PT ;  /* 0x7ffffc000d0b7812 */ /* 0x006fc800078e0cff */
[----:B------:R-:W-:-:S04]  /*13e60*/  SEL R11, R13, R11, !P0 ;  /* 0x0000000b0d0b7207 */ /* 0x000fc80004000000 */
[----:B------:R-:W-:-:S04]  /*13e70*/  LOP3.LUT R11, R11, UR6, RZ, 0x3c, !PT ;  /* 0x000000060b0b7c12 */ /* 0x000fc8000f8e3cff */
[----:B------:R-:W-:Y:S01]  /*13e80*/  ISETP.GT.U32.AND P0, PT, R11, 0x3ff, PT ;  /* 0x000003ff0b00780c */ /* 0x000fe20003f04070 */
[----:B------:R-:W-:-:S12]  /*13e90*/  VIADD R11, R6, 0x200 ;  /* 0x00000200060b7836 */ /* 0x000fd80000000000 */
        /* <DEDUP_REMOVED lines=27> */
.L_x_372:
[----:B------:R-:W-:Y:S05]  /*14050*/  BSYNC.RECONVERGENT B2 ;  /* 0x0000000000027941 */ /* 0x000fea0003800200 */
.L_x_371:
[----:B------:R-:W-:Y:S05]  /*14060*/  @P1 BRA `(.L_x_370) ;  /* 0x0000000000481947 */ /* 0x000fea0003800000 */
[----:B-1----:R-:W1:Y:S01]  /*14070*/  S2R R13, SR_LANEID ;  /* 0x00000000000d7919 */ /* 0x002e620000000000 */
[----:B------:R-:W-:Y:S02]  /*14080*/  VOTEU.ANY UR4, UPT, PT ;  /* 0x0000000000047886 */ /* 0x000fe400038e0100 */
[----:B------:R-:W1:Y:S01]  /*14090*/  FLO.U32 R14, UR4 ;  /* 0x00000004000e7d00 */ /* 0x000e6200080e0000 */
[----:B------:R-:W2:Y:S07]  /*140a0*/  S2R R16, SR_LTMASK ;  /* 0x0000000000107919 */ /* 0x000eae0000003900 */
[----:B------:R-:W3:Y:S01]  /*140b0*/  POPC R15, UR4 ;  /* 0x00000004000f7d09 */ /* 0x000ee20008000000 */
[----:B-1----:R-:W-:-:S02]  /*140c0*/  ISETP.EQ.U32.AND P0, PT, R14, R13, PT ;  /* 0x0000000d0e00720c */ /* 0x002fc40003f02070 */
[----:B--2---:R-:W-:-:S05]  /*140d0*/  LOP3.LUT R16, R16, UR4, RZ, 0xc0, !PT ;  /* 0x0000000410107c12 */ /* 0x004fca000f8ec0ff */
[----:B------:R-:W1:Y:S06]  /*140e0*/  POPC R13, R16 ;  /* 0x00000010000d7309 */ /* 0x000e6c0000000000 */
        /* <DEDUP_REMOVED lines=10> */
.L_x_370:
[----:B------:R-:W-:Y:S05]  /*14190*/  BSYNC.RECONVERGENT B0 ;  /* 0x0000000000007941 */ /* 0x000fea0003800200 */
.L_x_369:
[----:B-12---:R-:W-:-:S06]  /*141a0*/  IMAD.WIDE R12, R8, 0x4, R2 ;  /* 0x00000004080c7825 */ /* 0x006fcc00078e0202 */
        /* <DEDUP_REMOVED lines=34> */
.L_x_376:
[----:B------:R-:W-:Y:S05]  /*143d0*/  BSYNC.RECONVERGENT B2 ;  /* 0x0000000000027941 */ /* 0x000fea0003800200 */
.L_x_375:
[----:B------:R-:W-:Y:S05]  /*143e0*/  @P1 BRA `(.L_x_374) ;  /* 0x0000000000481947 */ /* 0x000fea0003800000 */
[----:B------:R-:W2:Y:S01]  /*143f0*/  S2R R15, SR_LANEID ;  /* 0x00000000000f7919 */ /* 0x000ea20000000000 */
[----:B------:R-:W-:Y:S02]  /*14400*/  VOTEU.ANY UR4, UPT, PT ;  /* 0x0000000000047886 */ /* 0x000fe400038e0100 */
[----:B------:R-:W2:Y:S08]  /*14410*/  FLO.U32 R14, UR4 ;  /* 0x00000004000e7d00 */ /* 0x000eb000080e0000 */
[----:B------:R-:W3:Y:S01]  /*14420*/  POPC R13, UR4 ;  /* 0x00000004000d7d09 */ /* 0x000ee20008000000 */
[----:B--2---:R-:W-:-:S02]  /*14430*/  ISETP.EQ.U32.AND P0, PT, R14, R15, PT ;  /* 0x0000000f0e00720c */ /* 0x004fc40003f02070 */
[----:B------:R-:W2:Y:S11]  /*14440*/  S2R R15, SR_LTMASK ;  /* 0x00000000000f7919 */ /* 0x000eb60000003900 */
[----:B---3--:R-:W1:Y:S01]  /*14450*/  @P0 ATOMS.ADD R13, [R4+0x8a0], R13 ;  /* 0x0008a00d040d038c */ /* 0x008e620000000000 */
[----:B--2---:R-:W-:-:S03]  /*14460*/  LOP3.LUT R15, R15, UR4, RZ, 0xc0, !PT ;  /* 0x000000040f0f7c12 */ /* 0x004fc6000f8ec0ff */
[----:B-1----:R-:W1:Y:S03]  /*14470*/  SHFL.IDX PT, R12, R13, R14, 0x1f ;  /* 0x00001f0e0d0c7589 */ /* 0x002e6600000e0000 */
[----:B------:R-:W1:Y:S02]  /*14480*/  POPC R15, R15 ;  /* 0x0000000f000f7309 */ /* 0x000e640000000000 */
        /* <DEDUP_REMOVED lines=8> */
.L_x_374:
[----:B------:R-:W-:Y:S05]  /*14510*/  BSYNC.RECONVERGENT B0 ;  /* 0x0000000000007941 */ /* 0x000fea0003800200 */
.L_x_373:
[C---:B-12---:R-:W-:Y:S02]  /*14520*/  VIADD R11, R6.reuse, 0x400 ;  /* 0x00000400060b7836 */ /* 0x046fe40000000000 */
[----:B0-----:R-:W-:Y:S02]  /*14530*/  IMAD R8, R5, 0x800, R8 ;  /* 0x0000080005087824 */ /* 0x001fe400078e0208 */
[----:B------:R-:W-:Y:S01]  /*14540*/  VIADD R6, R6, 0x800 ;  /* 0x0000080006067836 */ /* 0x000fe20000000000 */
[----:B------:R-:W-:Y:S01]  /*14550*/  ISETP.GE.AND P0, PT, R11, UR17, PT ;  /* 0x000000110b007c0c */ /* 0x000fe2000bf06270 */
[C---:B------:R-:W-:Y:S02]  /*14560*/  IMAD R10, R5.reuse, 0x800, R10 ;  /* 0x00000800050a7824 */ /* 0x040fe400078e020a */
[C---:B------:R-:W-:Y:S02]  /*14570*/  IMAD R9, R5.reuse, 0x800, R9 ;  /* 0x0000080005097824 */ /* 0x040fe400078e0209 */
[----:B------:R-:W-:-:S08]  /*14580*/  IMAD R7, R5, 0x800, R7 ;  /* 0x0000080005077824 */ /* 0x000fd000078e0207 */
[----:B------:R-:W-:Y:S05]  /*14590*/  @!P0 BRA `(.L_x_377) ;  /* 0xfffffff000548947 */ /* 0x000fea000383ffff */
.L_x_351:
[----:B0-23--:R-:W-:Y:S05]  /*145a0*/  BSYNC.RECONVERGENT B1 ;  /* 0x0000000000017941 */ /* 0x00dfea0003800200 */
.L_x_326:
[----:B------:R-:W-:Y:S06]  /*145b0*/  BAR.SYNC.DEFER_BLOCKING 0x0 ;  /* 0x0000000000007b1d */ /* 0x000fec0000010000 */
[----:B------:R-:W-:Y:S05]  /*145c0*/  BRA `(.L_x_378) ;  /* 0x0000001000807947 */ /* 0x000fea0003800000 */
.L_x_89:
[----:B------:R-:W5:Y:S01]  /*145d0*/  LDS R3, [UR8+0x4864] ;  /* 0x00486408ff037984 */ /* 0x000f620008000800 */
[----:B--2-4-:R-:W-:Y:S01]  /*145e0*/  IMAD.MOV.U32 R12, RZ, RZ, -0x800001 ;  /* 0xff7fffffff0c7424 */ /* 0x014fe200078e00ff */
[----:B------:R-:W-:Y:S01]  /*145f0*/  UBMSK UR7, URZ, 0x4 ;  /* 0x00000004ff07789b */ /* 0x000fe20008000000 */
[----:B------:R-:W-:Y:S01]  /*14600*/  IMAD.MOV.U32 R13, RZ, RZ, -0x800001 ;  /* 0xff7fffffff0d7424 */ /* 0x000fe200078e00ff */
[----:B------:R-:W2:Y:S01]  /*14610*/  S2R R0, SR_TID.X ;  /* 0x0000000000007919 */ /* 0x000ea20000002100 */
[----:B0-----:R-:W-:Y:S01]  /*14620*/  IMAD.MOV.U32 R14, RZ, RZ, -0x800001 ;  /* 0xff7fffffff0e7424 */ /* 0x001fe200078e00ff */
[----:B------:R-:W-:Y:S01]  /*14630*/  UMOV UR4, URZ ;  /* 0x000000ff00047c82 */ /* 0x000fe20008000000 */
[----:B------:R-:W-:Y:S02]  /*14640*/  IMAD.MOV.U32 R15, RZ, RZ, -0x800001 ;  /* 0xff7fffffff0f7424 */ /* 0x000fe400078e00ff */
[C---:B--2---:R-:W-:Y:S01]  /*14650*/  VIADD R2, R0.reuse, 0x200 ;  /* 0x0000020000027836 */ /* 0x044fe20000000000 */
[C---:B------:R-:W-:Y:S01]  /*14660*/  LOP3.LUT R4, R0.reuse, 0x400, RZ, 0xfc, !PT ;  /* 0x0000040000047812 */ /* 0x040fe200078efcff */
[C---:B------:R-:W-:Y:S01]  /*14670*/  VIADD R6, R0.reuse, 0x600 ;  /* 0x0000060000067836 */ /* 0x040fe20000000000 */
[----:B------:R-:W-:-:S02]  /*14680*/  LEA R17, R0, UR8, 0x2 ;  /* 0x0000000800117c11 */ /* 0x000fc4000f8e10ff */
[-C--:B-----5:R-:W-:Y:S02]  /*14690*/  ISETP.GE.AND P0, PT, R0, R3.reuse, PT ;  /* 0x000000030000720c */ /* 0x0a0fe40003f06270 */
[-C--:B------:R-:W-:Y:S01]  /*146a0*/  ISETP.GE.AND P1, PT, R2, R3.reuse, PT ;  /* 0x000000030200720c */ /* 0x080fe20003f26270 */
[----:B---3--:R-:W-:Y:S01]  /*146b0*/  IMAD R16, R0, 0x20, R17 ;  /* 0x0000002000107824 */ /* 0x008fe200078e0211 */
[-C--:B------:R-:W-:Y:S01]  /*146c0*/  ISETP.GE.AND P2, PT, R4, R3.reuse, PT ;  /* 0x000000030400720c */ /* 0x080fe20003f46270 */
[----:B------:R-:W0:Y:S01]  /*146d0*/  S2R R2, SR_LANEID ;  /* 0x0000000000027919 */ /* 0x000e220000000000 */
[----:B------:R-:W-:Y:S01]  /*146e0*/  ISETP.GE.AND P3, PT, R6, R3, PT ;  /* 0x000000030600720c */ /* 0x000fe20003f66270 */
[----:B------:R-:W-:-:S06]  /*146f0*/  IMAD.MOV.U32 R6, RZ, RZ, -0x1 ;  /* 0xffffffffff067424 */ /* 0x000fcc00078e00ff */
[----:B------:R-:W2:Y:S04]  /*14700*/  @!P0 LDS R12, [R17+0x2000] ;  /* 0x00200000110c8984 */ /* 0x000ea80000000800 */
[----:B------:R-:W3:Y:S04]  /*14710*/  @!P1 LDS R13, [R17+0x2800] ;  /* 0x00280000110d9984 */ /* 0x000ee80000000800 */
[----:B------:R-:W4:Y:S04]  /*14720*/  @!P2 LDS R14, [R17+0x3000] ;  /* 0x00300000110ea984 */ /* 0x000f280000000800 */
[----:B------:R-:W5:Y:S04]  /*14730*/  @!P3 LDS R15, [R17+0x3800] ;  /* 0x00380000110fb984 */ /* 0x000f680000000800 */
[----:B-1----:R1:W0:Y:S04]  /*14740*/  @!P0 LDS R8, [R17] ;  /* 0x0000000011088984 */ /* 0x0022280000000800 */
[----:B------:R1:W0:Y:S04]  /*14750*/  @!P1 LDS R9, [R17+0x800] ;  /* 0x0008000011099984 */ /* 0x0002280000000800 */
[----:B------:R1:W0:Y:S04]  /*14760*/  @!P2 LDS R10, [R17+0x1000] ;  /* 0x00100000110aa984 */ /* 0x0002280000000800 */
[----:B------:R1:W0:Y:S01]  /*14770*/  @!P3 LDS R11, [R17+0x1800] ;  /* 0x00180000110bb984 */ /* 0x0002220000000800 */
[----:B------:R-:W-:Y:S01]  /*14780*/  BAR.SYNC.DEFER_BLOCKING 0x0 ;  /* 0x0000000000007b1d */ /* 0x000fe20000010000 */
[----:B--2---:R-:W-:-:S02]  /*14790*/  ISETP.GT.AND P0, PT, R12, -0x1, PT ;  /* 0xffffffff0c00780c */ /* 0x004fc40003f04270 */
[----:B---3--:R-:W-:Y:S02]  /*147a0*/  ISETP.GT.AND P1, PT, R13, -0x1, PT ;  /* 0xffffffff0d00780c */ /* 0x008fe40003f24270 */
[----:B------:R-:W-:Y:S02]  /*147b0*/  SEL R3, R6, 0x80000000, !P0 ;  /* 0x8000000006037807 */ /* 0x000fe40004000000 */
[----:B----4-:R-:W-:Y:S02]  /*147c0*/  ISETP.GT.AND P2, PT, R14, -0x1, PT ;  /* 0xffffffff0e00780c */ /* 0x010fe40003f44270 */
[C---:B------:R-:W-:Y:S02]  /*147d0*/  SEL R4, R6.reuse, 0x80000000, !P1 ;  /* 0x8000000006047807 */ /* 0x040fe40004800000 */
[----:B-----5:R-:W-:Y:S02]  /*147e0*/  ISETP.GT.AND P3, PT, R15, -0x1, PT ;  /* 0xffffffff0f00780c */ /* 0x020fe40003f64270 */
[----:B------:R-:W-:-:S02]  /*147f0*/  SEL R5, R6, 0x80000000, !P2 ;  /* 0x8000000006057807 */ /* 0x000fc40005000000 */
[----:B------:R-:W-:Y:S02]  /*14800*/  SEL R6, R6, 0x80000000, !P3 ;  /* 0x8000000006067807 */ /* 0x000fe40005800000 */
[----:B------:R-:W-:Y:S02]  /*14810*/  LOP3.LUT R12, R3, R12, RZ, 0x3c, !PT ;  /* 0x0000000c030c7212 */ /* 0x000fe400078e3cff */
[----:B------:R-:W-:Y:S02]  /*14820*/  LOP3.LUT R13, R4, R13, RZ, 0x3c, !PT ;  /* 0x0000000d040d7212 */ /* 0x000fe400078e3cff */
[----:B------:R-:W-:Y:S02]  /*14830*/  LOP3.LUT R14, R5, R14, RZ, 0x3c, !PT ;  /* 0x0000000e050e7212 */ /* 0x000fe400078e3cff */
[----:B-1----:R-:W-:-:S07]  /*14840*/  LOP3.LUT R15, R6, R15, RZ, 0x3c, !PT ;  /* 0x0000000f060f7212 */ /* 0x002fce00078e3cff */
.L_x_380:
[----:B--2---:R-:W-:Y:S01]  /*14850*/  ISETP.NE.AND P0, PT, R12, 0x7fffffff, PT ;  /* 0x7fffffff0c00780c */ /* 0x004fe20003f05270 */
[----:B------:R-:W-:Y:S01]  /*14860*/  STS [R17], RZ ;  /* 0x000000ff11007388 */ /* 0x000fe20000000800 */
[----:B------:R-:W1:Y:S01]  /*14870*/  S2UR UR6, SR_CgaCtaId ;  /* 0x00000000000679c3 */ /* 0x000e620000008800 */
[----:B0-----:R-:W-:Y:S01]  /*14880*/  ISETP.NE.AND P1, PT, R2, 0x1f, PT ;  /* 0x0000001f0200780c */ /* 0x001fe20003f25270 */
[----:B------:R-:W-:Y:S01]  /*14890*/  UMOV UR5, 0x400 ;  /* 0x0000040000057882 */ /* 0x000fe20000000000 */
[----:B------:R-:W-:Y:S01]  /*148a0*/  SEL R3, R12, 0x80000000, P0 ;  /* 0x800000000c037807 */ /* 0x000fe20000000000 */
[----:B------:R-:W-:Y:S01]  /*148b0*/  STS [R17+0x800], RZ ;  /* 0x000800ff11007388 */ /* 0x000fe20000000800 */
[----:B------:R-:W-:Y:S01]  /*148c0*/  ISETP.NE.AND P0, PT, R13, 0x7fffffff, PT ;  /* 0x7fffffff0d00780c */ /* 0x000fe20003f05270 */
[----:B------:R-:W-:Y:S02]  /*148d0*/  UISETP.GE.U32.AND UP0, UPT, UR4, 0x1c, UPT ;  /* 0x0000001c0400788c */ /* 0x000fe4000bf06070 */
[----:B------:R-:W-:Y:S01]  /*148e0*/  SHF.R.U32.HI R3, RZ, UR4, R3 ;  /* 0x00000004ff037c19 */ /* 0x000fe20008011603 */
[----:B------:R-:W-:Y:S03]  /*148f0*/  STS [R17+0x1000], RZ ;  /* 0x001000ff11007388 */ /* 0x000fe60000000800 */
[----:B------:R-:W-:Y:S01]  /*14900*/  LOP3.LUT R3, R3, UR7, RZ, 0xc0, !PT ;  /* 0x0000000703037c12 */ /* 0x000fe2000f8ec0ff */
[----:B------:R-:W-:Y:S01]  /*14910*/  STS [R17+0x1800], RZ ;  /* 0x001800ff11007388 */ /* 0x000fe20000000800 */
[----:B------:R-:W-:-:S03]  /*14920*/  @!P1 SHF.R.U32.HI R0, RZ, 0x3, R0 ;  /* 0x00000003ff009819 */ /* 0x000fc60000011600 */
[----:B------:R-:W-:Y:S01]  /*14930*/  IMAD.SHL.U32 R4, R3, 0x800, RZ ;  /* 0x0000080003047824 */ /* 0x000fe200078e00ff */
[----:B------:R-:W-:Y:S01]  /*14940*/  SHF.R.U32.HI R3, RZ, 0x2, R3 ;  /* 0x00000002ff037819 */ /* 0x000fe20000011603 */
[----:B------:R-:W-:Y:S01]  /*14950*/  STS [R17+0x2000], RZ ;  /* 0x002000ff11007388 */ /* 0x000fe20000000800 */
[----:B------:R-:W-:Y:S02]  /*14960*/  @!P1 LOP3.LUT R36, R0, 0x7c, RZ, 0xc0, !PT ;  /* 0x0000007c00249812 */ /* 0x000fe400078ec0ff */
[----:B------:R-:W-:Y:S01]  /*14970*/  LOP3.LUT R4, R4, 0x3800, RZ, 0xc, !PT ;  /* 0x0000380004047812 */ /* 0x000fe200078e0cff */
[----:B------:R-:W-:Y:S01]  /*14980*/  STS [R17+0x2800], RZ ;  /* 0x002800ff11007388 */ /* 0x000fe20000000800 */
[----:B------:R-:W-:Y:S01]  /*14990*/  LOP3.LUT R3, R3, 0x3ffffffe, RZ, 0xc0, !PT ;  /* 0x3ffffffe03037812 */ /* 0x000fe200078ec0ff */
[----:B-1----:R-:W-:Y:S02]  /*149a0*/  ULEA UR5, UR6, UR5, 0x18 ;  /* 0x0000000506057291 */ /* 0x002fe4000f8ec0ff */
[----:B------:R-:W-:Y:S01]  /*149b0*/  STS [R17+0x3000], RZ ;  /* 0x003000ff11007388 */ /* 0x000fe20000000800 */
[----:B------:R-:W-:-:S02]  /*149c0*/  IADD3 R22, PT, PT, -R3, R17, R4 ;  /* 0x0000001103167210 */ /* 0x000fc40007ffe104 */
[----:B------:R-:W-:Y:S01]  /*149d0*/  SEL R3, R13, 0x80000000, P0 ;  /* 0x800000000d037807 */ /* 0x000fe20000000000 */
[----:B------:R-:W-:Y:S01]  /*149e0*/  STS [R17+0x3800], RZ ;  /* 0x003800ff11007388 */ /* 0x000fe20000000800 */
[----:B------:R-:W-:Y:S02]  /*149f0*/  ISETP.NE.AND P0, PT, R14, 0x7fffffff, PT ;  /* 0x7fffffff0e00780c */ /* 0x000fe40003f05270 */
[----:B------:R-:W-:Y:S01]  /*14a00*/  SHF.R.U32.HI R3, RZ, UR4, R3 ;  /* 0x00000004ff037c19 */ /* 0x000fe20008011603 */
[----:B------:R-:W-:Y:S03]  /*14a10*/  STS [R17+0x4000], RZ ;  /* 0x004000ff11007388 */ /* 0x000fe60000000800 */
[----:B------:R-:W-:Y:S01]  /*14a20*/  LOP3.LUT R3, R3, UR7, RZ, 0xc0, !PT ;  /* 0x0000000703037c12 */ /* 0x000fe2000f8ec0ff */
[----:B------:R-:W0:Y:S04]  /*14a30*/  LDS.U16 R21, [R22+0x2] ;  /* 0x0000020016157984 */ /* 0x000e280000000400 */
[----:B------:R-:W-:Y:S01]  /*14a40*/  IMAD.SHL.U32 R4, R3, 0x800, RZ ;  /* 0x0000080003047824 */ /* 0x000fe200078e00ff */
[----:B------:R-:W-:Y:S01]  /*14a50*/  SHF.R.U32.HI R3, RZ, 0x2, R3 ;  /* 0x00000002ff037819 */ /* 0x000fe20000011603 */
[----:B------:R-:W1:Y:S03]  /*14a60*/  S2R R0, SR_TID.X ;  /* 0x0000000000007919 */ /* 0x000e660000002100 */
[----:B------:R-:W-:-:S02]  /*14a70*/  LOP3.LUT R4, R4, 0x3800, RZ, 0xc, !PT ;  /* 0x0000380004047812 */ /* 0x000fc400078e0cff */
[----:B------:R-:W-:-:S04]  /*14a80*/  LOP3.LUT R5, R3, 0x3ffffffe, RZ, 0xc0, !PT ;  /* 0x3ffffffe03057812 */ /* 0x000fc800078ec0ff */
[----:B------:R-:W-:Y:S02]  /*14a90*/  IADD3 R5, PT, PT, -R5, R17, R4 ;  /* 0x0000001105057210 */ /* 0x000fe40007ffe104 */
[----:B------:R-:W-:Y:S02]  /*14aa0*/  SEL R4, R14, 0x80000000, P0 ;  /* 0x800000000e047807 */ /* 0x000fe40000000000 */
[----:B------:R-:W-:Y:S02]  /*14ab0*/  ISETP.NE.AND P0, PT, R15, 0x7fffffff, PT ;  /* 0x7fffffff0f00780c */ /* 0x000fe40003f05270 */
[----:B------:R-:W-:-:S04]  /*14ac0*/  SHF.R.U32.HI R4, RZ, UR4, R4 ;  /* 0x00000004ff047c19 */ /* 0x000fc80008011604 */
[----:B------:R-:W-:-:S05]  /*14ad0*/  LOP3.LUT R4, R4, UR7, RZ, 0xc0, !PT ;  /* 0x0000000704047c12 */ /* 0x000fca000f8ec0ff */
[----:B------:R-:W-:Y:S01]  /*14ae0*/  IMAD.SHL.U32 R6, R4, 0x800, RZ ;  /* 0x0000080004067824 */ /* 0x000fe200078e00ff */
[----:B------:R-:W-:-:S04]  /*14af0*/  SHF.R.U32.HI R4, RZ, 0x2, R4 ;  /* 0x00000002ff047819 */ /* 0x000fc80000011604 */
[----:B------:R-:W-:Y:S02]  /*14b00*/  LOP3.LUT R6, R6, 0x3800, RZ, 0xc, !PT ;  /* 0x0000380006067812 */ /* 0x000fe400078e0cff */
[----:B------:R-:W-:Y:S02]  /*14b10*/  LOP3.LUT R7, R4, 0x3ffffffe, RZ, 0xc0, !PT ;  /* 0x3ffffffe04077812 */ /* 0x000fe400078ec0ff */
[----:B-1----:R-:W-:Y:S01]  /*14b20*/  SHF.R.U32.HI R25, RZ, 0x5, R0 ;  /* 0x00000005ff197819 */ /* 0x002fe20000011600 */
[----:B0-----:R-:W-:Y:S01]  /*14b30*/  VIADD R3, R21, 0x1 ;  /* 0x0000000115037836 */ /* 0x001fe20000000000 */
[----:B------:R-:W-:Y:S02]  /*14b40*/  ISETP.GT.U32.AND P4, PT, R0, 0x1f, PT ;  /* 0x0000001f0000780c */ /* 0x000fe40003f84070 */
[C---:B------:R-:W-:Y:S02]  /*14b50*/  ISETP.NE.AND P3, PT, R25.reuse, 0xe, PT ;  /* 0x0000000e1900780c */ /* 0x040fe40003f65270 */
[----:B------:R0:W-:Y:S01]  /*14b60*/  STS.U16 [R22+0x2], R3 ;  /* 0x0000020316007388 */ /* 0x0001e20000000400 */
[----:B------:R-:W-:-:S03]  /*14b70*/  ISETP.NE.AND P2, PT, R25, 0xf, PT ;  /* 0x0000000f1900780c */ /* 0x000fc60003f45270 */
[----:B------:R-:W1:Y:S01]  /*14b80*/  LDS.U16 R20, [R5+0x2] ;  /* 0x0000020005147984 */ /* 0x000e620000000400 */
[----:B0-----:R-:W-:Y:S02]  /*14b90*/  IADD3 R3, PT, PT, -R7, R17, R6 ;  /* 0x0000001107037210 */ /* 0x001fe40007ffe106 */
[----:B------:R-:W-:-:S04]  /*14ba0*/  SEL R6, R15, 0x80000000, P0 ;  /* 0x800000000f067807 */ /* 0x000fc80000000000 */
[----:B------:R-:W-:-:S04]  /*14bb0*/  SHF.R.U32.HI R6, RZ, UR4, R6 ;  /* 0x00000004ff067c19 */ /* 0x000fc80008011606 */
[----:B------:R-:W-:-:S04]  /*14bc0*/  LOP3.LUT R6, R6, UR7, RZ, 0xc0, !PT ;  /* 0x0000000706067c12 */ /* 0x000fc8000f8ec0ff */
[----:B------:R-:W-:Y:S01]  /*14bd0*/  SHF.R.U32.HI R19, RZ, 0x2, R6 ;  /* 0x00000002ff137819 */ /* 0x000fe20000011606 */
[----:B------:R-:W-:-:S03]  /*14be0*/  IMAD.SHL.U32 R18, R6, 0x800, RZ ;  /* 0x0000080006127824 */ /* 0x000fc600078e00ff */
[----:B------:R-:W-:Y:S02]  /*14bf0*/  LOP3.LUT R19, R19, 0x3ffffffe, RZ, 0xc0, !PT ;  /* 0x3ffffffe13137812 */ /* 0x000fe400078ec0ff */
[----:B------:R-:W-:Y:S01]  /*14c00*/  LOP3.LUT R6, R18, 0x3800, RZ, 0xc, !PT ;  /* 0x0000380012067812 */ /* 0x000fe200078e0cff */
[----:B-1----:R-:W-:-:S05]  /*14c10*/  VIADD R4, R20, 0x1 ;  /* 0x0000000114047836 */ /* 0x002fca0000000000 */
[----:B------:R0:W-:Y:S04]  /*14c20*/  STS.U16 [R5+0x2], R4 ;  /* 0x0000020405007388 */ /* 0x0001e80000000400 */
[----:B------:R-:W1:Y:S01]  /*14c30*/  LDS.U16 R7, [R3+0x2] ;  /* 0x0000020003077984 */ /* 0x000e620000000400 */
[----:B0-----:R-:W-:Y:S01]  /*14c40*/  IADD3 R4, PT, PT, -R19, R17, R6 ;  /* 0x0000001113047210 */ /* 0x001fe20007ffe106 */
[----:B-1----:R-:W-:-:S05]  /*14c50*/  VIADD R18, R7, 0x1 ;  /* 0x0000000107127836 */ /* 0x002fca0000000000 */
[----:B------:R-:W-:Y:S04]  /*14c60*/  STS.U16 [R3+0x2], R18 ;  /* 0x0000021203007388 */ /* 0x000fe80000000400 */
[----:B------:R-:W0:Y:S02]  /*14c70*/  LDS.U16 R6, [R4+0x2] ;  /* 0x0000020004067984 */ /* 0x000e240000000400 */
[----:B0-----:R-:W-:-:S05]  /*14c80*/  VIADD R17, R6, 0x1 ;  /* 0x0000000106117836 */ /* 0x001fca0000000000 */
[----:B------:R-:W-:Y:S01]  /*14c90*/  STS.U16 [R4+0x2], R17 ;  /* 0x0000021104007388 */ /* 0x000fe20000000400 */
[----:B------:R-:W-:Y:S06]  /*14ca0*/  BAR.SYNC.DEFER_BLOCKING 0x0 ;  /* 0x0000000000007b1d */ /* 0x000fec0000010000 */
[----:B------:R-:W-:Y:S04]  /*14cb0*/  LDS R31, [R16] ;  /* 0x00000000101f7984 */ /* 0x000fe80000000800 */
[----:B------:R-:W0:Y:S04]  /*14cc0*/  LDS R30, [R16+0x4] ;  /* 0x00000400101e7984 */ /* 0x000e280000000800 */
[----:B------:R-:W1:Y:S04]  /*14cd0*/  LDS R29, [R16+0x8] ;  /* 0x00000800101d7984 */ /* 0x000e680000000800 */
[----:B------:R-:W2:Y:S04]  /*14ce0*/  LDS R28, [R16+0xc] ;  /* 0x00000c00101c7984 */ /* 0x000ea80000000800 */
[----:B---3--:R-:W3:Y:S04]  /*14cf0*/  LDS R27, [R16+0x10] ;  /* 0x00001000101b7984 */ /* 0x008ee80000000800 */
[----:B------:R-:W4:Y:S04]  /*14d00*/  LDS R26, [R16+0x14] ;  /* 0x00001400101a7984 */ /* 0x000f280000000800 */
[----:B------:R-:W5:Y:S04]  /*14d10*/  LDS R23, [R16+0x18] ;  /* 0x0000180010177984 */ /* 0x000f680000000800 */
[----:B------:R-:W5:Y:S04]  /*14d20*/  LDS R24, [R16+0x1c] ;  /* 0x00001c0010187984 */ /* 0x000f680000000800 */
[----:B------:R-:W5:Y:S01]  /*14d30*/  LDS R19, [R16+0x20] ;  /* 0x0000200010137984 */ /* 0x000f620000000800 */
[----:B0-----:R-:W-:-:S04]  /*14d40*/  IMAD.IADD R30, R31, 0x1, R30 ;  /* 0x000000011f1e7824 */ /* 0x001fc800078e021e */
[----:B-1----:R-:W-:-:S04]  /*14d50*/  IMAD.IADD R29, R29, 0x1, R30 ;  /* 0x000000011d1d7824 */ /* 0x002fc800078e021e */
[----:B--2---:R-:W-:-:S04]  /*14d60*/  IMAD.IADD R28, R28, 0x1, R29 ;  /* 0x000000011c1c7824 */ /* 0x004fc800078e021d */
[----:B---3--:R-:W-:-:S04]  /*14d70*/  IMAD.IADD R27, R27, 0x1, R28 ;  /* 0x000000011b1b7824 */ /* 0x008fc800078e021c */
[----:B----4-:R-:W-:-:S04]  /*14d80*/  IMAD.IADD R26, R26, 0x1, R27 ;  /* 0x000000011a1a7824 */ /* 0x010fc800078e021b */
[----:B-----5:R-:W-:-:S04]  /*14d90*/  IMAD.IADD R23, R23, 0x1, R26 ;  /* 0x0000000117177824 */ /* 0x020fc800078e021a */
[----:B------:R-:W-:-:S04]  /*14da0*/  IMAD.IADD R24, R24, 0x1, R23 ;  /* 0x0000000118187824 */ /* 0x000fc800078e0217 */
[----:B------:R-:W-:-:S05]  /*14db0*/  IMAD.IADD R32, R19, 0x1, R24 ;  /* 0x0000000113207824 */ /* 0x000fca00078e0218 */
        /* <DEDUP_REMOVED lines=8> */
[----:B------:R-:W0:Y:S02]  /*14e40*/  SHFL.UP P0, R35, R34, 0x10, RZ ;  /* 0x0600000022237989 */ /* 0x000e2400000000ff */
[----:B0-----:R-:W-:Y:S01]  /*14e50*/  @P0 IMAD.IADD R35, R34, 0x1, R35 ;  /* 0x0000000122230824 */ /* 0x001fe200078e0223 */
[----:B------:R-:W-:-:S03]  /*14e60*/  ISETP.NE.AND P0, PT, R25, 0x1, PT ;  /* 0x000000011900780c */ /* 0x000fc60003f05270 */
[----:B------:R-:W-:Y:S01]  /*14e70*/  IMAD.IADD R32, R35, 0x1, -R32 ;  /* 0x0000000123207824 */ /* 0x000fe200078e0a20 */
[----:B------:R-:W-:Y:S01]  /*14e80*/  @!P1 STS [R36+UR5+0x4800], R35 ;  /* 0x0048002324009988 */ /* 0x000fe20008000805 */
[----:B------:R-:W-:Y:S06]  /*14e90*/  BAR.SYNC.DEFER_BLOCKING 0x0 ;  /* 0x0000000000007b1d */ /* 0x000fec0000010000 */
[----:B------:R-:W0:Y:S02]  /*14ea0*/  LDS.128 R16, [UR5+0x4800] ;  /* 0x00480005ff107984 */ /* 0x000e240008000c00 */
[C---:B0-----:R-:W-:Y:S01]  /*14eb0*/  SEL R33, R16.reuse, R33, !P0 ;  /* 0x0000002110217207 */ /* 0x041fe20004000000 */
[----:B------:R-:W-:Y:S01]  /*14ec0*/  IMAD.IADD R17, R16, 0x1, R17 ;  /* 0x0000000110117824 */ /* 0x000fe200078e0211 */
[----:B------:R-:W-:-:S03]  /*14ed0*/  ISETP.NE.AND P0, PT, R25, 0x2, PT ;  /* 0x000000021900780c */ /* 0x000fc60003f05270 */
[----:B------:R-:W-:Y:S01]  /*14ee0*/  IMAD.IADD R18, R18, 0x1, R17 ;  /* 0x0000000112127824 */ /* 0x000fe200078e0211 */
[----:B------:R-:W-:Y:S02]  /*14ef0*/  SEL R33, R17, R33, !P0 ;  /* 0x0000002111217207 */ /* 0x000fe40004000000 */
[----:B------:R-:W-:Y:S01]  /*14f00*/  ISETP.NE.AND P0, PT, R25, 0x3, PT ;  /* 0x000000031900780c */ /* 0x000fe20003f05270 */
[----:B------:R-:W-:-:S03]  /*14f10*/  IMAD.IADD R34, R19, 0x1, R18 ;  /* 0x0000000113227824 */ /* 0x000fc600078e0212 */
[----:B------:R-:W-:Y:S02]  /*14f20*/  SEL R33, R18, R33, !P0 ;  /* 0x0000002112217207 */ /* 0x000fe40004000000 */
[----:B------:R-:W0:Y:S01]  /*14f30*/  LDS.128 R16, [UR5+0x4810] ;  /* 0x00481005ff107984 */ /* 0x000e220008000c00 */
[----:B------:R-:W-:-:S04]  /*14f40*/  ISETP.NE.AND P0, PT, R25, 0x4, PT ;  /* 0x000000041900780c */ /* 0x000fc80003f05270 */
[C---:B------:R-:W-:Y:S02]  /*14f50*/  SEL R33, R34.reuse, R33, !P0 ;  /* 0x0000002122217207 */ /* 0x040fe40004000000 */
[----:B------:R-:W-:Y:S01]  /*14f60*/  ISETP.NE.AND P0, PT, R25, 0x5, PT ;  /* 0x000000051900780c */ /* 0x000fe20003f05270 */
[----:B0-----:R-:W-:-:S04]  /*14f70*/  IMAD.IADD R16, R34, 0x1, R16 ;  /* 0x0000000122107824 */ /* 0x001fc800078e0210 */
[----:B------:R-:W-:Y:S01]  /*14f80*/  IMAD.IADD R17, R17, 0x1, R16 ;  /* 0x0000000111117824 */ /* 0x000fe200078e0210 */
[----:B------:R-:W-:Y:S02]  /*14f90*/  SEL R33, R16, R33, !P0 ;  /* 0x0000002110217207 */ /* 0x000fe40004000000 */
[----:B------:R-:W-:Y:S01]  /*14fa0*/  ISETP.NE.AND P0, PT, R25, 0x6, PT ;  /* 0x000000061900780c */ /* 0x000fe20003f05270 */
[----:B------:R-:W-:-:S03]  /*14fb0*/  IMAD.IADD R18, R18, 0x1, R17 ;  /* 0x0000000112127824 */ /* 0x000fc600078e0211 */
[----:B------:R-:W-:Y:S01]  /*14fc0*/  SEL R33, R17, R33, !P0 ;  /* 0x0000002111217207 */ /* 0x000fe20004000000 */
[----:B------:R-:W-:Y:S01]  /*14fd0*/  IMAD.IADD R34, R19, 0x1, R18 ;  /* 0x0000000113227824 */ /* 0x000fe200078e0212 */
[----:B------:R-:W-:-:S04]  /*14fe0*/  ISETP.NE.AND P0, PT, R25, 0x7, PT ;  /* 0x000000071900780c */ /* 0x000fc80003f05270 */
        /* <DEDUP_REMOVED lines=21> */
[----:B------:R-:W-:Y:S01]  /*15140*/  ISETP.NE.AND P0, PT, R2, RZ, PT ;  /* 0x000000ff0200720c */ /* 0x000fe20003f05270 */
[----:B------:R-:W-:Y:S01]  /*15150*/  IMAD.IADD R18, R18, 0x1, R17 ;  /* 0x0000000112127824 */ /* 0x000fe200078e0211 */
[----:B------:R-:W-:Y:S02]  /*15160*/  SEL R33, R17, R33, !P3 ;  /* 0x0000002111217207 */ /* 0x000fe40005800000 */
[----:B------:R-:W-:Y:S01]  /*15170*/  ISETP.GT.U32.OR P1, PT, R0, 0x1f, P0 ;  /* 0x0000001f0000780c */ /* 0x000fe20000724470 */
[----:B------:R-:W-:Y:S01]  /*15180*/  IMAD.IADD R19, R19, 0x1, R18 ;  /* 0x0000000113137824 */ /* 0x000fe200078e0212 */
[----:B------:R-:W-:Y:S02]  /*15190*/  SEL R16, R32, RZ, P0 ;  /* 0x000000ff20107207 */ /* 0x000fe40000000000 */
[----:B------:R-:W-:-:S02]  /*151a0*/  SEL R33, R18, R33, !P2 ;  /* 0x0000002112217207 */ /* 0x000fc40005000000 */
[C---:B------:R-:W-:Y:S02]  /*151b0*/  ISETP.NE.AND P0, PT, R0.reuse, RZ, PT ;  /* 0x000000ff0000720c */ /* 0x040fe40003f05270 */
[----:B------:R-:W-:Y:S01]  /*151c0*/  LEA R17, R0, UR5, 0x2 ;  /* 0x0000000500117c11 */ /* 0x000fe2000f8e10ff */
[----:B------:R-:W-:-:S04]  /*151d0*/  @P4 IMAD.IADD R32, R33, 0x1, R16 ;  /* 0x0000000121204824 */ /* 0x000fc800078e0210 */
[----:B------:R-:W-:-:S05]  /*151e0*/  @!P1 IMAD.U32 R32, R19, 0x10000, RZ ;  /* 0x0001000013209824 */ /* 0x000fca00078e00ff */
[----:B------:R-:W-:Y:S01]  /*151f0*/  @!P1 STS [UR5+0x4850], R32 ;  /* 0x00485020ff009988 */ /* 0x000fe20008000805 */
[----:B------:R-:W-:Y:S06]  /*15200*/  BAR.SYNC.DEFER_BLOCKING 0x0 ;  /* 0x0000000000007b1d */ /* 0x000fec0000010000 */
[----:B------:R-:W0:Y:S02]  /*15210*/  LDS R16, [UR5+0x4850] ;  /* 0x00485005ff107984 */ /* 0x000e240008000800 */
[----:B0-----:R-:W-:Y:S01]  /*15220*/  SEL R19, R16, RZ, P0 ;  /* 0x000000ff10137207 */ /* 0x001fe20000000000 */
[----:B------:R-:W-:-:S04]  /*15230*/  IMAD R16, R0, 0x20, R17 ;  /* 0x0000002000107824 */ /* 0x000fc800078e0211 */
[----:B------:R-:W-:-:S04]  /*15240*/  IMAD.IADD R19, R19, 0x1, R32 ;  /* 0x0000000113137824 */ /* 0x000fc800078e0220 */
[--C-:B------:R-:W-:Y:S01]  /*15250*/  IMAD.IADD R31, R31, 0x1, R19.reuse ;  /* 0x000000011f1f7824 */ /* 0x100fe200078e0213 */
[----:B------:R-:W-:Y:S01]  /*15260*/  STS [R16], R19 ;  /* 0x0000001310007388 */ /* 0x000fe20000000800 */
[--C-:B------:R-:W-:Y:S02]  /*15270*/  IMAD.IADD R25, R30, 0x1, R19.reuse ;  /* 0x000000011e197824 */ /* 0x100fe400078e0213 */
[--C-:B------:R-:W-:Y:S01]  /*15280*/  IMAD.IADD R29, R29, 0x1, R19.reuse ;  /* 0x000000011d1d7824 */ /* 0x100fe200078e0213 */
[----:B------:R-:W-:Y:S01]  /*15290*/  STS [R16+0x4], R31 ;  /* 0x0000041f10007388 */ /* 0x000fe20000000800 */
[--C-:B------:R-:W-:Y:S02]  /*152a0*/  IMAD.IADD R35, R28, 0x1, R19.reuse ;  /* 0x000000011c237824 */ /* 0x100fe400078e0213 */
[--C-:B------:R-:W-:Y:S01]  /*152b0*/  IMAD.IADD R27, R27, 0x1, R19.reuse ;  /* 0x000000011b1b7824 */ /* 0x100fe200078e0213 */
[----:B------:R-:W-:Y:S01]  /*152c0*/  STS [R16+0x8], R25 ;  /* 0x0000081910007388 */ /* 0x000fe20000000800 */
[----:B------:R-:W-:-:S02]  /*152d0*/  IMAD.IADD R37, R26, 0x1, R19 ;  /* 0x000000011a257824 */ /* 0x000fc400078e0213 */
[--C-:B------:R-:W-:Y:S01]  /*152e0*/  IMAD.IADD R23, R23, 0x1, R19.reuse ;  /* 0x0000000117177824 */ /* 0x100fe200078e0213 */
[----:B------:R-:W-:Y:S01]  /*152f0*/  STS [R16+0xc], R29 ;  /* 0x00000c1d10007388 */ /* 0x000fe20000000800 */
[----:B------:R-:W-:-:S03]  /*15300*/  IMAD.IADD R24, R24, 0x1, R19 ;  /* 0x0000000118187824 */ /* 0x000fc600078e0213 */
[----:B------:R-:W-:Y:S04]  /*15310*/  STS [R16+0x10], R35 ;  /* 0x0000102310007388 */ /* 0x000fe80000000800 */
[----:B------:R-:W-:Y:S04]  /*15320*/  STS [R16+0x14], R27 ;  /* 0x0000141b10007388 */ /* 0x000fe80000000800 */
[----:B------:R-:W-:Y:S04]  /*15330*/  STS [R16+0x18], R37 ;  /* 0x0000182510007388 */ /* 0x000fe80000000800 */
[----:B------:R-:W-:Y:S04]  /*15340*/  STS [R16+0x1c], R23 ;  /* 0x00001c1710007388 */ /* 0x000fe80000000800 */
[----:B------:R-:W-:Y:S01]  /*15350*/  STS [R16+0x20], R24 ;  /* 0x0000201810007388 */ /* 0x000fe20000000800 */
[----:B------:R-:W-:Y:S06]  /*15360*/  BAR.SYNC.DEFER_BLOCKING 0x0 ;  /* 0x0000000000007b1d */ /* 0x000fec0000010000 */
[----:B------:R-:W0:Y:S04]  /*15370*/  LDS.U16 R22, [R22+0x2] ;  /* 0x0000020016167984 */ /* 0x000e280000000400 */
[----:B------:R-:W1:Y:S04]  /*15380*/  LDS.U16 R5, [R5+0x2] ;  /* 0x0000020005057984 */ /* 0x000e680000000400 */
[----:B------:R-:W2:Y:S04]  /*15390*/  LDS.U16 R18, [R3+0x2] ;  /* 0x0000020003127984 */ /* 0x000ea80000000400 */
[----:B------:R-:W3:Y:S01]  /*153a0*/  LDS.U16 R19, [R4+0x2] ;  /* 0x0000020004137984 */ /* 0x000ee20000000400 */
[----:B0-----:R-:W-:-:S02]  /*153b0*/  IMAD.IADD R21, R21, 0x1, R22 ;  /* 0x0000000115157824 */ /* 0x001fc400078e0216 */
[----:B-1----:R-:W-:Y:S02]  /*153c0*/  IMAD.IADD R20, R20, 0x1, R5 ;  /* 0x0000000114147824 */ /* 0x002fe400078e0205 */
[----:B--2---:R-:W-:Y:S02]  /*153d0*/  IMAD.IADD R18, R7, 0x1, R18 ;  /* 0x0000000107127824 */ /* 0x004fe400078e0212 */
[----:B---3--:R-:W-:Y:S01]  /*153e0*/  IMAD.IADD R6, R6, 0x1, R19 ;  /* 0x0000000106067824 */ /* 0x008fe200078e0213 */
[----:B------:R-:W-:Y:S06]  /*153f0*/  BAR.SYNC.DEFER_BLOCKING 0x0 ;  /* 0x0000000000007b1d */ /* 0x000fec0000010000 */
[----:B------:R-:W-:Y:S05]  /*15400*/  BRA.U UP0, `(.L_x_379) ;  /* 0x0000000100547547 */ /* 0x000fea000b800000 */
[----:B------:R-:W-:Y:S01]  /*15410*/  LEA R3, R21, UR5, 0x2 ;  /* 0x0000000515037c11 */ /* 0x000fe2000f8e10ff */
[----:B------:R-:W-:Y:S01]  /*15420*/  IMAD R7, R0, 0xc, R17 ;  /* 0x0000000c00077824 */ /* 0x000fe200078e0211 */
[----:B------:R-:W-:Y:S01]  /*15430*/  LEA R4, R20, UR5, 0x2 ;  /* 0x0000000514047c11 */ /* 0x000fe2000f8e10ff */
[----:B------:R-:W-:Y:S01]  /*15440*/  UIADD3 UR4, UPT, UPT, UR4, 0x4, URZ ;  /* 0x0000000404047890 */ /* 0x000fe2000fffe0ff */
[----:B------:R-:W-:Y:S01]  /*15450*/  LEA R5, R18, UR5, 0x2 ;  /* 0x0000000512057c11 */ /* 0x000fe2000f8e10ff */
[----:B------:R1:W-:Y:S01]  /*15460*/  STS [R3], R12 ;  /* 0x0000000c03007388 */ /* 0x0003e20000000800 */
[----:B------:R-:W-:-:S03]  /*15470*/  LEA R6, R6, UR5, 0x2 ;  /* 0x0000000506067c11 */ /* 0x000fc6000f8e10ff */
[----:B------:R1:W-:Y:S04]  /*15480*/  STS [R4], R13 ;  /* 0x0000000d04007388 */ /* 0x0003e80000000800 */
[----:B------:R1:W-:Y:S04]  /*15490*/  STS [R5], R14 ;  /* 0x0000000e05007388 */ /* 0x0003e80000000800 */
[----:B------:R1:W-:Y:S01]  /*154a0*/  STS [R6], R15 ;  /* 0x0000000f06007388 */ /* 0x0003e20000000800 */
[----:B------:R-:W-:Y:S06]  /*154b0*/  BAR.SYNC.DEFER_BLOCKING 0x0 ;  /* 0x0000000000007b1d */ /* 0x000fec0000010000 */
[----:B------:R1:W2:Y:S02]  /*154c0*/  LDS.128 R12, [R7] ;  /* 0x00000000070c7984 */ /* 0x0002a40000000c00 */
[----:B------:R-:W-:Y:S06]  /*154d0*/  BAR.SYNC.DEFER_BLOCKING 0x0 ;  /* 0x0000000000007b1d */ /* 0x000fec0000010000 */
[----:B------:R1:W-:Y:S04]  /*154e0*/  STS [R3], R8 ;  /* 0x0000000803007388 */ /* 0x0003e80000000800 */
[----:B------:R1:W-:Y:S04]  /*154f0*/  STS [R4], R9 ;  /* 0x0000000904007388 */ /* 0x0003e80000000800 */
[----:B------:R1:W-:Y:S04]  /*15500*/  STS [R5], R10 ;  /* 0x0000000a05007388 */ /* 0x0003e80000000800 */
[----:B------:R1:W-:Y:S01]  /*15510*/  STS [R6], R11 ;  /* 0x0000000b06007388 */ /* 0x0003e20000000800 */
[----:B------:R-:W-:Y:S06]  /*15520*/  BAR.SYNC.DEFER_BLOCKING 0x0 ;  /* 0x0000000000007b1d */ /* 0x000fec0000010000 */
[----:B------:R1:W3:Y:S02]  /*15530*/  LDS.128 R8, [R7] ;  /* 0x0000000007087984 */ /* 0x0002e40000000c00 */
[----:B------:R-:W-:Y:S06]  /*15540*/  BAR.SYNC.DEFER_BLOCKING 0x0 ;  /* 0x0000000000007b1d */ /* 0x000fec0000010000 */
[----:B-1----:R-:W-:Y:S05]  /*15550*/  BRA `(.L_x_380) ;  /* 0xfffffff000bc7947 */ /* 0x002fea000383ffff */
.L_x_379:
[----:B------:R-:W-:Y:S01]  /*15560*/  LEA R21, R21, UR5, 0x2 ;  /* 0x0000000515157c11 */ /* 0x000fe2000f8e10ff */
[----:B------:R-:W0:Y:S01]  /*15570*/  LDCU UR6, c[0x0][0x3a8] ;  /* 0x00007500ff0677ac */ /* 0x000e220008000800 */
[----:B------:R-:W-:Y:S02]  /*15580*/  LEA R20, R20, UR5, 0x2 ;  /* 0x0000000514147c11 */ /* 0x000fe4000f8e10ff */
[----:B------:R-:W-:Y:S01]  /*15590*/  LEA R5, R18, UR5, 0x2 ;  /* 0x0000000512057c11 */ /* 0x000fe2000f8e10ff */
[----:B------:R-:W-:Y:S01]  /*155a0*/  STS [R21], R12 ;  /* 0x0000000c15007388 */ /* 0x000fe20000000800 */
[----:B------:R-:W-:Y:S01]  /*155b0*/  LEA R16, R6, UR5, 0x2 ;  /* 0x0000000506107c11 */ /* 0x000fe2000f8e10ff */
[----:B------:R-:W-:Y:S02]  /*155c0*/  UMOV UR4, 0x400 ;  /* 0x0000040000047882 */ /* 0x000fe40000000000 */
[----:B------:R-:W-:Y:S01]  /*155d0*/  STS [R20], R13 ;  /* 0x0000000d14007388 */ /* 0x000fe20000000800 */
[----:B------:R-:W-:-:S03]  /*155e0*/  UIADD3 UR4, UPT, UPT, UR4, 0x4870, URZ ;  /* 0x0000487004047890 */ /* 0x000fc6000fffe0ff */
[----:B------:R-:W-:Y:S04]  /*155f0*/  STS [R5], R14 ;  /* 0x0000000e05007388 */ /* 0x000fe80000000800 */
[----:B------:R-:W-:Y:S01]  /*15600*/  STS [R16], R15 ;  /* 0x0000000f10007388 */ /* 0x000fe20000000800 */
[----:B------:R-:W-:Y:S08]  /*15610*/  BAR.SYNC.DEFER_BLOCKING 0x0 ;  /* 0x0000000000007b1d */ /* 0x000ff00000010000 */
[----:B------:R-:W-:Y:S06]  /*15620*/  BAR.SYNC.DEFER_BLOCKING 0x0 ;  /* 0x0000000000007b1d */ /* 0x000fec0000010000 */
[----:B------:R-:W-:Y:S04]  /*15630*/  STS [R21], R8 ;  /* 0x0000000815007388 */ /* 0x000fe80000000800 */
[----:B------:R-:W-:Y:S04]  /*15640*/  STS [R20], R9 ;  /* 0x0000000914007388 */ /* 0x000fe80000000800 */
[----:B------:R-:W-:Y:S04]  /*15650*/  STS [R5], R10 ;  /* 0x0000000a05007388 */ /* 0x000fe80000000800 */
[----:B------:R-:W-:Y:S01]  /*15660*/  STS [R16], R11 ;  /* 0x0000000b10007388 */ /* 0x000fe20000000800 */
[----:B------:R-:W-:Y:S06]  /*15670*/  BAR.SYNC.DEFER_BLOCKING 0x0 ;  /* 0x0000000000007b1d */ /* 0x000fec0000010000 */
[----:B------:R-:W1:Y:S02]  /*15680*/  LDS R3, [UR5+0x486c] ;  /* 0x00486c05ff037984 */ /* 0x000e640008000800 */
[----:B------:R-:W2:Y:S02]  /*15690*/  S2UR UR5, SR_CgaCtaId ;  /* 0x00000000000579c3 */ /* 0x000ea40000008800 */
[----:B------:R-:W3:Y:S01]  /*156a0*/  LDS R2, [R17+0x1000] ;  /* 0x0010000011027984 */ /* 0x000ee20000000800 */
[----:B--2---:R-:W-:Y:S01]  /*156b0*/  ULEA UR4, UR5, UR4, 0x18 ;  /* 0x0000000405047291 */ /* 0x004fe2000f8ec0ff */
[----:B-1----:R-:W-:-:S02]  /*156c0*/  IMAD.IADD R4, R3, 0x1, R0 ;  /* 0x0000000103047824 */ /* 0x002fc400078e0200 */
[----:B------:R-:W1:Y:S02]  /*156d0*/  LDS R0, [R17+0x800] ;  /* 0x0008000011007984 */ /* 0x000e640000000800 */
[C---:B------:R-:W-:Y:S01]  /*156e0*/  VIADD R5, R4.reuse, 0x200 ;  /* 0x0000020004057836 */ /* 0x040fe20000000000 */
[C---:B0-----:R-:W-:Y:S01]  /*156f0*/  ISETP.GE.AND P0, PT, R4.reuse, UR6, PT ;  /* 0x0000000604007c0c */ /* 0x041fe2000bf06270 */
[----:B------:R-:W0:Y:S01]  /*15700*/  LDS R3, [R17+0x1800] ;  /* 0x0018000011037984 */ /* 0x000e220000000800 */
[C---:B------:R-:W-:Y:S02]  /*15710*/  VIADD R7, R4.reuse, 0x400 ;  /* 0x0000040004077836 */ /* 0x040fe40000000000 */
[----:B------:R-:W-:Y:S01]  /*15720*/  VIADD R8, R4, 0x600 ;  /* 0x0000060004087836 */ /* 0x000fe20000000000 */
[----:B------:R-:W-:Y:S02]  /*15730*/  ISETP.GE.AND P1, PT, R5, UR6, PT ;  /* 0x0000000605007c0c */ /* 0x000fe4000bf26270 */
[----:B------:R-:W-:-:S02]  /*15740*/  ISETP.GE.AND P2, PT, R7, UR6, PT ;  /* 0x0000000607007c0c */ /* 0x000fc4000bf46270 */
[----:B------:R-:W-:Y:S02]  /*15750*/  ISETP.GE.AND P3, PT, R8, UR6, PT ;  /* 0x0000000608007c0c */ /* 0x000fe4000bf66270 */
[----:B------:R-:W-:Y:S02]  /*15760*/  LEA R5, R4, UR4, 0x2 ;  /* 0x0000000404057c11 */ /* 0x000fe4000f8e10ff */
[----:B------:R-:W2:Y:S07]  /*15770*/  @!P0 LDS R6, [R17] ;  /* 0x0000000011068984 */ /* 0x000eae0000000800 */
[----:B---3--:R3:W-:Y:S04]  /*15780*/  @!P2 STS [R5+0x1000], R2 ;  /* 0x001000020500a388 */ /* 0x0087e80000000800 */
[----:B-1----:R3:W-:Y:S04]  /*15790*/  @!P1 STS [R5+0x800], R0 ;  /* 0x0008000005009388 */ /* 0x0027e80000000800 */
[----:B0-----:R3:W-:Y:S04]  /*157a0*/  @!P3 STS [R5+0x1800], R3 ;  /* 0x001800030500b388 */ /* 0x0017e80000000800 */
[----:B--2---:R3:W-:Y:S01]  /*157b0*/  @!P0 STS [R5], R6 ;  /* 0x0000000605008388 */ /* 0x0047e20000000800 */
[----:B------:R-:W-:Y:S06]  /*157c0*/  BAR.SYNC.DEFER_BLOCKING 0x0 ;  /* 0x0000000000007b1d */ /* 0x000fec0000010000 */
.L_x_378:
[----:B---3--:R-:W0:Y:S01]  /*157d0*/  S2R R5, SR_TID.X ;  /* 0x0000000000057919 */ /* 0x008e220000002100 */
[----:B-1--4-:R-:W0:Y:S02]  /*157e0*/  LDC R0, c[0x0][0x3a8] ;  /* 0x0000ea00ff007b82 */ /* 0x012e240000000800 */
[----:B0-----:R-:W-:-:S13]  /*157f0*/  ISETP.GE.AND P0, PT, R5, R0, PT ;  /* 0x000000000500720c */ /* 0x001fda0003f06270 */
[----:B------:R-:W-:Y:S05]  /*15800*/  @P0 EXIT ;  /* 0x000000000000094d */ /* 0x000fea0003800000 */
[----:B------:R-:W0:Y:S01]  /*15810*/  S2UR UR4, SR_CTAID.X ;  /* 0x00000000000479c3 */ /* 0x000e220000002500 */
[----:B------:R-:W1:Y:S01]  /*15820*/  LDCU UR6, c[0x0][0x3a4] ;  /* 0x00007480ff0677ac */ /* 0x000e620008000800 */
[----:B------:R-:W0:Y:S01]  /*15830*/  LDCU UR5, c[0x0][0x3ac] ;  /* 0x00007580ff0577ac */ /* 0x000e220008000800 */
[----:B-1----:R-:W-:Y:S02]  /*15840*/  UISETP.NE.AND UP0, UPT, UR6, 0x1, UPT ;  /* 0x000000010600788c */ /* 0x002fe4000bf05270 */
[----:B0-----:R-:W-:-:S06]  /*15850*/  UIADD3 UR4, UPT, UPT, UR4, UR5, URZ ;  /* 0x0000000504047290 */ /* 0x001fcc000fffe0ff */
[----:B------:R-:W-:Y:S01]  /*15860*/  IMAD.WIDE R2, R0, UR4, RZ ;  /* 0x0000000400027c25 */ /* 0x000fe2000f8e02ff */
[----:B------:R-:W-:Y:S06]  /*15870*/  BRA.U UP0, `(.L_x_381) ;  /* 0x0000000900247547 */ /* 0x000fec000b800000 */
[----:B------:R-:W-:Y:S01]  /*15880*/  LOP3.LUT R7, RZ, R5, RZ, 0x33, !PT ;  /* 0x00000005ff077212 */ /* 0x000fe200078e33ff */
[----:B------:R-:W-:Y:S04]  /*15890*/  BSSY.RECONVERGENT B0, `(.L_x_382) ;  /* 0x0000022000007945 */ /* 0x000fe80003800200 */
[----:B------:R-:W-:-:S05]  /*158a0*/  IMAD.IADD R4, R7, 0x1, R0 ;  /* 0x0000000107047824 */ /* 0x000fca00078e0200 */
[C---:B------:R-:W-:Y:S02]  /*158b0*/  LOP3.LUT R6, R4.reuse, 0x600, RZ, 0xc0, !PT ;  /* 0x0000060004067812 */ /* 0x040fe400078ec0ff */
[----:B------:R-:W-:Y:S02]  /*158c0*/  ISETP.GE.U32.AND P1, PT, R4, 0x600, PT ;  /* 0x000006000400780c */ /* 0x000fe40003f26070 */
[----:B------:R-:W-:-:S13]  /*158d0*/  ISETP.NE.AND P0, PT, R6, 0x600, PT ;  /* 0x000006000600780c */ /* 0x000fda0003f05270 */
[----:B------:R-:W-:Y:S05]  /*158e0*/  @!P0 BRA `(.L_x_383) ;  /* 0x0000000000708947 */ /* 0x000fea0003800000 */
[----:B------:R-:W0:Y:S01]  /*158f0*/  S2UR UR5, SR_CgaCtaId ;  /* 0x00000000000579c3 */ /* 0x000e220000008800 */
[----:B------:R-:W1:Y:S01]  /*15900*/  LDCU.64 UR6, c[0x0][0x398] ;  /* 0x00007300ff0677ac */ /* 0x000e620008000a00 */
[----:B------:R-:W-:Y:S01]  /*15910*/  LEA.HI R4, R4, 0x1, RZ, 0x17 ;  /* 0x0000000104047811 */ /* 0x000fe200078fb8ff */
[C---:B------:R-:W-:Y:S01]  /*15920*/  IMAD.SHL.U32 R7, R5.reuse, 0x4, RZ ;  /* 0x0000000405077824 */ /* 0x040fe200078e00ff */
[----:B------:R-:W-:Y:S01]  /*15930*/  SHF.L.U64.HI R11, R5, 0x2, RZ ;  /* 0x00000002050b7819 */ /* 0x000fe200000102ff */
[----:B------:R-:W-:Y:S02]  /*15940*/  UMOV UR4, 0x400 ;  /* 0x0000040000047882 */ /* 0x000fe40000000000 */
[----:B------:R-:W-:Y:S01]  /*15950*/  UIADD3 UR4, UPT, UPT, UR4, 0x4870, URZ ;  /* 0x0000487004047890 */ /* 0x000fe2000fffe0ff */
[----:B------:R-:W-:Y:S01]  /*15960*/  IMAD.SHL.U32 R6, R4, 0x200, RZ ;  /* 0x0000020004067824 */ /* 0x000fe200078e00ff */
[----:B------:R-:W-:Y:S02]  /*15970*/  LEA R10, P0, R2, R7, 0x2 ;  /* 0x00000007020a7211 */ /* 0x000fe400078010ff */
[----:B------:R-:W-:-:S02]  /*15980*/  LOP3.LUT R4, R4, 0x3, RZ, 0xc0, !PT ;  /* 0x0000000304047812 */ /* 0x000fc400078ec0ff */
[----:B------:R-:W-:Y:S02]  /*15990*/  LOP3.LUT R6, R6, 0x600, RZ, 0xc0, !PT ;  /* 0x0000060006067812 */ /* 0x000fe400078ec0ff */
[----:B------:R-:W-:Y:S01]  /*159a0*/  LEA.HI.X R11, R2, R11, R3, 0x2, P0 ;  /* 0x0000000b020b7211 */ /* 0x000fe200000f1403 */
[----:B------:R-:W-:Y:S01]  /*159b0*/  IMAD.MOV R8, RZ, RZ, -R4 ;  /* 0x000000ffff087224 */ /* 0x000fe200078e0a04 */
[----:B-1----:R-:W-:-:S04]  /*159c0*/  IADD3 R10, P2, PT, R10, UR6, RZ ;  /* 0x000000060a0a7c10 */ /* 0x002fc8000ff5e0ff */
[----:B------:R-:W-:Y:S01]  /*159d0*/  IADD3.X R11, PT, PT, R11, UR7, RZ, P2, !PT ;  /* 0x000000070b0b7c10 */ /* 0x000fe200097fe4ff */
[----:B0-----:R-:W-:-:S06]  /*159e0*/  ULEA UR4, UR5, UR4, 0x18 ;  /* 0x0000000405047291 */ /* 0x001fcc000f8ec0ff */
[C---:B------:R-:W-:Y:S01]  /*159f0*/  LEA R4, R5.reuse, UR4, 0x2 ;  /* 0x0000000405047c11 */ /* 0x040fe2000f8e10ff */
[----:B------:R-:W-:-:S07]  /*15a00*/  IMAD.IADD R5, R5, 0x1, R6 ;  /* 0x0000000105057824 */ /* 0x000fce00078e0206 */
.L_x_384:
[----:B0-----:R0:W1:Y:S01]  /*15a10*/  LDS R9, [R4] ;  /* 0x0000000004097984 */ /* 0x0010620000000800 */
[----:B------:R-:W-:Y:S01]  /*15a20*/  IMAD.MOV.U32 R6, RZ, RZ, R10 ;  /* 0x000000ffff067224 */ /* 0x000fe200078e000a */
[----:B------:R-:W-:Y:S01]  /*15a30*/  IADD3 R10, P2, PT, R10, 0x800, RZ ;  /* 0x000008000a0a7810 */ /* 0x000fe20007f5e0ff */
[--C-:B------:R-:W-:Y:S02]  /*15a40*/  IMAD.MOV.U32 R7, RZ, RZ, R11.reuse ;  /* 0x000000ffff077224 */ /* 0x100fe400078e000b */
[----:B------:R-:W-:Y:S02]  /*15a50*/  VIADD R8, R8, 0x1 ;  /* 0x0000000108087836 */ /* 0x000fe40000000000 */
[----:B------:R-:W-:Y:S02]  /*15a60*/  IMAD.X R11, RZ, RZ, R11, P2 ;  /* 0x000000ffff0b7224 */ /* 0x000fe400010e060b */
[----:B0-----:R-:W-:Y:S01]  /*15a70*/  VIADD R4, R4, 0x800 ;  /* 0x0000080004047836 */ /* 0x001fe20000000000 */
[----:B------:R-:W-:Y:S01]  /*15a80*/  ISETP.NE.AND P0, PT, R8, RZ, PT ;  /* 0x000000ff0800720c */ /* 0x000fe20003f05270 */
[----:B-1----:R0:W-:-:S12]  /*15a90*/  STG.E desc[UR12][R6.64], R9 ;  /* 0x0000000906007986 */ /* 0x0021d8000c10190c */
[----:B------:R-:W-:Y:S05]  /*15aa0*/  @P0 BRA `(.L_x_384) ;  /* 0xfffffffc00d80947 */ /* 0x000fea000383ffff */
.L_x_383:
[----:B------:R-:W-:Y:S05]  /*15ab0*/  BSYNC.RECONVERGENT B0 ;  /* 0x0000000000007941 */ /* 0x000fea0003800200 */
.L_x_382:
[----:B------:R-:W-:Y:S05]  /*15ac0*/  @!P1 EXIT ;  /* 0x000000000000994d */ /* 0x000fea0003800000 */
[----:B------:R-:W1:Y:S01]  /*15ad0*/  S2UR UR5, SR_CgaCtaId ;  /* 0x00000000000579c3 */ /* 0x000e620000008800 */
[----:B------:R-:W2:Y:S01]  /*15ae0*/  LDCU.64 UR6, c[0x0][0x398] ;  /* 0x00007300ff0677ac */ /* 0x000ea20008000a00 */
[C---:B------:R-:W-:Y:S01]  /*15af0*/  SHF.L.U64.HI R3, R2.reuse, 0x2, R3 ;  /* 0x0000000202037819 */ /* 0x040fe20000010203 */
[----:B------:R-:W-:Y:S01]  /*15b00*/  IMAD.SHL.U32 R2, R2, 0x4, RZ ;  /* 0x0000000402027824 */ /* 0x000fe200078e00ff */
[----:B------:R-:W-:Y:S01]  /*15b10*/  BSSY.RECONVERGENT B0, `(.L_x_385) ;  /* 0x0000038000007945 */ /* 0x000fe20003800200 */
[----:B------:R-:W-:Y:S01]  /*15b20*/  IMAD.IADD R4, R0, 0x1, -R5 ;  /* 0x0000000100047824 */ /* 0x000fe200078e0a05 */
[----:B------:R-:W-:Y:S01]  /*15b30*/  UMOV UR4, 0x400 ;  /* 0x0000040000047882 */ /* 0x000fe20000000000 */
[----:B------:R-:W-:Y:S01]  /*15b40*/  IMAD.WIDE.U32 R2, R5, 0x4, R2 ;  /* 0x0000000405027825 */ /* 0x000fe200078e0002 */
[----:B------:R-:W-:Y:S02]  /*15b50*/  UIADD3 UR4, UPT, UPT, UR4, 0x4870, URZ ;  /* 0x0000487004047890 */ /* 0x000fe4000fffe0ff */
[----:B------:R-:W-:-:S02]  /*15b60*/  ISETP.GT.AND P1, PT, R4, 0x1800, PT ;  /* 0x000018000400780c */ /* 0x000fc40003f24270 */
[----:B--2---:R-:W-:-:S04]  /*15b70*/  IADD3 R2, P0, PT, R2, UR6, RZ ;  /* 0x0000000602027c10 */ /* 0x004fc8000ff1e0ff */
[----:B------:R-:W-:Y:S01]  /*15b80*/  IADD3 R2, P2, PT, R2, 0x1000, RZ ;  /* 0x0000100002027810 */ /* 0x000fe20007f5e0ff */
[----:B-1----:R-:W-:-:S03]  /*15b90*/  ULEA UR4, UR5, UR4, 0x18 ;  /* 0x0000000405047291 */ /* 0x002fc6000f8ec0ff */
[----:B------:R-:W-:Y:S02]  /*15ba0*/  IADD3.X R3, PT, PT, RZ, UR7, R3, P2, P0 ;  /* 0x00000007ff037c10 */ /* 0x000fe400097e0403 */
[----:B------:R-:W-:Y:S02]  /*15bb0*/  PLOP3.LUT P0, PT, PT, PT, PT, 0x80, 0x8 ;  /* 0x000000000008781c */ /* 0x000fe40003f0f070 */
[----:B------:R-:W-:-:S05]  /*15bc0*/  LEA R4, R5, UR4, 0x2 ;  /* 0x0000000405047c11 */ /* 0x000fca000f8e10ff */
[----:B------:R-:W-:Y:S01]  /*15bd0*/  VIADD R4, R4, 0x1000 ;  /* 0x0000100004047836 */ /* 0x000fe20000000000 */
[----:B------:R-:W-:Y:S06]  /*15be0*/  @!P1 BRA `(.L_x_386) ;  /* 0x0000000000a89947 */ /* 0x000fec0003800000 */
[----:B------:R-:W-:Y:S01]  /*15bf0*/  PLOP3.LUT P0, PT, PT, PT, PT, 0x8, 0x80 ;  /* 0x000000000080781c */ /* 0x000fe20003f0e170 */
[----:B0-----:R-:W-:-:S12]  /*15c00*/  VIADD R6, R0, 0xffffe800 ;  /* 0xffffe80000067836 */ /* 0x001fd80000000000 */
.L_x_387:
[----:B------:R-:W0:Y:S01]  /*15c10*/  LDS R7, [R4+-0x1000] ;  /* 0xfff0000004077984 */ /* 0x000e220000000800 */
[----:B------:R-:W-:-:S03]  /*15c20*/  VIADD R5, R5, 0x2000 ;  /* 0x0000200005057836 */ /* 0x000fc60000000000 */
[----:B------:R-:W1:Y:S02]  /*15c30*/  LDS R9, [R4+-0x800] ;  /* 0xfff8000004097984 */ /* 0x000e640000000800 */
[----:B------:R-:W-:Y:S02]  /*15c40*/  ISETP.GE.AND P1, PT, R5, R6, PT ;  /* 0x000000060500720c */ /* 0x000fe40003f26270 */
[----:B------:R-:W2:Y:S04]  /*15c50*/  LDS R11, [R4] ;  /* 0x00000000040b7984 */ /* 0x000ea80000000800 */
[----:B------:R-:W3:Y:S04]  /*15c60*/  LDS R13, [R4+0x800] ;  /* 0x00080000040d7984 */ /* 0x000ee80000000800 */
[----:B------:R-:W4:Y:S04]  /*15c70*/  LDS R15, [R4+0x1000] ;  /* 0x00100000040f7984 */ /* 0x000f280000000800 */
[----:B------:R-:W5:Y:S04]  /*15c80*/  LDS R17, [R4+0x1800] ;  /* 0x0018000004117984 */ /* 0x000f680000000800 */
        /* <DEDUP_REMOVED lines=9> */
[----:B------:R2:W5:Y:S04]  /*15d20*/  LDS R37, [R4+0x6800] ;  /* 0x0068000004257984 */ /* 0x0005680000000800 */
[----:B0-----:R0:W-:Y:S04]  /*15d30*/  STG.E desc[UR12][R2.64+-0x1000], R7 ;  /* 0xfff0000702007986 */ /* 0x0011e8000c10190c */
[----:B-1----:R-:W-:Y:S01]  /*15d40*/  STG.E desc[UR12][R2.64+-0x800], R9 ;  /* 0xfff8000902007986 */ /* 0x002fe2000c10190c */
[----:B--2---:R-:W-:-:S03]  /*15d50*/  VIADD R4, R4, 0x8000 ;  /* 0x0000800004047836 */ /* 0x004fc60000000000 */
[----:B------:R-:W-:Y:S01]  /*15d60*/  STG.E desc[UR12][R2.64], R11 ;  /* 0x0000000b02007986 */ /* 0x000fe2000c10190c */
[----:B0-----:R-:W-:-:S03]  /*15d70*/  IADD3 R7, P2, PT, R2, 0x8000, RZ ;  /* 0x0000800002077810 */ /* 0x001fc60007f5e0ff */
[----:B---3--:R-:W-:Y:S02]  /*15d80*/  STG.E desc[UR12][R2.64+0x800], R13 ;  /* 0x0008000d02007986 */ /* 0x008fe4000c10190c */
[----:B------:R-:W-:Y:S02]  /*15d90*/  IMAD.X R8, RZ, RZ, R3, P2 ;  /* 0x000000ffff087224 */ /* 0x000fe400010e0603 */
[----:B----4-:R-:W-:Y:S04]  /*15da0*/  STG.E desc[UR12][R2.64+0x1000], R15 ;  /* 0x0010000f02007986 */ /* 0x010fe8000c10190c */
[----:B-----5:R-:W-:Y:S04]  /*15db0*/  STG.E desc[UR12][R2.64+0x1800], R17 ;  /* 0x0018001102007986 */ /* 0x020fe8000c10190c */
[----:B------:R-:W-:Y:S04]  /*15dc0*/  STG.E desc[UR12][R2.64+0x2000], R19 ;  /* 0x0020001302007986 */ /* 0x000fe8000c10190c */
        /* <DEDUP_REMOVED lines=9> */
[----:B0-----:R-:W-:-:S02]  /*15e60*/  IMAD.MOV.U32 R2, RZ, RZ, R7 ;  /* 0x000000ffff027224 */ /* 0x001fc400078e0007 */
[----:B------:R-:W-:Y:S01]  /*15e70*/  IMAD.MOV.U32 R3, RZ, RZ, R8 ;  /* 0x000000ffff037224 */ /* 0x000fe200078e0008 */
[----:B------:R-:W-:Y:S06]  /*15e80*/  @!P1 BRA `(.L_x_387) ;  /* 0xfffffffc00609947 */ /* 0x000fec000383ffff */
.L_x_386:
[----:B------:R-:W-:Y:S05]  /*15e90*/  BSYNC.RECONVERGENT B0 ;  /* 0x0000000000007941 */ /* 0x000fea0003800200 */
.L_x_385:
[----:B0-----:R-:W-:Y:S01]  /*15ea0*/  IMAD.IADD R6, R0, 0x1, -R5 ;  /* 0x0000000100067824 */ /* 0x001fe200078e0a05 */
[----:B------:R-:W-:Y:S04]  /*15eb0*/  BSSY.RECONVERGENT B0, `(.L_x_388) ;  /* 0x000001a000007945 */ /* 0x000fe80003800200 */
[----:B------:R-:W-:-:S13]  /*15ec0*/  ISETP.GT.AND P1, PT, R6, 0x800, PT ;  /* 0x000008000600780c */ /* 0x000fda0003f24270 */
[----:B------:R-:W-:Y:S05]  /*15ed0*/  @!P1 BRA `(.L_x_389) ;  /* 0x00000000005c9947 */ /* 0x000fea0003800000 */
[----:B------:R-:W0:Y:S01]  /*15ee0*/  LDS R7, [R4+-0x1000] ;  /* 0xfff0000004077984 */ /* 0x000e220000000800 */
[----:B------:R-:W-:Y:S01]  /*15ef0*/  IADD3 R6, P1, PT, R2, 0x4000, RZ ;  /* 0x0000400002067810 */ /* 0x000fe20007f3e0ff */
[----:B------:R-:W-:Y:S01]  /*15f00*/  VIADD R5, R5, 0x1000 ;  /* 0x0000100005057836 */ /* 0x000fe20000000000 */
[----:B------:R-:W-:Y:S01]  /*15f10*/  PLOP3.LUT P0, PT, PT, PT, PT, 0x8, 0x80 ;  /* 0x000000000080781c */ /* 0x000fe20003f0e170 */
[----:B------:R-:W1:Y:S02]  /*15f20*/  LDS R9, [R4+-0x800] ;  /* 0xfff8000004097984 */ /* 0x000e640000000800 */
[----:B------:R-:W-:Y:S02]  /*15f30*/  IMAD.X R23, RZ, RZ, R3, P1 ;  /* 0x000000ffff177224 */ /* 0x000fe400008e0603 */
[----:B------:R-:W2:Y:S04]  /*15f40*/  LDS R11, [R4] ;  /* 0x00000000040b7984 */ /* 0x000ea80000000800 */
[----:B------:R-:W3:Y:S04]  /*15f50*/  LDS R13, [R4+0x800] ;  /* 0x00080000040d7984 */ /* 0x000ee80000000800 */
[----:B------:R-:W4:Y:S04]  /*15f60*/  LDS R15, [R4+0x1000] ;  /* 0x00100000040f7984 */ /* 0x000f280000000800 */
[----:B------:R-:W5:Y:S04]  /*15f70*/  LDS R17, [R4+0x1800] ;  /* 0x0018000004117984 */ /* 0x000f680000000800 */
[----:B------:R-:W5:Y:S04]  /*15f80*/  LDS R19, [R4+0x2000] ;  /* 0x0020000004137984 */ /* 0x000f680000000800 */
[----:B------:R0:W5:Y:S02]  /*15f90*/  LDS R21, [R4+0x2800] ;  /* 0x0028000004157984 */ /* 0x0001640000000800 */
[----:B0-----:R-:W-:-:S02]  /*15fa0*/  VIADD R4, R4, 0x4000 ;  /* 0x0000400004047836 */ /* 0x001fc40000000000 */
[----:B------:R-:W-:Y:S04]  /*15fb0*/  STG.E desc[UR12][R2.64+-0x1000], R7 ;  /* 0xfff0000702007986 */ /* 0x000fe8000c10190c */
[----:B-1----:R-:W-:Y:S04]  /*15fc0*/  STG.E desc[UR12][R2.64+-0x800], R9 ;  /* 0xfff8000902007986 */ /* 0x002fe8000c10190c */
[----:B--2---:R-:W-:Y:S04]  /*15fd0*/  STG.E desc[UR12][R2.64], R11 ;  /* 0x0000000b02007986 */ /* 0x004fe8000c10190c */
[----:B---3--:R-:W-:Y:S04]  /*15fe0*/  STG.E desc[UR12][R2.64+0x800], R13 ;  /* 0x0008000d02007986 */ /* 0x008fe8000c10190c */
[----:B----4-:R-:W-:Y:S04]  /*15ff0*/  STG.E desc[UR12][R2.64+0x1000], R15 ;  /* 0x0010000f02007986 */ /* 0x010fe8000c10190c */
[----:B-----5:R-:W-:Y:S04]  /*16000*/  STG.E desc[UR12][R2.64+0x1800], R17 ;  /* 0x0018001102007986 */ /* 0x020fe8000c10190c */
[----:B------:R-:W-:Y:S04]  /*16010*/  STG.E desc[UR12][R2.64+0x2000], R19 ;  /* 0x0020001302007986 */ /* 0x000fe8000c10190c */
[----:B------:R0:W-:Y:S02]  /*16020*/  STG.E desc[UR12][R2.64+0x2800], R21 ;  /* 0x0028001502007986 */ /* 0x0001e4000c10190c */
[----:B0-----:R-:W-:-:S02]  /*16030*/  IMAD.MOV.U32 R2, RZ, RZ, R6 ;  /* 0x000000ffff027224 */ /* 0x001fc400078e0006 */
[----:B------:R-:W-:-:S07]  /*16040*/  IMAD.MOV.U32 R3, RZ, RZ, R23 ;  /* 0x000000ffff037224 */ /* 0x000fce00078e0017 */
.L_x_389:
[----:B------:R-:W-:Y:S05]  /*16050*/  BSYNC.RECONVERGENT B0 ;  /* 0x0000000000007941 */ /* 0x000fea0003800200 */
.L_x_388:
[----:B------:R-:W-:-:S13]  /*16060*/  ISETP.LT.OR P0, PT, R5, R0, P0 ;  /* 0x000000000500720c */ /* 0x000fda0000701670 */
[----:B------:R-:W-:Y:S05]  /*16070*/  @!P0 EXIT ;  /* 0x000000000000894d */ /* 0x000fea0003800000 */
[----:B------:R-:W0:Y:S04]  /*16080*/  LDS R5, [R4+-0x1000] ;  /* 0xfff0000004057984 */ /* 0x000e280000000800 */
[----:B------:R-:W1:Y:S04]  /*16090*/  LDS R7, [R4+-0x800] ;  /* 0xfff8000004077984 */ /* 0x000e680000000800 */
[----:B------:R-:W2:Y:S04]  /*160a0*/  LDS R9, [R4] ;  /* 0x0000000004097984 */ /* 0x000ea80000000800 */
[----:B------:R-:W3:Y:S04]  /*160b0*/  LDS R11, [R4+0x800] ;  /* 0x00080000040b7984 */ /* 0x000ee80000000800 */
[----:B0-----:R-:W-:Y:S04]  /*160c0*/  STG.E desc[UR12][R2.64+-0x1000], R5 ;  /* 0xfff0000502007986 */ /* 0x001fe8000c10190c */
[----:B-1----:R-:W-:Y:S04]  /*160d0*/  STG.E desc[UR12][R2.64+-0x800], R7 ;  /* 0xfff8000702007986 */ /* 0x002fe8000c10190c */
[----:B--2---:R-:W-:Y:S04]  /*160e0*/  STG.E desc[UR12][R2.64], R9 ;  /* 0x0000000902007986 */ /* 0x004fe8000c10190c */
[----:B---3--:R-:W-:Y:S01]  /*160f0*/  STG.E desc[UR12][R2.64+0x800], R11 ;  /* 0x0008000b02007986 */ /* 0x008fe2000c10190c */
[----:B------:R-:W-:Y:S05]  /*16100*/  EXIT ;  /* 0x000000000000794d */ /* 0x000fea0003800000 */
.L_x_381:
        /* <DEDUP_REMOVED lines=25> */
.L_x_392:
[----:B0-----:R0:W1:Y:S01]  /*162a0*/  LDS R6, [R4] ;  /* 0x0000000004067984 */ /* 0x0010620000000800 */
[----:B------:R-:W-:Y:S02]  /*162b0*/  IMAD.MOV.U32 R7, RZ, RZ, R11 ;  /* 0x000000ffff077224 */ /* 0x000fe400078e000b */
[----:B------:R-:W-:-:S05]  /*162c0*/  VIADD R8, R8, 0x1 ;  /* 0x0000000108087836 */ /* 0x000fca0000000000 */
[----:B------:R-:W-:Y:S01]  /*162d0*/  ISETP.NE.AND P0, PT, R8, RZ, PT ;  /* 0x000000ff0800720c */ /* 0x000fe20003f05270 */
[----:B0-----:R-:W-:Y:S02]  /*162e0*/  VIADD R4, R4, 0x800 ;  /* 0x0000080004047836 */ /* 0x001fe40000000000 */
[----:B-1----:R-:W-:Y:S02]  /*162f0*/  VIADD R9, R6, -UR16 ;  /* 0x8000001006097c36 */ /* 0x002fe40008000000 */
[----:B------:R-:W-:Y:S01]  /*16300*/  IMAD.MOV.U32 R6, RZ, RZ, R10 ;  /* 0x000000ffff067224 */ /* 0x000fe200078e000a */
[----:B------:R-:W-:-:S04]  /*16310*/  IADD3 R10, P2, PT, R10, 0x800, RZ ;  /* 0x000008000a0a7810 */ /* 0x000fc80007f5e0ff */
[----:B------:R0:W-:Y:S01]  /*16320*/  STG.E desc[UR12][R6.64], R9 ;  /* 0x0000000906007986 */ /* 0x0001e2000c10190c */
[----:B------:R-:W-:Y:S02]  /*16330*/  IMAD.X R11, RZ, RZ, R11, P2 ;  /* 0x000000ffff0b7224 */ /* 0x000fe400010e060b */
[----:B------:R-:W-:Y:S06]  /*16340*/  @P0 BRA `(.L_x_392) ;  /* 0xfffffffc00d40947 */ /* 0x000fec000383ffff */
.L_x_391:
[----:B------:R-:W-:Y:S05]  /*16350*/  BSYNC.RECONVERGENT B0 ;  /* 0x0000000000007941 */ /* 0x000fea0003800200 */
.L_x_390:
        /* <DEDUP_REMOVED lines=21> */
.L_x_395:
[----:B------:R-:W0:Y:S01]  /*164b0*/  LDS R7, [R4+-0x1000] ;  /* 0xfff0000004077984 */ /* 0x000e220000000800 */
[----:B------:R-:W-:-:S03]  /*164c0*/  VIADD R5, R5, 0x2000 ;  /* 0x0000200005057836 */ /* 0x000fc60000000000 */
[----:B------:R-:W-:Y:S02]  /*164d0*/  LDS R18, [R4+0x2000] ;  /* 0x0020000004127984 */ /* 0x000fe40000000800 */
[----:B------:R-:W-:Y:S02]  /*164e0*/  ISETP.GE.AND P2, PT, R5, R6, PT ;  /* 0x000000060500720c */ /* 0x000fe40003f46270 */
[----:B------:R-:W1:Y:S04]  /*164f0*/  LDS R8, [R4+-0x800] ;  /* 0xfff8000004087984 */ /* 0x000e680000000800 */
[----:B------:R-:W2:Y:S04]  /*16500*/  LDS R10, [R4] ;  /* 0x00000000040a7984 */ /* 0x000ea80000000800 */
[----:B------:R-:W3:Y:S04]  /*16510*/  LDS R12, [R4+0x800] ;  /* 0x00080000040c7984 */ /* 0x000ee80000000800 */
[----:B------:R-:W4:Y:S04]  /*16520*/  LDS R14, [R4+0x1000] ;  /* 0x00100000040e7984 */ /* 0x000f280000000800 */
[----:B------:R-:W5:Y:S04]  /*16530*/  LDS R16, [R4+0x1800] ;  /* 0x0018000004107984 */ /* 0x000f680000000800 */
[----:B------:R-:W5:Y:S04]  /*16540*/  LDS R19, [R4+0x2800] ;  /* 0x0028000004137984 */ /* 0x000f680000000800 */
[----:B------:R-:W5:Y:S04]  /*16550*/  LDS R20, [R4+0x3000] ;  /* 0x0030000004147984 */ /* 0x000f680000000800 */
[----:B------:R-:W5:Y:S04]  /*16560*/  LDS R22, [R4+0x3800] ;  /* 0x0038000004167984 */ /* 0x000f680000000800 */
[----:B------:R-:W5:Y:S01]  /*16570*/  LDS R24, [R4+0x4000] ;  /* 0x0040000004187984 */ /* 0x000f620000000800 */
[----:B0-----:R-:W-:-:S03]  /*16580*/  VIADD R7, R7, -UR16 ;  /* 0x8000001007077c36 */ /* 0x001fc60008000000 */
[----:B------:R-:W0:Y:S04]  /*16590*/  LDS R26, [R4+0x4800] ;  /* 0x00480000041a7984 */ /* 0x000e280000000800 */
[----:B------:R-:W0:Y:S01]  /*165a0*/  LDS R27, [R4+0x5000] ;  /* 0x00500000041b7984 */ /* 0x000e220000000800 */
[----:B-1----:R-:W-:-:S03]  /*165b0*/  VIADD R9, R8, -UR16 ;  /* 0x8000001008097c36 */ /* 0x002fc60008000000 */
[----:B------:R-:W1:Y:S01]  /*165c0*/  LDS R28, [R4+0x5800] ;  /* 0x00580000041c7984 */ /* 0x000e620000000800 */
[----:B--2---:R-:W-:-:S03]  /*165d0*/  VIADD R11, R10, -UR16 ;  /* 0x800000100a0b7c36 */ /* 0x004fc60008000000 */
[----:B------:R-:W2:Y:S01]  /*165e0*/  LDS R29, [R4+0x6000] ;  /* 0x00600000041d7984 */ /* 0x000ea20000000800 */
[----:B---3--:R-:W-:-:S03]  /*165f0*/  VIADD R13, R12, -UR16 ;  /* 0x800000100c0d7c36 */ /* 0x008fc60008000000 */
[----:B------:R3:W2:Y:S01]  /*16600*/  LDS R30, [R4+0x6800] ;  /* 0x00680000041e7984 */ /* 0x0006a20000000800 */
[----:B----4-:R-:W-:-:S03]  /*16610*/  VIADD R15, R14, -UR16 ;  /* 0x800000100e0f7c36 */ /* 0x010fc60008000000 */
[----:B------:R4:W-:Y:S01]  /*16620*/  STG.E desc[UR12][R2.64+-0x1000], R7 ;  /* 0xfff0000702007986 */ /* 0x0009e2000c10190c */
[----:B-----5:R-:W-:-:S03]  /*16630*/  VIADD R17, R16, -UR16 ;  /* 0x8000001010117c36 */ /* 0x020fc60008000000 */
[----:B------:R0:W-:Y:S01]  /*16640*/  STG.E desc[UR12][R2.64+-0x800], R9 ;  /* 0xfff8000902007986 */ /* 0x0001e2000c10190c */
[----:B------:R-:W-:Y:S02]  /*16650*/  VIADD R19, R19, -UR16 ;  /* 0x8000001013137c36 */ /* 0x000fe40008000000 */
[----:B---3--:R-:W-:Y:S01]  /*16660*/  VIADD R4, R4, 0x8000 ;  /* 0x0000800004047836 */ /* 0x008fe20000000000 */
[----:B------:R1:W-:Y:S01]  /*16670*/  STG.E desc[UR12][R2.64], R11 ;  /* 0x0000000b02007986 */ /* 0x0003e2000c10190c */
[----:B------:R-:W-:Y:S02]  /*16680*/  VIADD R21, R20, -UR16 ;  /* 0x8000001014157c36 */ /* 0x000fe40008000000 */
[----:B----4-:R-:W-:Y:S01]  /*16690*/  VIADD R7, R18, -UR16 ;  /* 0x8000001012077c36 */ /* 0x010fe20008000000 */
[----:B------:R-:W-:Y:S01]  /*166a0*/  STG.E desc[UR12][R2.64+0x800], R13 ;  /* 0x0008000d02007986 */ /* 0x000fe2000c10190c */
[----:B------:R-:W-:Y:S02]  /*166b0*/  VIADD R23, R22, -UR16 ;  /* 0x8000001016177c36 */ /* 0x000fe40008000000 */
[----:B------:R-:W-:Y:S01]  /*166c0*/  VIADD R25, R24, -UR16 ;  /* 0x8000001018197c36 */ /* 0x000fe20008000000 */
[----:B------:R3:W-:Y:S01]  /*166d0*/  STG.E desc[UR12][R2.64+0x2000], R7 ;  /* 0x0020000702007986 */ /* 0x0007e2000c10190c */
[----:B0-----:R-:W-:-:S03]  /*166e0*/  VIADD R9, R26, -UR16 ;  /* 0x800000101a097c36 */ /* 0x001fc60008000000 */
[----:B------:R-:W-:Y:S01]  /*166f0*/  STG.E desc[UR12][R2.64+0x1000], R15 ;  /* 0x0010000f02007986 */ /* 0x000fe2000c10190c */
[----:B------:R-:W-:-:S03]  /*16700*/  VIADD R27, R27, -UR16 ;  /* 0x800000101b1b7c36 */ /* 0x000fc60008000000 */
[----:B------:R-:W-:Y:S01]  /*16710*/  STG.E desc[UR12][R2.64+0x1800], R17 ;  /* 0x0018001102007986 */ /* 0x000fe2000c10190c */
[----:B-1----:R-:W-:Y:S01]  /*16720*/  VIADD R11, R28, -UR16 ;  /* 0x800000101c0b7c36 */ /* 0x002fe20008000000 */
[----:B---3--:R-:W-:Y:S02]  /*16730*/  IADD3 R7, P1, PT, R2, 0x8000, RZ ;  /* 0x0000800002077810 */ /* 0x008fe40007f3e0ff */
[----:B------:R-:W-:Y:S01]  /*16740*/  STG.E desc[UR12][R2.64+0x2800], R19 ;  /* 0x0028001302007986 */ /* 0x000fe2000c10190c */
[----:B--2---:R-:W-:Y:S02]  /*16750*/  VIADD R29, R29, -UR16 ;  /* 0x800000101d1d7c36 */ /* 0x004fe40008000000 */
[----:B------:R-:W-:Y:S01]  /*16760*/  IMAD.X R8, RZ, RZ, R3, P1 ;  /* 0x000000ffff087224 */ /* 0x000fe200008e0603 */
[----:B------:R-:W-:Y:S01]  /*16770*/  STG.E desc[UR12][R2.64+0x3000], R21 ;  /* 0x0030001502007986 */ /* 0x000fe2000c10190c */
[----:B------:R-:W-:-:S03]  /*16780*/  VIADD R13, R30, -UR16 ;  /* 0x800000101e0d7c36 */ /* 0x000fc60008000000 */
        /* <DEDUP_REMOVED lines=10> */
.L_x_394:
[----:B------:R-:W-:Y:S05]  /*16830*/  BSYNC.RECONVERGENT B0 ;  /* 0x0000000000007941 */ /* 0x000fea0003800200 */
.L_x_393:
[----:B0-----:R-:W-:Y:S01]  /*16840*/  IMAD.IADD R6, R0, 0x1, -R5 ;  /* 0x0000000100067824 */ /* 0x001fe200078e0a05 */
[----:B------:R-:W-:Y:S04]  /*16850*/  BSSY.RECONVERGENT B0, `(.L_x_396) ;  /* 0x0000022000007945 */ /* 0x000fe80003800200 */
[----:B------:R-:W-:-:S13]  /*16860*/  ISETP.GT.AND P1, PT, R6, 0x800, PT ;  /* 0x000008000600780c */ /* 0x000fda0003f24270 */
[----:B------:R-:W-:Y:S05]  /*16870*/  @!P1 BRA `(.L_x_397) ;  /* 0x00000000007c9947 */ /* 0x000fea0003800000 */
[----:B------:R-:W0:Y:S01]  /*16880*/  LDS R6, [R4+-0x1000] ;  /* 0xfff0000004067984 */ /* 0x000e220000000800 */
[----:B------:R-:W-:Y:S01]  /*16890*/  PLOP3.LUT P0, PT, PT, PT, PT, 0x8, 0x80 ;  /* 0x000000000080781c */ /* 0x000fe20003f0e170 */
[----:B------:R-:W-:Y:S02]  /*168a0*/  VIADD R5, R5, 0x1000 ;  /* 0x0000100005057836 */ /* 0x000fe40000000000 */
[----:B------:R-:W1:Y:S04]  /*168b0*/  LDS R8, [R4+-0x800] ;  /* 0xfff8000004087984 */ /* 0x000e680000000800 */
[----:B------:R-:W2:Y:S04]  /*168c0*/  LDS R10, [R4] ;  /* 0x00000000040a7984 */ /* 0x000ea80000000800 */
[----:B------:R-:W3:Y:S04]  /*168d0*/  LDS R12, [R4+0x800] ;  /* 0x00080000040c7984 */ /* 0x000ee80000000800 */
[----:B------:R-:W4:Y:S04]  /*168e0*/  LDS R14, [R4+0x1000] ;  /* 0x00100000040e7984 */ /* 0x000f280000000800 */
[----:B------:R-:W5:Y:S04]  /*168f0*/  LDS R16, [R4+0x1800] ;  /* 0x0018000004107984 */ /* 0x000f680000000800 */
[----:B------:R-:W5:Y:S04]  /*16900*/  LDS R18, [R4+0x2000] ;  /* 0x0020000004127984 */ /* 0x000f680000000800 */
[----:B------:R0:W5:Y:S02]  /*16910*/  LDS R20, [R4+0x2800] ;  /* 0x0028000004147984 */ /* 0x0001640000000800 */
[----:B0-----:R-:W-:-:S02]  /*16920*/  VIADD R4, R4, 0x4000 ;  /* 0x0000400004047836 */ /* 0x001fc40000000000 */
[----:B------:R-:W-:Y:S01]  /*16930*/  VIADD R7, R6, -UR16 ;  /* 0x8000001006077c36 */ /* 0x000fe20008000000 */
[----:B------:R-:W-:Y:S01]  /*16940*/  IADD3 R6, P1, PT, R2, 0x4000, RZ ;  /* 0x0000400002067810 */ /* 0x000fe20007f3e0ff */
[----:B-1----:R-:W-:-:S03]  /*16950*/  VIADD R9, R8, -UR16 ;  /* 0x8000001008097c36 */ /* 0x002fc60008000000 */
[----:B------:R0:W-:Y:S01]  /*16960*/  STG.E desc[UR12][R2.64+-0x1000], R7 ;  /* 0xfff0000702007986 */ /* 0x0001e2000c10190c */
[----:B--2---:R-:W-:-:S03]  /*16970*/  VIADD R11, R10, -UR16 ;  /* 0x800000100a0b7c36 */ /* 0x004fc60008000000 */
[----:B------:R-:W-:Y:S01]  /*16980*/  STG.E desc[UR12][R2.64+-0x800], R9 ;  /* 0xfff8000902007986 */ /* 0x000fe2000c10190c */
[----:B---3--:R-:W-:-:S03]  /*16990*/  VIADD R13, R12, -UR16 ;  /* 0x800000100c0d7c36 */ /* 0x008fc60008000000 */
[----:B------:R-:W-:Y:S01]  /*169a0*/  STG.E desc[UR12][R2.64], R11 ;  /* 0x0000000b02007986 */ /* 0x000fe2000c10190c */
[----:B----4-:R-:W-:-:S03]  /*169b0*/  VIADD R15, R14, -UR16 ;  /* 0x800000100e0f7c36 */ /* 0x010fc60008000000 */
[----:B------:R-:W-:Y:S01]  /*169c0*/  STG.E desc[UR12][R2.64+0x800], R13 ;  /* 0x0008000d02007986 */ /* 0x000fe2000c10190c */
[----:B0-----:R-:W-:Y:S02]  /*169d0*/  IMAD.X R7, RZ, RZ, R3, P1 ;  /* 0x000000ffff077224 */ /* 0x001fe400008e0603 */
[----:B-----5:R-:W-:Y:S01]  /*169e0*/  VIADD R17, R16, -UR16 ;  /* 0x8000001010117c36 */ /* 0x020fe20008000000 */
[----:B------:R-:W-:Y:S01]  /*169f0*/  STG.E desc[UR12][R2.64+0x1000], R15 ;  /* 0x0010000f02007986 */ /* 0x000fe2000c10190c */
[----:B------:R-:W-:-:S03]  /*16a00*/  VIADD R19, R18, -UR16 ;  /* 0x8000001012137c36 */ /* 0x000fc60008000000 */
[----:B------:R-:W-:Y:S01]  /*16a10*/  STG.E desc[UR12][R2.64+0x1800], R17 ;  /* 0x0018001102007986 */ /* 0x000fe2000c10190c */
[----:B------:R-:W-:-:S03]  /*16a20*/  VIADD R21, R20, -UR16 ;  /* 0x8000001014157c36 */ /* 0x000fc60008000000 */
[----:B------:R-:W-:Y:S04]  /*16a30*/  STG.E desc[UR12][R2.64+0x2000], R19 ;  /* 0x0020001302007986 */ /* 0x000fe8000c10190c */
[----:B------:R0:W-:Y:S02]  /*16a40*/  STG.E desc[UR12][R2.64+0x2800], R21 ;  /* 0x0028001502007986 */ /* 0x0001e4000c10190c */
[----:B0-----:R-:W-:Y:S02]  /*16a50*/  IMAD.MOV.U32 R2, RZ, RZ, R6 ;  /* 0x000000ffff027224 */ /* 0x001fe400078e0006 */
[----:B------:R-:W-:-:S07]  /*16a60*/  IMAD.MOV.U32 R3, RZ, RZ, R7 ;  /* 0x000000ffff037224 */ /* 0x000fce00078e0007 */
.L_x_397:
[----:B------:R-:W-:Y:S05]  /*16a70*/  BSYNC.RECONVERGENT B0 ;  /* 0x0000000000007941 */ /* 0x000fea0003800200 */
.L_x_396:
[----:B------:R-:W-:-:S13]  /*16a80*/  ISETP.LT.OR P0, PT, R5, R0, P0 ;  /* 0x000000000500720c */ /* 0x000fda0000701670 */
[----:B------:R-:W-:Y:S05]  /*16a90*/  @!P0 EXIT ;  /* 0x000000000000894d */ /* 0x000fea0003800000 */
[----:B------:R-:W0:Y:S04]  /*16aa0*/  LDS R0, [R4+-0x1000] ;  /* 0xfff0000004007984 */ /* 0x000e280000000800 */
[----:B------:R-:W1:Y:S04]  /*16ab0*/  LDS R6, [R4+-0x800] ;  /* 0xfff8000004067984 */ /* 0x000e680000000800 */
[----:B------:R-:W2:Y:S04]  /*16ac0*/  LDS R8, [R4] ;  /* 0x0000000004087984 */ /* 0x000ea80000000800 */
[----:B------:R-:W3:Y:S01]  /*16ad0*/  LDS R10, [R4+0x800] ;  /* 0x00080000040a7984 */ /* 0x000ee20000000800 */
[----:B0-----:R-:W-:-:S02]  /*16ae0*/  VIADD R5, R0, -UR16 ;  /* 0x8000001000057c36 */ /* 0x001fc40008000000 */
[----:B-1----:R-:W-:-:S03]  /*16af0*/  VIADD R7, R6, -UR16 ;  /* 0x8000001006077c36 */ /* 0x002fc60008000000 */
[----:B------:R-:W-:Y:S01]  /*16b00*/  STG.E desc[UR12][R2.64+-0x1000], R5 ;  /* 0xfff0000502007986 */ /* 0x000fe2000c10190c */
[----:B--2---:R-:W-:-:S03]  /*16b10*/  VIADD R9, R8, -UR16 ;  /* 0x8000001008097c36 */ /* 0x004fc60008000000 */
[----:B------:R-:W-:Y:S01]  /*16b20*/  STG.E desc[UR12][R2.64+-0x800], R7 ;  /* 0xfff8000702007986 */ /* 0x000fe2000c10190c */
[----:B---3--:R-:W-:-:S03]  /*16b30*/  VIADD R11, R10, -UR16 ;  /* 0x800000100a0b7c36 */ /* 0x008fc60008000000 */
[----:B------:R-:W-:Y:S04]  /*16b40*/  STG.E desc[UR12][R2.64], R9 ;  /* 0x0000000902007986 */ /* 0x000fe8000c10190c */
[----:B------:R-:W-:Y:S01]  /*16b50*/  STG.E desc[UR12][R2.64+0x800], R11 ;  /* 0x0008000b02007986 */ /* 0x000fe2000c10190c */
[----:B------:R-:W-:Y:S05]  /*16b60*/  EXIT ;  /* 0x000000000000794d */ /* 0x000fea0003800000 */
.L_x_33:
[----:B------:R-:W-:Y:S02]  /*16b70*/  IMAD.MOV.U32 R9, RZ, RZ, R31 ;  /* 0x000000ffff097224 */ /* 0x000fe400078e001f */
[----:B------:R-:W-:Y:S02]  /*16b80*/  IMAD.MOV.U32 R6, RZ, RZ, 0x1 ;  /* 0x00000001ff067424 */ /* 0x000fe400078e00ff */
[----:B------:R-:W-:Y:S02]  /*16b90*/  IMAD.MOV.U32 R7, RZ, RZ, RZ ;  /* 0x000000ffff077224 */ /* 0x000fe400078e00ff */
[----:B------:R-:W-:-:S07]  /*16ba0*/  IMAD.MOV.U32 R0, RZ, RZ, -0x1 ;  /* 0xffffffffff007424 */ /* 0x000fce00078e00ff */
[----:B------:R-:W-:Y:S05]  /*16bb0*/  WARPSYNC.COLLECTIVE R0, `(.L_x_398) ;  /* 0x0000000000087348 */ /* 0x000fea0003c00000 */
[----:B------:R0:W1:Y:S02]  /*16bc0*/  SHFL.UP P0, R8, R9, R6, R7 ;  /* 0x0400000609087389 */ /* 0x0000640000000007 */
[----:B01----:R-:W-:Y:S05]  /*16bd0*/  ENDCOLLECTIVE ;  /* 0x000000000000791b */ /* 0x003fea0003800000 */
.L_x_398:
[----:B------:R-:W-:Y:S02]  /*16be0*/  IMAD.MOV.U32 R6, RZ, RZ, 0x2 ;  /* 0x00000002ff067424 */ /* 0x000fe400078e00ff */
[----:B------:R-:W-:-:S04]  /*16bf0*/  IMAD.MOV.U32 R32, RZ, RZ, R8 ;  /* 0x000000ffff207224 */ /* 0x000fc800078e0008 */
[----:B------:R-:W-:-:S04]  /*16c00*/  @P0 IMAD.IADD R32, R31, 0x1, R32 ;  /* 0x000000011f200824 */ /* 0x000fc800078e0220 */
[----:B------:R-:W-:-:S07]  /*16c10*/  IMAD.MOV.U32 R9, RZ, RZ, R32 ;  /* 0x000000ffff097224 */ /* 0x000fce00078e0020 */
[----:B------:R-:W-:Y:S05]  /*16c20*/  WARPSYNC.COLLECTIVE R0, `(.L_x_399) ;  /* 0x0000000000087348 */ /* 0x000fea0003c00000 */
[----:B------:R0:W1:Y:S02]  /*16c30*/  SHFL.UP P0, R8, R9, R6, R7 ;  /* 0x0400000609087389 */ /* 0x0000640000000007 */
[----:B01----:R-:W-:Y:S05]  /*16c40*/  ENDCOLLECTIVE ;  /* 0x000000000000791b */ /* 0x003fea0003800000 */
.L_x_399:
[----:B------:R-:W-:Y:S02]  /*16c50*/  IMAD.MOV.U32 R6, RZ, RZ, 0x4 ;  /* 0x00000004ff067424 */ /* 0x000fe400078e00ff */
[----:B------:R-:W-:-:S04]  /*16c60*/  IMAD.MOV.U32 R33, RZ, RZ, R8 ;  /* 0x000000ffff217224 */ /* 0x000fc800078e0008 */
[----:B------:R-:W-:-:S04]  /*16c70*/  @P0 IMAD.IADD R33, R32, 0x1, R33 ;  /* 0x0000000120210824 */ /* 0x000fc800078e0221 */
[----:B------:R-:W-:-:S07]  /*16c80*/  IMAD.MOV.U32 R9, RZ, RZ, R33 ;  /* 0x000000ffff097224 */ /* 0x000fce00078e0021 */
[----:B------:R-:W-:Y:S05]  /*16c90*/  WARPSYNC.COLLECTIVE R0, `(.L_x_400) ;  /* 0x0000000000087348 */ /* 0x000fea0003c00000 */
[----:B------:R0:W1:Y:S02]  /*16ca0*/  SHFL.UP P0, R8, R9, R6, R7 ;  /* 0x0400000609087389 */ /* 0x0000640000000007 */
[----:B01----:R-:W-:Y:S05]  /*16cb0*/  ENDCOLLECTIVE ;  /* 0x000000000000791b */ /* 0x003fea0003800000 */
.L_x_400:
[----:B------:R-:W-:Y:S02]  /*16cc0*/  IMAD.MOV.U32 R6, RZ, RZ, 0x8 ;  /* 0x00000008ff067424 */ /* 0x000fe400078e00ff */
[----:B------:R-:W-:-:S04]  /*16cd0*/  IMAD.MOV.U32 R34, RZ, RZ, R8 ;  /* 0x000000ffff227224 */ /* 0x000fc800078e0008 */
[----:B------:R-:W-:-:S04]  /*16ce0*/  @P0 IMAD.IADD R34, R33, 0x1, R34 ;  /* 0x0000000121220824 */ /* 0x000fc800078e0222 */
[----:B------:R-:W-:-:S07]  /*16cf0*/  IMAD.MOV.U32 R9, RZ, RZ, R34 ;  /* 0x000000ffff097224 */ /* 0x000fce00078e0022 */
[----:B------:R-:W-:Y:S05]  /*16d00*/  WARPSYNC.COLLECTIVE R0, `(.L_x_401) ;  /* 0x0000000000087348 */ /* 0x000fea0003c00000 */
[----:B------:R0:W1:Y:S02]  /*16d10*/  SHFL.UP P0, R8, R9, R6, R7 ;  /* 0x0400000609087389 */ /* 0x0000640000000007 */
[----:B01----:R-:W-:Y:S05]  /*16d20*/  ENDCOLLECTIVE ;  /* 0x000000000000791b */ /* 0x003fea0003800000 */
.L_x_401:
[----:B------:R-:W-:Y:S02]  /*16d30*/  IMAD.MOV.U32 R6, RZ, RZ, 0x10 ;  /* 0x00000010ff067424 */ /* 0x000fe400078e00ff */
[----:B------:R-:W-:-:S04]  /*16d40*/  IMAD.MOV.U32 R35, RZ, RZ, R8 ;  /* 0x000000ffff237224 */ /* 0x000fc800078e0008 */
[----:B------:R-:W-:-:S04]  /*16d50*/  @P0 IMAD.IADD R35, R34, 0x1, R35 ;  /* 0x0000000122230824 */ /* 0x000fc800078e0223 */
[----:B------:R-:W-:-:S07]  /*16d60*/  IMAD.MOV.U32 R9, RZ, RZ, R35 ;  /* 0x000000ffff097224 */ /* 0x000fce00078e0023 */
[----:B------:R-:W-:Y:S05]  /*16d70*/  WARPSYNC.COLLECTIVE R0, `(.L_x_402) ;  /* 0x0000000000087348 */ /* 0x000fea0003c00000 */
[----:B------:R0:W1:Y:S02]  /*16d80*/  SHFL.UP P0, R8, R9, R6, R7 ;  /* 0x0400000609087389 */ /* 0x0000640000000007 */
[----:B01----:R-:W-:Y:S05]  /*16d90*/  ENDCOLLECTIVE ;  /* 0x000000000000791b */ /* 0x003fea0003800000 */
.L_x_402:
[----:B------:R-:W-:Y:S05]  /*16da0*/  BRA `(.L_x_403) ;  /* 0xfffffeb800ac7947 */ /* 0x000fea000383ffff */
.L_x_106:
[----:B------:R-:W-:Y:S02]  /*16db0*/  IMAD.MOV.U32 R9, RZ, RZ, R31 ;  /* 0x000000ffff097224 */ /* 0x000fe400078e001f */
[----:B------:R-:W-:Y:S02]  /*16dc0*/  IMAD.MOV.U32 R6, RZ, RZ, 0x1 ;  /* 0x00000001ff067424 */ /* 0x000fe400078e00ff */
[----:B------:R-:W-:Y:S02]  /*16dd0*/  IMAD.MOV.U32 R7, RZ, RZ, RZ ;  /* 0x000000ffff077224 */ /* 0x000fe400078e00ff */
[----:B------:R-:W-:-:S07]  /*16de0*/  IMAD.MOV.U32 R0, RZ, RZ, -0x1 ;  /* 0xffffffffff007424 */ /* 0x000fce00078e00ff */
[----:B------:R-:W-:Y:S05]  /*16df0*/  WARPSYNC.COLLECTIVE R0, `(.L_x_404) ;  /* 0x0000000000087348 */ /* 0x000fea0003c00000 */
[----:B------:R0:W1:Y:S02]  /*16e00*/  SHFL.UP P0, R8, R9, R6, R7 ;  /* 0x0400000609087389 */ /* 0x0000640000000007 */
[----:B01----:R-:W-:Y:S05]  /*16e10*/  ENDCOLLECTIVE ;  /* 0x000000000000791b */ /* 0x003fea0003800000 */
.L_x_404:
[----:B------:R-:W-:Y:S02]  /*16e20*/  IMAD.MOV.U32 R6, RZ, RZ, 0x2 ;  /* 0x00000002ff067424 */ /* 0x000fe400078e00ff */
[----:B------:R-:W-:-:S04]  /*16e30*/  IMAD.MOV.U32 R32, RZ, RZ, R8 ;  /* 0x000000ffff207224 */ /* 0x000fc800078e0008 */
[----:B------:R-:W-:-:S04]  /*16e40*/  @P0 IMAD.IADD R32, R31, 0x1, R32 ;  /* 0x000000011f200824 */ /* 0x000fc800078e0220 */
[----:B------:R-:W-:-:S07]  /*16e50*/  IMAD.MOV.U32 R9, RZ, RZ, R32 ;  /* 0x000000ffff097224 */ /* 0x000fce00078e0020 */
[----:B------:R-:W-:Y:S05]  /*16e60*/  WARPSYNC.COLLECTIVE R0, `(.L_x_405) ;  /* 0x0000000000087348 */ /* 0x000fea0003c00000 */
[----:B------:R0:W1:Y:S02]  /*16e70*/  SHFL.UP P0, R8, R9, R6, R7 ;  /* 0x0400000609087389 */ /* 0x0000640000000007 */
[----:B01----:R-:W-:Y:S05]  /*16e80*/  ENDCOLLECTIVE ;  /* 0x000000000000791b */ /* 0x003fea0003800000 */
.L_x_405:
[----:B------:R-:W-:Y:S02]  /*16e90*/  IMAD.MOV.U32 R6, RZ, RZ, 0x4 ;  /* 0x00000004ff067424 */ /* 0x000fe400078e00ff */
[----:B------:R-:W-:-:S04]  /*16ea0*/  IMAD.MOV.U32 R33, RZ, RZ, R8 ;  /* 0x000000ffff217224 */ /* 0x000fc800078e0008 */
[----:B------:R-:W-:-:S04]  /*16eb0*/  @P0 IMAD.IADD R33, R32, 0x1, R33 ;  /* 0x0000000120210824 */ /* 0x000fc800078e0221 */
[----:B------:R-:W-:-:S07]  /*16ec0*/  IMAD.MOV.U32 R9, RZ, RZ, R33 ;  /* 0x000000ffff097224 */ /* 0x000fce00078e0021 */
[----:B------:R-:W-:Y:S05]  /*16ed0*/  WARPSYNC.COLLECTIVE R0, `(.L_x_406) ;  /* 0x0000000000087348 */ /* 0x000fea0003c00000 */
[----:B------:R0:W1:Y:S02]  /*16ee0*/  SHFL.UP P0, R8, R9, R6, R7 ;  /* 0x0400000609087389 */ /* 0x0000640000000007 */
[----:B01----:R-:W-:Y:S05]  /*16ef0*/  ENDCOLLECTIVE ;  /* 0x000000000000791b */ /* 0x003fea0003800000 */
.L_x_406:
[----:B------:R-:W-:Y:S02]  /*16f00*/  IMAD.MOV.U32 R6, RZ, RZ, 0x8 ;  /* 0x00000008ff067424 */ /* 0x000fe400078e00ff */
[----:B------:R-:W-:-:S04]  /*16f10*/  IMAD.MOV.U32 R34, RZ, RZ, R8 ;  /* 0x000000ffff227224 */ /* 0x000fc800078e0008 */
[----:B------:R-:W-:-:S04]  /*16f20*/  @P0 IMAD.IADD R34, R33, 0x1, R34 ;  /* 0x0000000121220824 */ /* 0x000fc800078e0222 */
[----:B------:R-:W-:-:S07]  /*16f30*/  IMAD.MOV.U32 R9, RZ, RZ, R34 ;  /* 0x000000ffff097224 */ /* 0x000fce00078e0022 */
[----:B------:R-:W-:Y:S05]  /*16f40*/  WARPSYNC.COLLECTIVE R0, `(.L_x_407) ;  /* 0x0000000000087348 */ /* 0x000fea0003c00000 */
[----:B------:R0:W1:Y:S02]  /*16f50*/  SHFL.UP P0, R8, R9, R6, R7 ;  /* 0x0400000609087389 */ /* 0x0000640000000007 */
[----:B01----:R-:W-:Y:S05]  /*16f60*/  ENDCOLLECTIVE ;  /* 0x000000000000791b */ /* 0x003fea0003800000 */
.L_x_407:
[----:B------:R-:W-:Y:S02]  /*16f70*/  IMAD.MOV.U32 R6, RZ, RZ, 0x10 ;  /* 0x00000010ff067424 */ /* 0x000fe400078e00ff */
[----:B------:R-:W-:-:S04]  /*16f80*/  IMAD.MOV.U32 R35, RZ, RZ, R8 ;  /* 0x000000ffff237224 */ /* 0x000fc800078e0008 */
[----:B------:R-:W-:-:S04]  /*16f90*/  @P0 IMAD.IADD R35, R34, 0x1, R35 ;  /* 0x0000000122230824 */ /* 0x000fc800078e0223 */
[----:B------:R-:W-:-:S07]  /*16fa0*/  IMAD.MOV.U32 R9, RZ, RZ, R35 ;  /* 0x000000ffff097224 */ /* 0x000fce00078e0023 */
[----:B------:R-:W-:Y:S05]  /*16fb0*/  WARPSYNC.COLLECTIVE R0, `(.L_x_408) ;  /* 0x0000000000087348 */ /* 0x000fea0003c00000 */
[----:B------:R0:W1:Y:S02]  /*16fc0*/  SHFL.UP P0, R8, R9, R6, R7 ;  /* 0x0400000609087389 */ /* 0x0000640000000007 */
[----:B01----:R-:W-:Y:S05]  /*16fd0*/  ENDCOLLECTIVE ;  /* 0x000000000000791b */ /* 0x003fea0003800000 */
.L_x_408:
[----:B------:R-:W-:Y:S05]  /*16fe0*/  BRA `(.L_x_409) ;  /* 0xfffffefc00407947 */ /* 0x000fea000383ffff */
.L_x_214:
[----:B------:R-:W-:Y:S02]  /*16ff0*/  IMAD.MOV.U32 R9, RZ, RZ, R31 ;  /* 0x000000ffff097224 */ /* 0x000fe400078e001f */
[----:B------:R-:W-:Y:S02]  /*17000*/  IMAD.MOV.U32 R6, RZ, RZ, 0x1 ;  /* 0x00000001ff067424 */ /* 0x000fe400078e00ff */
[----:B------:R-:W-:Y:S02]  /*17010*/  IMAD.MOV.U32 R7, RZ, RZ, RZ ;  /* 0x000000ffff077224 */ /* 0x000fe400078e00ff */
[----:B------:R-:W-:-:S07]  /*17020*/  IMAD.MOV.U32 R0, RZ, RZ, -0x1 ;  /* 0xffffffffff007424 */ /* 0x000fce00078e00ff */
[----:B------:R-:W-:Y:S05]  /*17030*/  WARPSYNC.COLLECTIVE R0, `(.L_x_410) ;  /* 0x0000000000087348 */ /* 0x000fea0003c00000 */
[----:B------:R0:W1:Y:S02]  /*17040*/  SHFL.UP P0, R8, R9, R6, R7 ;  /* 0x0400000609087389 */ /* 0x0000640000000007 */
[----:B01----:R-:W-:Y:S05]  /*17050*/  ENDCOLLECTIVE ;  /* 0x000000000000791b */ /* 0x003fea0003800000 */
.L_x_410:
[----:B------:R-:W-:Y:S02]  /*17060*/  IMAD.MOV.U32 R6, RZ, RZ, 0x2 ;  /* 0x00000002ff067424 */ /* 0x000fe400078e00ff */
[----:B------:R-:W-:-:S04]  /*17070*/  IMAD.MOV.U32 R30, RZ, RZ, R8 ;  /* 0x000000ffff1e7224 */ /* 0x000fc800078e0008 */
[----:B------:R-:W-:-:S04]  /*17080*/  @P0 IMAD.IADD R30, R31, 0x1, R30 ;  /* 0x000000011f1e0824 */ /* 0x000fc800078e021e */
[----:B------:R-:W-:-:S07]  /*17090*/  IMAD.MOV.U32 R9, RZ, RZ, R30 ;  /* 0x000000ffff097224 */ /* 0x000fce00078e001e */
[----:B------:R-:W-:Y:S05]  /*170a0*/  WARPSYNC.COLLECTIVE R0, `(.L_x_411) ;  /* 0x0000000000087348 */ /* 0x000fea0003c00000 */
[----:B------:R0:W1:Y:S02]  /*170b0*/  SHFL.UP P0, R8, R9, R6, R7 ;  /* 0x0400000609087389 */ /* 0x0000640000000007 */
[----:B01----:R-:W-:Y:S05]  /*170c0*/  ENDCOLLECTIVE ;  /* 0x000000000000791b */ /* 0x003fea0003800000 */
.L_x_411:
[----:B------:R-:W-:Y:S02]  /*170d0*/  IMAD.MOV.U32 R6, RZ, RZ, 0x4 ;  /* 0x00000004ff067424 */ /* 0x000fe400078e00ff */
[----:B------:R-:W-:-:S04]  /*170e0*/  IMAD.MOV.U32 R33, RZ, RZ, R8 ;  /* 0x000000ffff217224 */ /* 0x000fc800078e0008 */
[----:B------:R-:W-:-:S04]  /*170f0*/  @P0 IMAD.IADD R33, R30, 0x1, R33 ;  /* 0x000000011e210824 */ /* 0x000fc800078e0221 */
[----:B------:R-:W-:-:S07]  /*17100*/  IMAD.MOV.U32 R9, RZ, RZ, R33 ;  /* 0x000000ffff097224 */ /* 0x000fce00078e0021 */
[----:B------:R-:W-:Y:S05]  /*17110*/  WARPSYNC.COLLECTIVE R0, `(.L_x_412) ;  /* 0x0000000000087348 */ /* 0x000fea0003c00000 */
[----:B------:R0:W1:Y:S02]  /*17120*/  SHFL.UP P0, R8, R9, R6, R7 ;  /* 0x0400000609087389 */ /* 0x0000640000000007 */
[----:B01----:R-:W-:Y:S05]  /*17130*/  ENDCOLLECTIVE ;  /* 0x000000000000791b */ /* 0x003fea0003800000 */
.L_x_412:
[----:B------:R-:W-:Y:S02]  /*17140*/  IMAD.MOV.U32 R6, RZ, RZ, 0x8 ;  /* 0x00000008ff067424 */ /* 0x000fe400078e00ff */
[----:B------:R-:W-:-:S04]  /*17150*/  IMAD.MOV.U32 R32, RZ, RZ, R8 ;  /* 0x000000ffff207224 */ /* 0x000fc800078e0008 */
[----:B------:R-:W-:-:S04]  /*17160*/  @P0 IMAD.IADD R32, R33, 0x1, R32 ;  /* 0x0000000121200824 */ /* 0x000fc800078e0220 */
[----:B------:R-:W-:-:S07]  /*17170*/  IMAD.MOV.U32 R9, RZ, RZ, R32 ;  /* 0x000000ffff097224 */ /* 0x000fce00078e0020 */
[----:B------:R-:W-:Y:S05]  /*17180*/  WARPSYNC.COLLECTIVE R0, `(.L_x_413) ;  /* 0x0000000000087348 */ /* 0x000fea0003c00000 */
[----:B------:R0:W1:Y:S02]  /*17190*/  SHFL.UP P0, R8, R9, R6, R7 ;  /* 0x0400000609087389 */ /* 0x0000640000000007 */
[----:B01----:R-:W-:Y:S05]  /*171a0*/  ENDCOLLECTIVE ;  /* 0x000000000000791b */ /* 0x003fea0003800000 */
.L_x_413:
[----:B------:R-:W-:Y:S02]  /*171b0*/  IMAD.MOV.U32 R6, RZ, RZ, 0x10 ;  /* 0x00000010ff067424 */ /* 0x000fe400078e00ff */
[----:B------:R-:W-:-:S04]  /*171c0*/  IMAD.MOV.U32 R35, RZ, RZ, R8 ;  /* 0x000000ffff237224 */ /* 0x000fc800078e0008 */
[----:B------:R-:W-:-:S04]  /*171d0*/  @P0 IMAD.IADD R35, R32, 0x1, R35 ;  /* 0x0000000120230824 */ /* 0x000fc800078e0223 */
[----:B------:R-:W-:-:S07]  /*171e0*/  IMAD.MOV.U32 R9, RZ, RZ, R35 ;  /* 0x000000ffff097224 */ /* 0x000fce00078e0023 */
[----:B------:R-:W-:Y:S05]  /*171f0*/  WARPSYNC.COLLECTIVE R0, `(.L_x_414) ;  /* 0x0000000000087348 */ /* 0x000fea0003c00000 */
[----:B------:R0:W1:Y:S02]  /*17200*/  SHFL.UP P0, R8, R9, R6, R7 ;  /* 0x0400000609087389 */ /* 0x0000640000000007 */
[----:B01----:R-:W-:Y:S05]  /*17210*/  ENDCOLLECTIVE ;  /* 0x000000000000791b */ /* 0x003fea0003800000 */
.L_x_414:
[----:B------:R-:W-:Y:S05]  /*17220*/  BRA `(.L_x_415) ;  /* 0xffffff4c00547947 */ /* 0x000fea000383ffff */
.L_x_322:
[----:B------:R-:W-:Y:S02]  /*17230*/  IMAD.MOV.U32 R9, RZ, RZ, R31 ;  /* 0x000000ffff097224 */ /* 0x000fe400078e001f */
[----:B------:R-:W-:Y:S02]  /*17240*/  IMAD.MOV.U32 R6, RZ, RZ, 0x1 ;  /* 0x00000001ff067424 */ /* 0x000fe400078e00ff */
[----:B------:R-:W-:Y:S02]  /*17250*/  IMAD.MOV.U32 R7, RZ, RZ, RZ ;  /* 0x000000ffff077224 */ /* 0x000fe400078e00ff */
[----:B------:R-:W-:-:S07]  /*17260*/  IMAD.MOV.U32 R0, RZ, RZ, -0x1 ;  /* 0xffffffffff007424 */ /* 0x000fce00078e00ff */
[----:B------:R-:W-:Y:S05]  /*17270*/  WARPSYNC.COLLECTIVE R0, `(.L_x_416) ;  /* 0x0000000000087348 */ /* 0x000fea0003c00000 */
[----:B------:R0:W1:Y:S02]  /*17280*/  SHFL.UP P0, R8, R9, R6, R7 ;  /* 0x0400000609087389 */ /* 0x0000640000000007 */
[----:B01----:R-:W-:Y:S05]  /*17290*/  ENDCOLLECTIVE ;  /* 0x000000000000791b */ /* 0x003fea0003800000 */
.L_x_416:
[----:B------:R-:W-:Y:S02]  /*172a0*/  IMAD.MOV.U32 R6, RZ, RZ, 0x2 ;  /* 0x00000002ff067424 */ /* 0x000fe400078e00ff */
[----:B------:R-:W-:-:S04]  /*172b0*/  IMAD.MOV.U32 R30, RZ, RZ, R8 ;  /* 0x000000ffff1e7224 */ /* 0x000fc800078e0008 */
[----:B------:R-:W-:-:S04]  /*172c0*/  @P0 IMAD.IADD R30, R31, 0x1, R30 ;  /* 0x000000011f1e0824 */ /* 0x000fc800078e021e */
[----:B------:R-:W-:-:S07]  /*172d0*/  IMAD.MOV.U32 R9, RZ, RZ, R30 ;  /* 0x000000ffff097224 */ /* 0x000fce00078e001e */
[----:B------:R-:W-:Y:S05]  /*172e0*/  WARPSYNC.COLLECTIVE R0, `(.L_x_417) ;  /* 0x0000000000087348 */ /* 0x000fea0003c00000 */
[----:B------:R0:W1:Y:S02]  /*172f0*/  SHFL.UP P0, R8, R9, R6, R7 ;  /* 0x0400000609087389 */ /* 0x0000640000000007 */
[----:B01----:R-:W-:Y:S05]  /*17300*/  ENDCOLLECTIVE ;  /* 0x000000000000791b */ /* 0x003fea0003800000 */
.L_x_417:
[----:B------:R-:W-:Y:S02]  /*17310*/  IMAD.MOV.U32 R6, RZ, RZ, 0x4 ;  /* 0x00000004ff067424 */ /* 0x000fe400078e00ff */
[----:B------:R-:W-:-:S04]  /*17320*/  IMAD.MOV.U32 R33, RZ, RZ, R8 ;  /* 0x000000ffff217224 */ /* 0x000fc800078e0008 */
[----:B------:R-:W-:-:S04]  /*17330*/  @P0 IMAD.IADD R33, R30, 0x1, R33 ;  /* 0x000000011e210824 */ /* 0x000fc800078e0221 */
[----:B------:R-:W-:-:S07]  /*17340*/  IMAD.MOV.U32 R9, RZ, RZ, R33 ;  /* 0x000000ffff097224 */ /* 0x000fce00078e0021 */
[----:B------:R-:W-:Y:S05]  /*17350*/  WARPSYNC.COLLECTIVE R0, `(.L_x_418) ;  /* 0x0000000000087348 */ /* 0x000fea0003c00000 */
[----:B------:R0:W1:Y:S02]  /*17360*/  SHFL.UP P0, R8, R9, R6, R7 ;  /* 0x0400000609087389 */ /* 0x0000640000000007 */
[----:B01----:R-:W-:Y:S05]  /*17370*/  ENDCOLLECTIVE ;  /* 0x000000000000791b */ /* 0x003fea0003800000 */
.L_x_418:
[----:B------:R-:W-:Y:S02]  /*17380*/  IMAD.MOV.U32 R6, RZ, RZ, 0x8 ;  /* 0x00000008ff067424 */ /* 0x000fe400078e00ff */
[----:B------:R-:W-:-:S04]  /*17390*/  IMAD.MOV.U32 R32, RZ, RZ, R8 ;  /* 0x000000ffff207224 */ /* 0x000fc800078e0008 */
[----:B------:R-:W-:-:S04]  /*173a0*/  @P0 IMAD.IADD R32, R33, 0x1, R32 ;  /* 0x0000000121200824 */ /* 0x000fc800078e0220 */
[----:B------:R-:W-:-:S07]  /*173b0*/  IMAD.MOV.U32 R9, RZ, RZ, R32 ;  /* 0x000000ffff097224 */ /* 0x000fce00078e0020 */
[----:B------:R-:W-:Y:S05]  /*173c0*/  WARPSYNC.COLLECTIVE R0, `(.L_x_419) ;  /* 0x0000000000087348 */ /* 0x000fea0003c00000 */
[----:B------:R0:W1:Y:S02]  /*173d0*/  SHFL.UP P0, R8, R9, R6, R7 ;  /* 0x0400000609087389 */ /* 0x0000640000000007 */
[----:B01----:R-:W-:Y:S05]  /*173e0*/  ENDCOLLECTIVE ;  /* 0x000000000000791b */ /* 0x003fea0003800000 */
.L_x_419:
[----:B------:R-:W-:Y:S02]  /*173f0*/  IMAD.MOV.U32 R6, RZ, RZ, 0x10 ;  /* 0x00000010ff067424 */ /* 0x000fe400078e00ff */
[----:B------:R-:W-:-:S04]  /*17400*/  IMAD.MOV.U32 R35, RZ, RZ, R8 ;  /* 0x000000ffff237224 */ /* 0x000fc800078e0008 */
[----:B------:R-:W-:-:S04]  /*17410*/  @P0 IMAD.IADD R35, R32, 0x1, R35 ;  /* 0x0000000120230824 */ /* 0x000fc800078e0223 */
[----:B------:R-:W-:-:S07]  /*17420*/  IMAD.MOV.U32 R9, RZ, RZ, R35 ;  /* 0x000000ffff097224 */ /* 0x000fce00078e0023 */
[----:B------:R-:W-:Y:S05]  /*17430*/  WARPSYNC.COLLECTIVE R0, `(.L_x_420) ;  /* 0x0000000000087348 */ /* 0x000fea0003c00000 */
[----:B------:R0:W1:Y:S02]  /*17440*/  SHFL.UP P0, R8, R9, R6, R7 ;  /* 0x0400000609087389 */ /* 0x0000640000000007 */
[----:B01----:R-:W-:Y:S05]  /*17450*/  ENDCOLLECTIVE ;  /* 0x000000000000791b */ /* 0x003fea0003800000 */
.L_x_420:
[----:B------:R-:W-:Y:S05]  /*17460*/  BRA `(.L_x_421) ;  /* 0xffffffa000287947 */ /* 0x000fea000383ffff */
.L_x_422:
[----:B------:R-:W-:-:S00]  /*17470*/  BRA `(.L_x_422) ;  /* 0xfffffffc00fc7947 */ /* 0x000fc0000383ffff */
[----:B------:R-:W-:-:S00]  /*17480*/  NOP ;  /* 0x0000000000007918 */ /* 0x000fc00000000000 */
[----:B------:R-:W-:-:S00]  /*17490*/  NOP ;  /* 0x0000000000007918 */ /* 0x000fc00000000000 */
[----:B------:R-:W-:-:S00]  /*174a0*/  NOP ;  /* 0x0000000000007918 */ /* 0x000fc00000000000 */
[----:B------:R-:W-:-:S00]  /*174b0*/  NOP ;  /* 0x0000000000007918 */ /* 0x000fc00000000000 */
[----:B------:R-:W-:-:S00]  /*174c0*/  NOP ;  /* 0x0000000000007918 */ /* 0x000fc00000000000 */
[----:B------:R-:W-:-:S00]  /*174d0*/  NOP ;  /* 0x0000000000007918 */ /* 0x000fc00000000000 */
[----:B------:R-:W-:-:S00]  /*174e0*/  NOP ;  /* 0x0000000000007918 */ /* 0x000fc00000000000 */
[----:B------:R-:W-:-:S00]  /*174f0*/  NOP ;  /* 0x0000000000007918 */ /* 0x000fc00000000000 */
.L_x_2575:


//--------------------- .text._ZN4vllm17topKPerRowPrefillILi512ELb0EEEvPKfPKiS4_Piiiii --------------------------
	.section	.text._ZN4vllm17topKPerRowPrefillILi512ELb0EEEvPKfPKiS4_Piiiii,"ax",@progbits
	.align	128
.text._ZN4vllm17topKPerRowPrefillILi512ELb0EEEvPKfPKiS4_Piiiii:
        .type           _ZN4vllm17topKPerRowPrefillILi512ELb0EEEvPKfPKiS4_Piiiii,@function
        .size           _ZN4vllm17topKPerRowPrefillILi512ELb0EEEvPKfPKiS4_Piiiii,(.L_x_2576 - _ZN4vllm17topKPerRowPrefillILi512ELb0EEEvPKfPKiS4_Piiiii)
        .other          _ZN4vllm17topKPerRowPrefillILi512ELb0EEEvPKfPKiS4_Piiiii,@"STO_CUDA_ENTRY STV_DEFAULT"
_ZN4vllm17topKPerRowPrefillILi512ELb0EEEvPKfPKiS4_Piiiii:
[----:B------:R-:W-:Y:S08]  /*0000*/  LDC R1, c[0x0][0x37c] ;  /* 0x0000df00ff017b82 */ /* 0x000ff00000000800 */
[----:B------:R-:W0:Y:S01]  /*0010*/  S2UR UR8, SR_CTAID.X ;  /* 0x00000000000879c3 */ /* 0x000e220000002500 */
[----:B------:R-:W0:Y:S01]  /*0020*/  LDCU.64 UR10, c[0x0][0x3a8] ;  /* 0x00007500ff0a77ac */ /* 0x000e220008000a00 */
[----:B------:R-:W1:Y:S01]  /*0030*/  LDCU.64 UR4, c[0x0][0x388] ;  /* 0x00007100ff0477ac */ /* 0x000e620008000a00 */
[----:B------:R-:W2:Y:S01]  /*0040*/  LDCU.64 UR12, c[0x0][0x358] ;  /* 0x00006b00ff0c77ac */ /* 0x000ea20008000a00 */
[----:B------:R-:W3:Y:S01]  /*0050*/  LDCU.64 UR6, c[0x0][0x390] ;  /* 0x00007200ff0677ac */ /* 0x000ee20008000a00 */
[----:B0-----:R-:W-:-:S04]  /*0060*/  UIADD3 UR8, UPT, UPT, UR8, UR11, URZ ;  /* 0x0000000b08087290 */ /* 0x001fc8000fffe0ff */
[----:B-1----:R-:W-:-:S06]  /*0070*/  UIMAD.WIDE UR4, UR8, 0x4, UR4 ;  /* 0x00000004080478a5 */ /* 0x002fcc000f8e0204 */
[----:B------:R-:W-:Y:S02]  /*0080*/  IMAD.U32 R2, RZ, RZ, UR4 ;  /* 0x00000004ff027e24 */ /* 0x000fe4000f8e00ff */
[----:B------:R-:W-:Y:S01]  /*0090*/  IMAD.U32 R3, RZ, RZ, UR5 ;  /* 0x00000005ff037e24 */ /* 0x000fe2000f8e00ff */
[----:B---3--:R-:W-:-:S04]  /*00a0*/  UIMAD.WIDE UR4, UR8, 0x4, UR6 ;  /* 0x00000004080478a5 */ /* 0x008fc8000f8e0206 */
[----:B--2---:R-:W2:Y:S02]  /*00b0*/  LDG.E R2, desc[UR12][R2.64] ;  /* 0x0000000c02027981 */ /* 0x004ea4000c1e1900 */
[----:B------:R-:W-:Y:S02]  /*00c0*/  IMAD.U32 R4, RZ, RZ, UR4 ;  /* 0x00000004ff047e24 */ /* 0x000fe4000f8e00ff */
[----:B------:R-:W-:-:S05]  /*00d0*/  IMAD.U32 R5, RZ, RZ, UR5 ;  /* 0x00000005ff057e24 */ /* 0x000fca000f8e00ff */
[----:B------:R-:W3:Y:S01]  /*00e0*/  LDG.E R0, desc[UR12][R4.64] ;  /* 0x0000000c04007981 */ /* 0x000ee2000c1e1900 */
[----:B------:R-:W-:Y:S01]  /*00f0*/  USHF.R.S32.HI UR6, URZ, 0x1f, UR8 ;  /* 0x0000001fff067899 */ /* 0x000fe20008011408 */
[----:B--2---:R-:W-:-:S13]  /*0100*/  R2UR UR16, R2 ;  /* 0x00000000021072ca */ /* 0x004fda00000e0000 */
[----:B---3--:R-:W-:Y:S01]  /*0110*/  VIADD R9, R0, -UR16 ;  /* 0x8000001000097c36 */ /* 0x008fe20008000000 */
[----:B------:R-:W-:-:S04]  /*0120*/  USHF.R.S32.HI UR9, URZ, 0x1f, UR16 ;  /* 0x0000001fff097899 */ /* 0x000fc80008011410 */
[----:B------:R-:W-:-:S13]  /*0130*/  ISETP.GT.AND P0, PT, R9, UR10, PT ;  /* 0x0000000a09007c0c */ /* 0x000fda000bf04270 */
[----:B------:R-:W-:Y:S05]  /*0140*/  @P0 BRA `(.L_x_423) ;  /* 0x0000000800ec0947 */ /* 0x000fea0003800000 */
[----:B------:R-:W0:Y:S01]  /*0150*/  S2R R6, SR_TID.X ;  /* 0x0000000000067919 */ /* 0x000e220000002100 */
[----:B------:R-:W1:Y:S01]  /*0160*/  LDCU.64 UR6, c[0x0][0x398] ;  /* 0x00007300ff0677ac */ /* 0x000e620008000a00 */
[----:B------:R-:W-:Y:S01]  /*0170*/  BSSY.RECONVERGENT B0, `(.L_x_424) ;  /* 0x0000069000007945 */ /* 0x000fe20003800200 */
[----:B------:R-:W-:-:S04]  /*0180*/  UIMAD.WIDE UR4, UR8, UR10, URZ ;  /* 0x0000000a080472a5 */ /* 0x000fc8000f8e02ff */
[----:B-1----:R-:W-:-:S04]  /*0190*/  ULEA UR6, UP0, UR4, UR6, 0x2 ;  /* 0x0000000604067291 */ /* 0x002fc8000f8010ff */
[----:B------:R-:W-:Y:S02]  /*01a0*/  ULEA.HI.X UR4, UR4, UR7, UR5, 0x2, UP0 ;  /* 0x0000000704047291 */ /* 0x000fe400080f1405 */
[----:B------:R-:W-:-:S04]  /*01b0*/  IMAD.U32 R2, RZ, RZ, UR6 ;  /* 0x00000006ff027e24 */ /* 0x000fc8000f8e00ff */
[----:B------:R-:W-:Y:S01]  /*01c0*/  IMAD.U32 R3, RZ, RZ, UR4 ;  /* 0x00000004ff037e24 */ /* 0x000fe2000f8e00ff */
[----:B0-----:R-:W-:-:S13]  /*01d0*/  ISETP.GE.AND P0, PT, R6, R9, PT ;  /* 0x000000090600720c */ /* 0x001fda0003f06270 */
[----:B------:R-:W-:Y:S05]  /*01e0*/  @P0 BRA `(.L_x_425) ;  /* 0x0000000400840947 */ /* 0x000fea0003800000 */
[----:B------:R-:W-:Y:S01]  /*01f0*/  LOP3.LUT R5, RZ, R6, RZ, 0x33, !PT ;  /* 0x00000006ff057212 */ /* 0x000fe200078e33ff */
[----:B------:R-:W-:Y:S01]  /*0200*/  BSSY.RECONVERGENT B1, `(.L_x_426) ;  /* 0x000002f000017945 */ /* 0x000fe20003800200 */
[----:B------:R-:W-:Y:S02]  /*0210*/  IMAD.MOV.U32 R7, RZ, RZ, R6 ;  /* 0x000000ffff077224 */ /* 0x000fe400078e0006 */
[----:B------:R-:W-:-:S04]  /*0220*/  IADD3 R5, PT, PT, R0, -UR16, R5 ;  /* 0x8000001000057c10 */ /* 0x000fc8000fffe005 */
[C---:B------:R-:W-:Y:S02]  /*0230*/  ISETP.GE.U32.AND P0, PT, R5.reuse, 0x1e00, PT ;  /* 0x00001e000500780c */ /* 0x040fe40003f06070 */
[----:B------:R-:W-:-:S04]  /*0240*/  LEA.HI R8, R5, 0x1, RZ, 0x17 ;  /* 0x0000000105087811 */ /* 0x000fc800078fb8ff */
[----:B------:R-:W-:-:S04]  /*0250*/  LOP3.LUT R12, R8, 0xf, RZ, 0xc0, !PT ;  /* 0x0000000f080c7812 */ /* 0x000fc800078ec0ff */
[----:B------:R-:W-:-:S03]  /*0260*/  ISETP.NE.AND P1, PT, R12, RZ, PT ;  /* 0x000000ff0c00720c */ /* 0x000fc60003f25270 */
[----:B------:R-:W-:Y:S10]  /*0270*/  @!P0 BRA `(.L_x_427) ;  /* 0x00000000009c8947 */ /* 0x000ff40003800000 */
[----:B------:R-:W-:Y:S01]  /*0280*/  LOP3.LUT R10, R8, 0xfffff0, RZ, 0xc0, !PT ;  /* 0x00fffff0080a7812 */ /* 0x000fe200078ec0ff */
[----:B------:R-:W-:Y:S02]  /*0290*/  IMAD.MOV.U32 R11, RZ, RZ, RZ ;  /* 0x000000ffff0b7224 */ /* 0x000fe400078e00ff */
[----:B------:R-:W-:-:S07]  /*02a0*/  IMAD.MOV.U32 R7, RZ, RZ, R6 ;  /* 0x000000ffff077224 */ /* 0x000fce00078e0006 */
.L_x_428:
        /* <DEDUP_REMOVED lines=25> */
[----:B------:R-:W-:-:S03]  /*0440*/  ISETP.NE.AND P0, PT, R11, R10, PT ;  /* 0x0000000a0b00720c */ /* 0x000fc60003f05270 */
        /* <DEDUP_REMOVED lines=10> */
.L_x_427:
[----:B------:R-:W-:Y:S05]  /*04f0*/  BSYNC.RECONVERGENT B1 ;  /* 0x0000000000017941 */ /* 0x000fea0003800200 */
.L_x_426:
        /* <DEDUP_REMOVED lines=23> */
.L_x_430:
[----:B------:R-:W-:Y:S05]  /*0670*/  BSYNC.RECONVERGENT B1 ;  /* 0x0000000000017941 */ /* 0x000fea0003800200 */
.L_x_429:
        /* <DEDUP_REMOVED lines=15> */
.L_x_432:
[----:B------:R-:W-:Y:S05]  /*0770*/  BSYNC.RECONVERGENT B1 ;  /* 0x0000000000017941 */ /* 0x000fea0003800200 */
.L_x_431:
[----:B------:R-:W-:Y:S05]  /*0780*/  @!P1 BRA `(.L_x_425) ;  /* 0x00000000001c9947 */ /* 0x000fea0003800000 */
[----:B------:R-:W-:-:S07]  /*0790*/  IMAD.MOV.U32 R11, RZ, RZ, RZ ;  /* 0x000000ffff0b7224 */ /* 0x000fce00078e00ff */
.L_x_433:
[----:B------:R-:W-:Y:S02]  /*07a0*/  VIADD R11, R11, 0x1 ;  /* 0x000000010b0b7836 */ /* 0x000fe40000000000 */
[----:B------:R-:W-:-:S03]  /*07b0*/  IMAD.WIDE.U32 R4, R7, 0x4, R2 ;  /* 0x0000000407047825 */ /* 0x000fc600078e0002 */
[----:B------:R-:W-:Y:S02]  /*07c0*/  ISETP.NE.AND P0, PT, R11, R8, PT ;  /* 0x000000080b00720c */ /* 0x000fe40003f05270 */
[----:B------:R0:W-:Y:S02]  /*07d0*/  STG.E desc[UR12][R4.64], R7 ;  /* 0x0000000704007986 */ /* 0x0001e4000c10190c */
[----:B0-----:R-:W-:-:S09]  /*07e0*/  VIADD R7, R7, 0x200 ;  /* 0x0000020007077836 */ /* 0x001fd20000000000 */
[----:B------:R-:W-:Y:S05]  /*07f0*/  @P0 BRA `(.L_x_433) ;  /* 0xfffffffc00e80947 */ /* 0x000fea000383ffff */
.L_x_425:
[----:B------:R-:W-:Y:S05]  /*0800*/  BSYNC.RECONVERGENT B0 ;  /* 0x0000000000007941 */ /* 0x000fea0003800200 */
.L_x_424:
[----:B------:R-:W-:-:S05]  /*0810*/  IMAD.IADD R9, R9, 0x1, R6 ;  /* 0x0000000109097824 */ /* 0x000fca00078e0206 */
[----:B------:R-:W-:-:S13]  /*0820*/  ISETP.GE.AND P0, PT, R9, UR10, PT ;  /* 0x0000000a09007c0c */ /* 0x000fda000bf06270 */
[----:B------:R-:W-:Y:S05]  /*0830*/  @P0 EXIT ;  /* 0x000000000000094d */ /* 0x000fea0003800000 */
[----:B------:R-:W-:Y:S01]  /*0840*/  IMAD.U32 R7, RZ, RZ, UR10 ;  /* 0x0000000aff077e24 */ /* 0x000fe2000f8e00ff */
[----:B------:R-:W-:Y:S01]  /*0850*/  IADD3 R4, PT, PT, R0, -UR16, R6 ;  /* 0x8000001000047c10 */ /* 0x000fe2000fffe006 */
[----:B------:R-:W-:Y:S01]  /*0860*/  BSSY.RECONVERGENT B0, `(.L_x_434) ;  /* 0x0000022000007945 */ /* 0x000fe20003800200 */
[----:B------:R-:W-:Y:S02]  /*0870*/  LOP3.LUT R5, RZ, R6, RZ, 0x33, !PT ;  /* 0x00000006ff057212 */ /* 0x000fe400078e33ff */
[----:B------:R-:W-:-:S04]  /*0880*/  VIADDMNMX R4, R4, 0x200, R7, !PT ;  /* 0x0000020004047846 */ /* 0x000fc80007800107 */
[----:B------:R-:W-:-:S05]  /*0890*/  IADD3 R5, PT, PT, R5, UR16, R4 ;  /* 0x0000001005057c10 */ /* 0x000fca000fffe004 */
[----:B------:R-:W-:-:S05]  /*08a0*/  IMAD.IADD R5, R5, 0x1, -R0 ;  /* 0x0000000105057824 */ /* 0x000fca00078e0a00 */
[C---:B------:R-:W-:Y:S02]  /*08b0*/  ISETP.GE.U32.AND P0, PT, R5.reuse, 0x1e00, PT ;  /* 0x00001e000500780c */ /* 0x040fe40003f06070 */
[----:B------:R-:W-:-:S04]  /*08c0*/  LEA.HI R0, R5, 0x1, RZ, 0x17 ;  /* 0x0000000105007811 */ /* 0x000fc800078fb8ff */
[----:B------:R-:W-:-:S04]  /*08d0*/  LOP3.LUT R8, R0, 0xf, RZ, 0xc0, !PT ;  /* 0x0000000f00087812 */ /* 0x000fc800078ec0ff */
[----:B------:R-:W-:-:S03]  /*08e0*/  ISETP.NE.AND P1, PT, R8, RZ, PT ;  /* 0x000000ff0800720c */ /* 0x000fc60003f25270 */
[----:B------:R-:W-:Y:S10]  /*08f0*/  @!P0 BRA `(.L_x_435) ;  /* 0x0000000000608947 */ /* 0x000ff40003800000 */
[----:B------:R-:W-:Y:S01]  /*0900*/  LOP3.LUT R6, R0, 0xfffff0, RZ, 0xc0, !PT ;  /* 0x00fffff000067812 */ /* 0x000fe200078ec0ff */
[----:B------:R-:W-:Y:S02]  /*0910*/  IMAD.MOV.U32 R7, RZ, RZ, RZ ;  /* 0x000000ffff077224 */ /* 0x000fe400078e00ff */
[----:B------:R-:W-:-:S07]  /*0920*/  IMAD.MOV.U32 R11, RZ, RZ, -0x1 ;  /* 0xffffffffff0b7424 */ /* 0x000fce00078e00ff */
.L_x_436:
[----:B0-----:R-:W-:-:S04]  /*0930*/  IMAD.WIDE R4, R9, 0x4, R2 ;  /* 0x0000000409047825 */ /* 0x001fc800078e0202 */
[----:B------:R-:W-:Y:S01]  /*0940*/  VIADD R7, R7, 0x10 ;  /* 0x0000001007077836 */ /* 0x000fe20000000000 */
[----:B------:R0:W-:Y:S01]  /*0950*/  STG.E desc[UR12][R4.64], R11 ;  /* 0x0000000b04007986 */ /* 0x0001e2000c10190c */
[----:B------:R-:W-:-:S03]  /*0960*/  VIADD R9, R9, 0x2000 ;  /* 0x0000200009097836 */ /* 0x000fc60000000000 */
[----:B------:R0:W-:Y:S01]  /*0970*/  STG.E desc[UR12][R4.64+0x800], R11 ;  /* 0x0008000b04007986 */ /* 0x0001e2000c10190c */
[----:B------:R-:W-:-:S03]  /*0980*/  ISETP.NE.AND P0, PT, R7, R6, PT ;  /* 0x000000060700720c */ /* 0x000fc60003f05270 */
        /* <DEDUP_REMOVED lines=15> */
.L_x_435:
[----:B------:R-:W-:Y:S05]  /*0a80*/  BSYNC.RECONVERGENT B0 ;  /* 0x0000000000007941 */ /* 0x000fea0003800200 */
.L_x_434:
        /* <DEDUP_REMOVED lines=17> */
.L_x_438:
[----:B------:R-:W-:Y:S05]  /*0ba0*/  BSYNC.RECONVERGENT B0 ;  /* 0x0000000000007941 */ /* 0x000fea0003800200 */
.L_x_437:
        /* <DEDUP_REMOVED lines=12> */
[----:B0-----:R-:W-:Y:S02]  /*0c70*/  IMAD.MOV.U32 R7, RZ, RZ, RZ ;  /* 0x000000ffff077224 */ /* 0x001fe400078e00ff */
[----:B------:R-:W-:-:S07]  /*0c80*/  IMAD.MOV.U32 R11, RZ, RZ, -0x1 ;  /* 0xffffffffff0b7424 */ /* 0x000fce00078e00ff */
.L_x_439:
[----:B------:R-:W-:-:S04]  /*0c90*/  IMAD.WIDE R4, R9, 0x4, R2 ;  /* 0x0000000409047825 */ /* 0x000fc800078e0202 */
[----:B------:R-:W-:Y:S01]  /*0ca0*/  VIADD R7, R7, 0x1 ;  /* 0x0000000107077836 */ /* 0x000fe20000000000 */
[----:B------:R0:W-:Y:S01]  /*0cb0*/  STG.E desc[UR12][R4.64], R11 ;  /* 0x0000000b04007986 */ /* 0x0001e2000c10190c */
[----:B------:R-:W-:-:S03]  /*0cc0*/  VIADD R9, R9, 0x200 ;  /* 0x0000020009097836 */ /* 0x000fc60000000000 */
[----:B------:R-:W-:-:S13]  /*0cd0*/  ISETP.NE.AND P0, PT, R7, R0, PT ;  /* 0x000000000700720c */ /* 0x000fda0003f05270 */
[----:B0-----:R-:W-:Y:S05]  /*0ce0*/  @P0 BRA `(.L_x_439) ;  /* 0xfffffffc00e80947 */ /* 0x001fea000383ffff */
[----:B------:R-:W-:Y:S05]  /*0cf0*/  EXIT ;  /* 0x000000000000794d */ /* 0x000fea0003800000 */
.L_x_423:
        /* <DEDUP_REMOVED lines=44> */
[----:B------:R-:W-:-:S04]  /*0fc0*/  VIMNMX R12, PT, PT, R9, UR6, PT ;  /* 0x00000006090c7c48 */ /* 0x000fc8000bfe0100 */
[----:B------:R-:W-:Y:S01]  /*0fd0*/  ISETP.GE.U32.AND P0, PT, R7, R12, PT ;  /* 0x0000000c0700720c */ /* 0x000fe20003f06070 */
[----:B------:R-:W-:Y:S02]  /*0fe0*/  IMAD.IADD R8, R9, 0x1, -R12 ;  /* 0x0000000109087824 */ /* 0x000fe400078e0a0c */
[----:B------:R-:W-:-:S03]  /*0ff0*/  IMAD.IADD R13, R12, 0x1, R7 ;  /* 0x000000010c0d7824 */ /* 0x000fc600078e0207 */
[----:B------:R-:W-:-:S04]  /*1000*/  SHF.R.S32.HI R11, RZ, 0x1f, R8 ;  /* 0x0000001fff0b7819 */ /* 0x000fc80000011408 */
[----:B------:R-:W-:-:S04]  /*1010*/  LEA.HI R11, R11, R8, RZ, 0x2 ;  /* 0x000000080b0b7211 */ /* 0x000fc800078f10ff */
[----:B------:R-:W-:-:S04]  /*1020*/  SHF.R.S32.HI R16, RZ, 0x2, R11 ;  /* 0x00000002ff107819 */ /* 0x000fc8000001140b */
[C---:B------:R-:W-:Y:S01]  /*1030*/  ISETP.GT.AND P2, PT, R16.reuse, R7, PT ;  /* 0x000000071000720c */ /* 0x040fe20003f44270 */
[----:B------:R-:W-:-:S05]  /*1040*/  IMAD R14, R16, 0x4, R13 ;  /* 0x00000004100e7824 */ /* 0x000fca00078e020d */
[----:B------:R-:W-:-:S07]  /*1050*/  ISETP.GE.AND P1, PT, R14, R9, PT ;  /* 0x000000090e00720c */ /* 0x000fce0003f26270 */
[----:B------:R-:W-:Y:S06]  /*1060*/  @!P2 BRA `(.L_x_443) ;  /* 0x0000000000c0a947 */ /* 0x000fec0003800000 */
[----:B------:R-:W-:Y:S02]  /*1070*/  IMAD.U32 R17, RZ, RZ, UR7 ;  /* 0x00000007ff117e24 */ /* 0x000fe4000f8e00ff */
[----:B------:R-:W-:Y:S02]  /*1080*/  IMAD.MOV.U32 R15, RZ, RZ, R7 ;  /* 0x000000ffff0f7224 */ /* 0x000fe400078e0007 */
[----:B------:R-:W-:-:S04]  /*1090*/  IMAD.WIDE R12, R12, 0x4, R4 ;  /* 0x000000040c0c7825 */ /* 0x000fc800078e0204 */
[----:B------:R-:W-:-:S07]  /*10a0*/  VIADD R17, R17, 0x8a0 ;  /* 0x000008a011117836 */ /* 0x000fce0000000000 */
.L_x_444:
        /* <DEDUP_REMOVED lines=44> */
.L_x_443:
[----:B------:R-:W-:Y:S05]  /*1370*/  BSYNC.RECONVERGENT B1 ;  /* 0x0000000000017941 */ /* 0x000fea0003800200 */
.L_x_442:
[----:B------:R-:W-:Y:S01]  /*1380*/  BSSY.RECONVERGENT B1, `(.L_x_445) ;  /* 0x000000d000017945 */ /* 0x000fe20003800200 */
[----:B-1----:R-:W-:-:S03]  /*1390*/  IMAD.WIDE.U32 R8, R7, 0x4, R4 ;  /* 0x0000000407087825 */ /* 0x002fc600078e0004 */
[----:B------:R-:W-:Y:S05]  /*13a0*/  @P0 BRA `(.L_x_446) ;  /* 0x0000000000280947 */ /* 0x000fea0003800000 */
        /* <DEDUP_REMOVED lines=10> */
.L_x_446:
[----:B------:R-:W-:Y:S05]  /*1450*/  BSYNC.RECONVERGENT B1 ;  /* 0x0000000000017941 */ /* 0x000fea0003800200 */
.L_x_445:
[----:B------:R-:W-:Y:S05]  /*1460*/  @P1 BRA `(.L_x_447) ;  /* 0x0000000c00a01947 */ /* 0x000fea0003800000 */
[----:B------:R-:W-:-:S06]  /*1470*/  IMAD.WIDE R14, R14, 0x4, R4 ;  /* 0x000000040e0e7825 */ /* 0x000fcc00078e0204 */
[----:B------:R-:W2:Y:S02]  /*1480*/  LDG.E R14, desc[UR12][R14.64] ;  /* 0x0000000c0e0e7981 */ /* 0x000ea4000c1e1900 */
[----:B--2---:R-:W2:Y:S02]  /*1490*/  F2F.F16.F32 R8, R14 ;  /* 0x0000000e00087304 */ /* 0x004ea40000200800 */
[----:B--2---:R-:W-:-:S04]  /*14a0*/  PRMT R9, R8, 0x9910, RZ ;  /* 0x0000991008097816 */ /* 0x004fc800000000ff */
        /* <DEDUP_REMOVED lines=8> */
.L_x_441:
[----:B------:R-:W-:-:S05]  /*1530*/  VIADD R11, R7, UR16 ;  /* 0x00000010070b7c36 */ /* 0x000fca0008000000 */
[----:B------:R-:W-:-:S13]  /*1540*/  ISETP.GE.AND P0, PT, R11, R0, PT ;  /* 0x000000000b00720c */ /* 0x000fda0003f06270 */
[----:B------:R-:W-:Y:S05]  /*1550*/  @P0 BRA `(.L_x_447) ;  /* 0x0000000c00640947 */ /* 0x000fea0003800000 */
[----:B------:R-:W-:Y:S01]  /*1560*/  LOP3.LUT R10, RZ, R7, RZ, 0x33, !PT ;  /* 0x00000007ff0a7212 */ /* 0x000fe200078e33ff */
[----:B------:R-:W-:Y:S01]  /*1570*/  BSSY.RECONVERGENT B1, `(.L_x_448) ;  /* 0x0000072000017945 */ /* 0x000fe20003800200 */
[----:B------:R-:W-:-:S04]  /*1580*/  VIADDMNMX R9, R11, 0x200, R0, !PT ;  /* 0x000002000b097846 */ /* 0x000fc80007800100 */
[----:B------:R-:W-:-:S04]  /*1590*/  IADD3 R9, PT, PT, R9, -UR16, R10 ;  /* 0x8000001009097c10 */ /* 0x000fc8000fffe00a */
[C---:B------:R-:W-:Y:S02]  /*15a0*/  ISETP.GE.U32.AND P1, PT, R9.reuse, 0xe00, PT ;  /* 0x00000e000900780c */ /* 0x040fe40003f26070 */
[----:B------:R-:W-:-:S04]  /*15b0*/  LEA.HI R10, R9, 0x1, RZ, 0x17 ;  /* 0x00000001090a7811 */ /* 0x000fc800078fb8ff */
[----:B------:R-:W-:-:S04]  /*15c0*/  LOP3.LUT R28, R10, 0x7, RZ, 0xc0, !PT ;  /* 0x000000070a1c7812 */ /* 0x000fc800078ec0ff */
[----:B------:R-:W-:-:S03]  /*15d0*/  ISETP.NE.AND P0, PT, R28, RZ, PT ;  /* 0x000000ff1c00720c */ /* 0x000fc60003f05270 */
[----:B------:R-:W-:Y:S10]  /*15e0*/  @!P1 BRA `(.L_x_449) ;  /* 0x0000000400a89947 */ /* 0x000ff40003800000 */
[----:B------:R-:W-:Y:S01]  /*15f0*/  LOP3.LUT R12, R10, 0xfffff8, RZ, 0xc0, !PT ;  /* 0x00fffff80a0c7812 */ /* 0x000fe200078ec0ff */
[----:B------:R-:W-:-:S07]  /*1600*/  IMAD.MOV.U32 R13, RZ, RZ, RZ ;  /* 0x000000ffff0d7224 */ /* 0x000fce00078e00ff */
.L_x_450:
[----:B------:R-:W-:-:S04]  /*1610*/  IMAD R19, R11, R8, RZ ;  /* 0x000000080b137224 */ /* 0x000fc800078e02ff */
[----:B-1----:R-:W-:Y:S02]  /*1620*/  IMAD R17, R8, 0x200, R19 ;  /* 0x0000020008117824 */ /* 0x002fe400078e0213 */
[----:B------:R-:W-:-:S04]  /*1630*/  IMAD.WIDE R24, R19, 0x4, R2 ;  /* 0x0000000413187825 */ /* 0x000fc800078e0202 */
[----:B------:R-:W-:Y:S01]  /*1640*/  IMAD.WIDE R16, R17, 0x4, R2 ;  /* 0x0000000411107825 */ /* 0x000fe200078e0202 */
[----:B------:R1:W2:Y:S03]  /*1650*/  LDG.E R18, desc[UR12][R24.64] ;  /* 0x0000000c18127981 */ /* 0x0002a6000c1e1900 */
[C-C-:B------:R-:W-:Y:S02]  /*1660*/  IMAD R21, R8.reuse, 0x400, R19.reuse ;  /* 0x0000040008157824 */ /* 0x140fe400078e0213 */
[----:B------:R-:W3:Y:S01]  /*1670*/  LDG.E R16, desc[UR12][R16.64] ;  /* 0x0000000c10107981 */ /* 0x000ee2000c1e1900 */
[C---:B------:R-:W-:Y:S02]  /*1680*/  IMAD R27, R8.reuse, 0x800, R19 ;  /* 0x00000800081b7824 */ /* 0x040fe400078e0213 */
[C---:B------:R-:W-:Y:S02]  /*1690*/  IMAD R23, R8.reuse, 0x200, R21 ;  /* 0x0000020008177824 */ /* 0x040fe400078e0215 */
[----:B------:R-:W-:-:S02]  /*16a0*/  IMAD R31, R8, 0x200, R27 ;  /* 0x00000200081f7824 */ /* 0x000fc400078e021b */
[----:B------:R-:W-:-:S04]  /*16b0*/  IMAD.WIDE R14, R21, 0x4, R2 ;  /* 0x00000004150e7825 */ /* 0x000fc800078e0202 */
[--C-:B------:R-:W-:Y:S01]  /*16c0*/  IMAD.WIDE R22, R23, 0x4, R2.reuse ;  /* 0x0000000417167825 */ /* 0x100fe200078e0202 */
[----:B------:R4:W5:Y:S03]  /*16d0*/  LDG.E R19, desc[UR12][R14.64] ;  /* 0x0000000c0e137981 */ /* 0x000966000c1e1900 */
[--C-:B-1----:R-:W-:Y:S02]  /*16e0*/  IMAD.WIDE R24, R31, 0x4, R2.reuse ;  /* 0x000000041f187825 */ /* 0x102fe400078e0202 */
[----:B------:R1:W5:Y:S02]  /*16f0*/  LDG.E R22, desc[UR12][R22.64] ;  /* 0x0000000c16167981 */ /* 0x000364000c1e1900 */
[----:B------:R-:W-:Y:S02]  /*1700*/  IMAD.WIDE R20, R27, 0x4, R2 ;  /* 0x000000041b147825 */ /* 0x000fe400078e0202 */
[----:B------:R0:W5:Y:S02]  /*1710*/  LDG.E R24, desc[UR12][R24.64] ;  /* 0x0000000c18187981 */ /* 0x000164000c1e1900 */
[----:B------:R-:W-:-:S02]  /*1720*/  IMAD R31, R8, 0x400, R27 ;  /* 0x00000400081f7824 */ /* 0x000fc400078e021b */
[----:B------:R0:W5:Y:S02]  /*1730*/  LDG.E R29, desc[UR12][R20.64] ;  /* 0x0000000c141d7981 */ /* 0x000164000c1e1900 */
[----:B------:R-:W-:-:S04]  /*1740*/  IMAD.WIDE R26, R31, 0x4, R2 ;  /* 0x000000041f1a7825 */ /* 0x000fc800078e0202 */
[----:B----4-:R-:W-:Y:S02]  /*1750*/  IMAD R15, R8, 0x200, R31 ;  /* 0x00000200080f7824 */ /* 0x010fe400078e021f */
[----:B------:R-:W4:Y:S02]  /*1760*/  LDG.E R26, desc[UR12][R26.64] ;  /* 0x0000000c1a1a7981 */ /* 0x000f24000c1e1900 */
[----:B------:R-:W-:-:S06]  /*1770*/  IMAD.WIDE R14, R15, 0x4, R2 ;  /* 0x000000040f0e7825 */ /* 0x000fcc00078e0202 */
[----:B------:R4:W4:Y:S01]  /*1780*/  LDG.E R15, desc[UR12][R14.64] ;  /* 0x0000000c0e0f7981 */ /* 0x000922000c1e1900 */
[----:B------:R-:W-:Y:S01]  /*1790*/  UIADD3 UR6, UPT, UPT, UR7, 0x8a0, URZ ;  /* 0x000008a007067890 */ /* 0x000fe2000fffe0ff */
[----:B------:R-:W-:Y:S02]  /*17a0*/  VIADD R13, R13, 0x8 ;  /* 0x000000080d0d7836 */ /* 0x000fe40000000000 */
[----:B------:R-:W-:Y:S01]  /*17b0*/  VIADD R11, R11, 0x1000 ;  /* 0x000010000b0b7836 */ /* 0x000fe20000000000 */
[----:B--2---:R-:W1:Y:S08]  /*17c0*/  F2F.F16.F32 R18, R18 ;  /* 0x0000001200127304 */ /* 0x004e700000200800 */
[----:B---3--:R-:W0:Y:S01]  /*17d0*/  F2F.F16.F32 R16, R16 ;  /* 0x0000001000107304 */ /* 0x008e220000200800 */
[----:B-1----:R-:W-:-:S07]  /*17e0*/  PRMT R23, R18, 0x9910, RZ ;  /* 0x0000991012177816 */ /* 0x002fce00000000ff */
[----:B-----5:R-:W1:Y:S01]  /*17f0*/  F2F.F16.F32 R19, R19 ;  /* 0x0000001300137304 */ /* 0x020e620000200800 */
[----:B------:R-:W-:Y:S02]  /*1800*/  ISETP.GE.AND P6, PT, R23, RZ, PT ;  /* 0x000000ff1700720c */ /* 0x000fe40003fc6270 */
[----:B0-----:R-:W-:-:S05]  /*1810*/  PRMT R25, R16, 0x9910, RZ ;  /* 0x0000991010197816 */ /* 0x001fca00000000ff */
[----:B------:R-:W0:Y:S01]  /*1820*/  F2F.F16.F32 R20, R22 ;  /* 0x0000001600147304 */ /* 0x000e220000200800 */
[----:B------:R-:W-:-:S07]  /*1830*/  IMAD.MOV.U32 R23, RZ, RZ, R25 ;  /* 0x000000ffff177224 */ /* 0x000fce00078e0019 */
[----:B------:R-:W2:Y:S01]  /*1840*/  F2F.F16.F32 R17, R29 ;  /* 0x0000001d00117304 */ /* 0x000ea20000200800 */
[----:B------:R-:W-:-:S07]  /*1850*/  ISETP.GE.AND P1, PT, R23, RZ, PT ;  /* 0x000000ff1700720c */ /* 0x000fce0003f26270 */
[----:B------:R-:W3:Y:S08]  /*1860*/  F2F.F16.F32 R21, R24 ;  /* 0x0000001800157304 */ /* 0x000ef00000200800 */
[----:B----4-:R-:W4:Y:S01]  /*1870*/  F2F.F16.F32 R14, R26 ;  /* 0x0000001a000e7304 */ /* 0x010f220000200800 */
[----:B-1----:R-:W-:Y:S02]  /*1880*/  PRMT R27, R19, 0x9910, RZ ;  /* 0x00009910131b7816 */ /* 0x002fe400000000ff */
[----:B0-----:R-:W-:-:S05]  /*1890*/  PRMT R22, R20, 0x9910, RZ ;  /* 0x0000991014167816 */ /* 0x001fca00000000ff */
[----:B------:R-:W0:Y:S01]  /*18a0*/  F2F.F16.F32 R15, R15 ;  /* 0x0000000f000f7304 */ /* 0x000e220000200800 */
[----:B--2---:R-:W-:Y:S01]  /*18b0*/  PRMT R23, R17, 0x9910, RZ ;  /* 0x0000991011177816 */ /* 0x004fe200000000ff */
[----:B------:R-:W-:Y:S01]  /*18c0*/  IMAD.MOV.U32 R25, RZ, RZ, R27 ;  /* 0x000000ffff197224 */ /* 0x000fe200078e001b */
[----:B------:R-:W-:Y:S02]  /*18d0*/  ISETP.GE.AND P3, PT, R22, RZ, PT ;  /* 0x000000ff1600720c */ /* 0x000fe40003f66270 */
[----:B------:R-:W-:Y:S02]  /*18e0*/  ISETP.GE.AND P4, PT, R23, RZ, PT ;  /* 0x000000ff1700720c */ /* 0x000fe40003f86270 */
[----:B---3--:R-:W-:Y:S02]  /*18f0*/  PRMT R22, R21, 0x9910, RZ ;  /* 0x0000991015167816 */ /* 0x008fe400000000ff */
[----:B----4-:R-:W-:Y:S02]  /*1900*/  PRMT R23, R14, 0x9910, RZ ;  /* 0x000099100e177816 */ /* 0x010fe400000000ff */
[----:B------:R-:W-:-:S02]  /*1910*/  @P6 LOP3.LUT R18, R18, 0x7fe0, RZ, 0xc, !PT ;  /* 0x00007fe012126812 */ /* 0x000fc400078e0cff */
[----:B------:R-:W-:Y:S02]  /*1920*/  @P1 LOP3.LUT R16, R16, 0x7fe0, RZ, 0xc, !PT ;  /* 0x00007fe010101812 */ /* 0x000fe400078e0cff */
[----:B------:R-:W-:Y:S02]  /*1930*/  ISETP.GE.AND P2, PT, R25, RZ, PT ;  /* 0x000000ff1900720c */ /* 0x000fe40003f46270 */
[----:B------:R-:W-:Y:S02]  /*1940*/  ISETP.GE.AND P5, PT, R22, RZ, PT ;  /* 0x000000ff1600720c */ /* 0x000fe40003fa6270 */
[----:B------:R-:W-:Y:S02]  /*1950*/  ISETP.GE.AND P6, PT, R23, RZ, PT ;  /* 0x000000ff1700720c */ /* 0x000fe40003fc6270 */
[----:B------:R-:W-:Y:S02]  /*1960*/  LOP3.LUT R18, R18, 0xffff, RZ, 0xc0, !PT ;  /* 0x0000ffff12127812 */ /* 0x000fe400078ec0ff */
[----:B------:R-:W-:-:S02]  /*1970*/  LOP3.LUT R22, R16, 0xffff, RZ, 0xc0, !PT ;  /* 0x0000ffff10167812 */ /* 0x000fc400078ec0ff */
[----:B0-----:R-:W-:Y:S02]  /*1980*/  PRMT R23, R15, 0x9910, RZ ;  /* 0x000099100f177816 */ /* 0x001fe400000000ff */
[----:B------:R-:W-:Y:S02]  /*1990*/  SHF.R.U32.HI R16, RZ, 0x5, R18 ;  /* 0x00000005ff107819 */ /* 0x000fe40000011612 */
[----:B------:R-:W-:Y:S01]  /*19a0*/  SHF.R.U32.HI R18, RZ, 0x5, R22 ;  /* 0x00000005ff127819 */ /* 0x000fe20000011616 */
[----:B------:R-:W-:Y:S01]  /*19b0*/  IMAD.MOV.U32 R22, RZ, RZ, R23 ;  /* 0x000000ffff167224 */ /* 0x000fe200078e0017 */
[----:B------:R-:W-:-:S04]  /*19c0*/  @P2 LOP3.LUT R19, R19, 0x7fe0, RZ, 0xc, !PT ;  /* 0x00007fe013132812 */ /* 0x000fc800078e0cff */
[----:B------:R-:W-:Y:S02]  /*19d0*/  ISETP.GE.AND P1, PT, R22, RZ, PT ;  /* 0x000000ff1600720c */ /* 0x000fe40003f26270 */
[----:B------:R-:W-:Y:S02]  /*19e0*/  @P4 LOP3.LUT R17, R17, 0x7fe0, RZ, 0xc, !PT ;  /* 0x00007fe011114812 */ /* 0x000fe400078e0cff */
[----:B------:R-:W-:Y:S02]  /*19f0*/  LOP3.LUT R19, R19, 0xffff, RZ, 0xc0, !PT ;  /* 0x0000ffff13137812 */ /* 0x000fe400078ec0ff */
[----:B------:R-:W-:Y:S02]  /*1a00*/  LOP3.LUT R16, R16, 0xffff, RZ, 0xc0, !PT ;  /* 0x0000ffff10107812 */ /* 0x000fe400078ec0ff */
[----:B------:R-:W-:Y:S02]  /*1a10*/  LOP3.LUT R18, R18, 0xffff, RZ, 0xc0, !PT ;  /* 0x0000ffff12127812 */ /* 0x000fe400078ec0ff */
[----:B------:R-:W-:-:S02]  /*1a20*/  LOP3.LUT R17, R17, 0xffff, RZ, 0xc0, !PT ;  /* 0x0000ffff11117812 */ /* 0x000fc400078ec0ff */
[----:B------:R-:W-:Y:S02]  /*1a30*/  SHF.R.U32.HI R19, RZ, 0x5, R19 ;  /* 0x00000005ff137819 */ /* 0x000fe40000011613 */
[----:B------:R-:W-:Y:S02]  /*1a40*/  LEA R16, R16, UR6, 0x2 ;  /* 0x0000000610107c11 */ /* 0x000fe4000f8e10ff */
[----:B------:R-:W-:Y:S02]  /*1a50*/  @P3 LOP3.LUT R20, R20, 0x7fe0, RZ, 0xc, !PT ;  /* 0x00007fe014143812 */ /* 0x000fe400078e0cff */
[----:B------:R-:W-:Y:S01]  /*1a60*/  LEA R18, R18, UR6, 0x2 ;  /* 0x0000000612127c11 */ /* 0x000fe2000f8e10ff */
[----:B------:R0:W-:Y:S01]  /*1a70*/  ATOMS.POPC.INC.32 RZ, [R16+URZ] ;  /* 0x0000000010ff7f8c */ /* 0x0001e2000d8000ff */
[----:B------:R-:W-:Y:S02]  /*1a80*/  @P5 LOP3.LUT R21, R21, 0x7fe0, RZ, 0xc, !PT ;  /* 0x00007fe015155812 */ /* 0x000fe400078e0cff */
[----:B------:R-:W-:Y:S01]  /*1a90*/  @P6 LOP3.LUT R14, R14, 0x7fe0, RZ, 0xc, !PT ;  /* 0x00007fe00e0e6812 */ /* 0x000fe200078e0cff */
[----:B------:R1:W-:Y:S01]  /*1aa0*/  ATOMS.POPC.INC.32 RZ, [R18+URZ] ;  /* 0x0000000012ff7f8c */ /* 0x0003e2000d8000ff */
[----:B------:R-:W-:-:S02]  /*1ab0*/  SHF.R.U32.HI R17, RZ, 0x5, R17 ;  /* 0x00000005ff117819 */ /* 0x000fc40000011611 */
[----:B------:R-:W-:Y:S02]  /*1ac0*/  LOP3.LUT R19, R19, 0xffff, RZ, 0xc0, !PT ;  /* 0x0000ffff13137812 */ /* 0x000fe400078ec0ff */
[----:B------:R-:W-:Y:S02]  /*1ad0*/  LOP3.LUT R20, R20, 0xffff, RZ, 0xc0, !PT ;  /* 0x0000ffff14147812 */ /* 0x000fe400078ec0ff */
[----:B------:R-:W-:Y:S02]  /*1ae0*/  @P1 LOP3.LUT R15, R15, 0x7fe0, RZ, 0xc, !PT ;  /* 0x00007fe00f0f1812 */ /* 0x000fe400078e0cff */
[----:B------:R-:W-:Y:S02]  /*1af0*/  LOP3.LUT R21, R21, 0xffff, RZ, 0xc0, !PT ;  /* 0x0000ffff15157812 */ /* 0x000fe400078ec0ff */
[----:B0-----:R-:W-:Y:S02]  /*1b00*/  LOP3.LUT R16, R14, 0xffff, RZ, 0xc0, !PT ;  /* 0x0000ffff0e107812 */ /* 0x001fe400078ec0ff */
[----:B-1----:R-:W-:-:S02]  /*1b10*/  LOP3.LUT R18, R17, 0xffff, RZ, 0xc0, !PT ;  /* 0x0000ffff11127812 */ /* 0x002fc400078ec0ff */
[----:B------:R-:W-:Y:S02]  /*1b20*/  LEA R19, R19, UR6, 0x2 ;  /* 0x0000000613137c11 */ /* 0x000fe4000f8e10ff */
[----:B------:R-:W-:Y:S02]  /*1b30*/  SHF.R.U32.HI R14, RZ, 0x5, R20 ;  /* 0x00000005ff0e7819 */ /* 0x000fe40000011614 */
[----:B------:R-:W-:Y:S01]  /*1b40*/  LOP3.LUT R17, R15, 0xffff, RZ, 0xc0, !PT ;  /* 0x0000ffff0f117812 */ /* 0x000fe200078ec0ff */
[----:B------:R0:W-:Y:S01]  /*1b50*/  ATOMS.POPC.INC.32 RZ, [R19+URZ] ;  /* 0x0000000013ff7f8c */ /* 0x0001e2000d8000ff */
[----:B------:R-:W-:Y:S02]  /*1b60*/  SHF.R.U32.HI R15, RZ, 0x5, R21 ;  /* 0x00000005ff0f7819 */ /* 0x000fe40000011615 */
[----:B------:R-:W-:Y:S02]  /*1b70*/  SHF.R.U32.HI R16, RZ, 0x5, R16 ;  /* 0x00000005ff107819 */ /* 0x000fe40000011610 */
[----:B------:R-:W-:-:S02]  /*1b80*/  LOP3.LUT R14, R14, 0xffff, RZ, 0xc0, !PT ;  /* 0x0000ffff0e0e7812 */ /* 0x000fc400078ec0ff */
[----:B------:R-:W-:Y:S02]  /*1b90*/  SHF.R.U32.HI R17, RZ, 0x5, R17 ;  /* 0x00000005ff117819 */ /* 0x000fe40000011611 */
[----:B------:R-:W-:Y:S02]  /*1ba0*/  ISETP.NE.AND P1, PT, R13, R12, PT ;  /* 0x0000000c0d00720c */ /* 0x000fe40003f25270 */
[----:B0-----:R-:W-:Y:S02]  /*1bb0*/  LOP3.LUT R19, R15, 0xffff, RZ, 0xc0, !PT ;  /* 0x0000ffff0f137812 */ /* 0x001fe400078ec0ff */
[----:B------:R-:W-:Y:S02]  /*1bc0*/  LOP3.LUT R20, R16, 0xffff, RZ, 0xc0, !PT ;  /* 0x0000ffff10147812 */ /* 0x000fe400078ec0ff */
[----:B------:R-:W-:Y:S02]  /*1bd0*/  LEA R14, R14, UR6, 0x2 ;  /* 0x000000060e0e7c11 */ /* 0x000fe4000f8e10ff */
[----:B------:R-:W-:-:S02]  /*1be0*/  LOP3.LUT R21, R17, 0xffff, RZ, 0xc0, !PT ;  /* 0x0000ffff11157812 */ /* 0x000fc400078ec0ff */
[----:B------:R-:W-:Y:S01]  /*1bf0*/  LEA R15, R18, UR6, 0x2 ;  /* 0x00000006120f7c11 */ /* 0x000fe2000f8e10ff */
[----:B------:R1:W-:Y:S01]  /*1c00*/  ATOMS.POPC.INC.32 RZ, [R14+URZ] ;  /* 0x000000000eff7f8c */ /* 0x0003e2000d8000ff */
[----:B------:R-:W-:Y:S02]  /*1c10*/  LEA R16, R19, UR6, 0x2 ;  /* 0x0000000613107c11 */ /* 0x000fe4000f8e10ff */
[----:B------:R-:W-:Y:S01]  /*1c20*/  LEA R17, R20, UR6, 0x2 ;  /* 0x0000000614117c11 */ /* 0x000fe2000f8e10ff */
[----:B------:R1:W-:Y:S01]  /*1c30*/  ATOMS.POPC.INC.32 RZ, [R15+URZ] ;  /* 0x000000000fff7f8c */ /* 0x0003e2000d8000ff */
[----:B------:R-:W-:-:S03]  /*1c40*/  LEA R18, R21, UR6, 0x2 ;  /* 0x0000000615127c11 */ /* 0x000fc6000f8e10ff */
[----:B------:R1:W-:Y:S04]  /*1c50*/  ATOMS.POPC.INC.32 RZ, [R16+URZ] ;  /* 0x0000000010ff7f8c */ /* 0x0003e8000d8000ff */
[----:B------:R1:W-:Y:S04]  /*1c60*/  ATOMS.POPC.INC.32 RZ, [R17+URZ] ;  /* 0x0000000011ff7f8c */ /* 0x0003e8000d8000ff */
[----:B------:R1:W-:Y:S01]  /*1c70*/  ATOMS.POPC.INC.32 RZ, [R18+URZ] ;  /* 0x0000000012ff7f8c */ /* 0x0003e2000d8000ff */
[----:B------:R-:W-:Y:S05]  /*1c80*/  @P1 BRA `(.L_x_450) ;  /* 0xfffffff800601947 */ /* 0x000fea000383ffff */
.L_x_449:
[----:B------:R-:W-:Y:S05]  /*1c90*/  BSYNC.RECONVERGENT B1 ;  /* 0x0000000000017941 */ /* 0x000fea0003800200 */
.L_x_448:
[----:B------:R-:W-:Y:S05]  /*1ca0*/  @!P0 BRA `(.L_x_447) ;  /* 0x0000000400908947 */ /* 0x000fea0003800000 */
[----:B------:R-:W-:Y:S01]  /*1cb0*/  ISETP.GE.U32.AND P0, PT, R28, 0x4, PT ;  /* 0x000000041c00780c */ /* 0x000fe20003f06070 */
[----:B------:R-:W-:Y:S01]  /*1cc0*/  BSSY.RECONVERGENT B1, `(.L_x_451) ;  /* 0x0000035000017945 */ /* 0x000fe20003800200 */
[----:B------:R-:W-:-:S11]  /*1cd0*/  LOP3.LUT P4, R10, R10, 0x3, RZ, 0xc0, !PT ;  /* 0x000000030a0a7812 */ /* 0x000fd6000788c0ff */
[----:B------:R-:W-:Y:S05]  /*1ce0*/  @!P0 BRA `(.L_x_452) ;  /* 0x0000000000c88947 */ /* 0x000fea0003800000 */
[----:B------:R-:W-:-:S04]  /*1cf0*/  IMAD R13, R11, R8, RZ ;  /* 0x000000080b0d7224 */ /* 0x000fc800078e02ff */
[C-C-:B-1----:R-:W-:Y:S02]  /*1d00*/  IMAD R17, R8.reuse, 0x400, R13.reuse ;  /* 0x0000040008117824 */ /* 0x142fe400078e020d */
        /* <DEDUP_REMOVED lines=48> */
.L_x_452:
[----:B------:R-:W-:Y:S05]  /*2010*/  BSYNC.RECONVERGENT B1 ;  /* 0x0000000000017941 */ /* 0x000fea0003800200 */
.L_x_451:
[----:B------:R-:W-:Y:S05]  /*2020*/  @!P4 BRA `(.L_x_447) ;  /* 0x0000000000b0c947 */ /* 0x000fea0003800000 */
[----:B------:R-:W-:Y:S01]  /*2030*/  ISETP.NE.AND P1, PT, R10, 0x1, PT ;  /* 0x000000010a00780c */ /* 0x000fe20003f25270 */
[----:B------:R-:W-:Y:S01]  /*2040*/  BSSY.RECONVERGENT B1, `(.L_x_453) ;  /* 0x000001d000017945 */ /* 0x000fe20003800200 */
[----:B------:R-:W-:-:S11]  /*2050*/  LOP3.LUT P0, RZ, R9, 0x200, RZ, 0xc0, !PT ;  /* 0x0000020009ff7812 */ /* 0x000fd6000780c0ff */
[----:B------:R-:W-:Y:S05]  /*2060*/  @!P1 BRA `(.L_x_454) ;  /* 0x0000000000689947 */ /* 0x000fea0003800000 */
[----:B--2---:R-:W-:-:S04]  /*2070*/  IMAD R13, R11, R8, RZ ;  /* 0x000000080b0d7224 */ /* 0x004fc800078e02ff */
[----:B-1----:R-:W-:Y:S02]  /*2080*/  IMAD R15, R8, 0x200, R13 ;  /* 0x00000200080f7824 */ /* 0x002fe400078e020d */
        /* <DEDUP_REMOVED lines=24> */
.L_x_454:
[----:B------:R-:W-:Y:S05]  /*2210*/  BSYNC.RECONVERGENT B1 ;  /* 0x0000000000017941 */ /* 0x000fea0003800200 */
.L_x_453:
[----:B------:R-:W-:Y:S05]  /*2220*/  @P0 BRA `(.L_x_447) ;  /* 0x0000000000300947 */ /* 0x000fea0003800000 */
[----:B---3--:R-:W-:-:S04]  /*2230*/  IMAD R9, R11, R8, RZ ;  /* 0x000000080b097224 */ /* 0x008fc800078e02ff */
[----:B------:R-:W-:-:S06]  /*2240*/  IMAD.WIDE R8, R9, 0x4, R2 ;  /* 0x0000000409087825 */ /* 0x000fcc00078e0202 */
[----:B------:R-:W3:Y:S02]  /*2250*/  LDG.E R8, desc[UR12][R8.64] ;  /* 0x0000000c08087981 */ /* 0x000ee4000c1e1900 */
[----:B---3--:R-:W3:Y:S02]  /*2260*/  F2F.F16.F32 R10, R8 ;  /* 0x00000008000a7304 */ /* 0x008ee40000200800 */
[----:B---3--:R-:W-:-:S04]  /*2270*/  PRMT R11, R10, 0x9910, RZ ;  /* 0x000099100a0b7816 */ /* 0x008fc800000000ff */
[----:B------:R-:W-:-:S13]  /*2280*/  ISETP.GE.AND P0, PT, R11, RZ, PT ;  /* 0x000000ff0b00720c */ /* 0x000fda0003f06270 */
[----:B------:R-:W-:-:S04]  /*2290*/  @P0 LOP3.LUT R10, R10, 0x7fe0, RZ, 0xc, !PT ;  /* 0x00007fe00a0a0812 */ /* 0x000fc800078e0cff */
[----:B------:R-:W-:-:S04]  /*22a0*/  LOP3.LUT R10, R10, 0xffff, RZ, 0xc0, !PT ;  /* 0x0000ffff0a0a7812 */ /* 0x000fc800078ec0ff */
[----:B------:R-:W-:-:S04]  /*22b0*/  SHF.R.U32.HI R10, RZ, 0x5, R10 ;  /* 0x00000005ff0a7819 */ /* 0x000fc8000001160a */
[----:B------:R-:W-:-:S04]  /*22c0*/  LOP3.LUT R10, R10, 0xffff, RZ, 0xc0, !PT ;  /* 0x0000ffff0a0a7812 */ /* 0x000fc800078ec0ff */
[----:B------:R-:W-:-:S05]  /*22d0*/  LEA R10, R10, UR7, 0x2 ;  /* 0x000000070a0a7c11 */ /* 0x000fca000f8e10ff */
[----:B------:R4:W-:Y:S02]  /*22e0*/  ATOMS.POPC.INC.32 RZ, [R10+URZ+0x8a0] ;  /* 0x0008a0000aff7f8c */ /* 0x0009e4000d8000ff */
.L_x_447:
[----:B------:R-:W-:Y:S05]  /*22f0*/  BSYNC.RECONVERGENT B0 ;  /* 0x0000000000007941 */ /* 0x000fea0003800200 */
.L_x_440:
[----:B------:R-:W-:Y:S01]  /*2300*/  BAR.SYNC.DEFER_BLOCKING 0x0 ;  /* 0x0000000000007b1d */ /* 0x000fe20000010000 */
[C---:B--2---:R-:W-:Y:S01]  /*2310*/  LEA.HI R8, R7.reuse, R7, RZ, 0x1c ;  /* 0x0000000707087211 */ /* 0x044fe200078fe0ff */
[----:B------:R-:W-:Y:S01]  /*2320*/  IMAD.MOV.U32 R13, RZ, RZ, RZ ;  /* 0x000000ffff0d7224 */ /* 0x000fe200078e00ff */
[----:B------:R-:W-:Y:S02]  /*2330*/  ISETP.GT.U32.AND P2, PT, R7, 0x1f, PT ;  /* 0x0000001f0700780c */ /* 0x000fe40003f44070 */
[----:B------:R-:W-:Y:S01]  /*2340*/  LEA R8, R8, UR7, 0x2 ;  /* 0x0000000708087c11 */ /* 0x000fe2000f8e10ff */
[----:B------:R-:W2:Y:S01]  /*2350*/  LDCU UR8, c[0x0][0x3a8] ;  /* 0x00007500ff0877ac */ /* 0x000ea20008000800 */
[----:B------:R-:W0:Y:S09]  /*2360*/  LDS R12, [UR7+0x400c] ;  /* 0x00400c07ff0c7984 */ /* 0x000e320008000800 */
.L_x_459:
[----:B-1----:R-:W-:Y:S01]  /*2370*/  IMAD R14, R13, 0x800, R6 ;  /* 0x000008000d0e7824 */ /* 0x002fe200078e0206 */
[----:B------:R-:W-:Y:S05]  /*2380*/  WARPSYNC.ALL ;  /* 0x0000000000007948 */ /* 0x000fea0003800000 */
[----:B0--3--:R-:W1:Y:S01]  /*2390*/  LDS R9, [R14+0x8a0] ;  /* 0x0008a0000e097984 */ /* 0x009e620000000800 */
[----:B------:R-:W-:Y:S06]  /*23a0*/  BAR.SYNC.DEFER_BLOCKING 0x0 ;  /* 0x0000000000007b1d */ /* 0x000fec0000010000 */
[----:B-1----:R1:W-:Y:S02]  /*23b0*/  STS [R8+0x10], R9 ;  /* 0x0000100908007388 */ /* 0x0023e40000000800 */
[----:B------:R-:W-:Y:S06]  /*23c0*/  BAR.SYNC.DEFER_BLOCKING 0x0 ;  /* 0x0000000000007b1d */ /* 0x000fec0000010000 */
[----:B------:R-:W-:Y:S05]  /*23d0*/  @P2 BRA `(.L_x_455) ;  /* 0x0000000400342947 */ /* 0x000fea0003800000 */
[----:B-1----:R-:W1:Y:S01]  /*23e0*/  S2R R9, SR_CgaCtaId ;  /* 0x0000000000097919 */ /* 0x002e620000008800 */
[----:B------:R-:W-:Y:S01]  /*23f0*/  MOV R16, 0x400 ;  /* 0x0000040000107802 */ /* 0x000fe20000000f00 */
[----:B------:R-:W-:Y:S01]  /*2400*/  UMOV UR7, 0xffffffff ;  /* 0xffffffff00077882 */ /* 0x000fe20000000000 */
[----:B------:R-:W3:Y:S02]  /*2410*/  S2R R7, SR_TID.X ;  /* 0x0000000000077919 */ /* 0x000ee40000002100 */
[----:B-1----:R-:W-:Y:S02]  /*2420*/  LEA R16, R9, R16, 0x18 ;  /* 0x0000001009107211 */ /* 0x002fe400078ec0ff */
[----:B---3--:R-:W-:-:S03]  /*2430*/  ISETP.NE.AND P1, PT, R7, RZ, PT ;  /* 0x000000ff0700720c */ /* 0x008fc60003f25270 */
[----:B------:R-:W-:-:S05]  /*2440*/  IMAD R15, R7, 0x44, R16 ;  /* 0x00000044070f7824 */ /* 0x000fca00078e0210 */
[----:B------:R-:W-:Y:S04]  /*2450*/  LDS R30, [R15+0x10] ;  /* 0x000010000f1e7984 */ /* 0x000fe80000000800 */
        /* <DEDUP_REMOVED lines=9> */
[----:B------:R-:W4:Y:S04]  /*24f0*/  LDS R24, [R15+0x38] ;  /* 0x000038000f187984 */ /* 0x000f280000000800 */
[----:B------:R-:W-:Y:S04]  /*2500*/  LDS R25, [R15+0x3c] ;  /* 0x00003c000f197984 */ /* 0x000fe80000000800 */
[----:B------:R-:W4:Y:S01]  /*2510*/  LDS R26, [R15+0x40] ;  /* 0x000040000f1a7984 */ /* 0x000f220000000800 */
[----:B-1----:R-:W-:-:S03]  /*2520*/  IADD3 R8, PT, PT, R29, R31, R30 ;  /* 0x0000001f1d087210 */ /* 0x002fc60007ffe01e */
[----:B------:R-:W-:Y:S04]  /*2530*/  LDS R27, [R15+0x44] ;  /* 0x000044000f1b7984 */ /* 0x000fe80000000800 */
[----:B------:R-:W1:Y:S01]  /*2540*/  LDS R28, [R15+0x48] ;  /* 0x000048000f1c7984 */ /* 0x000e620000000800 */
[----:B---3--:R-:W-:-:S03]  /*2550*/  IADD3 R8, PT, PT, R18, R8, R17 ;  /* 0x0000000812087210 */ /* 0x008fc60007ffe011 */
[----:B0-----:R-:W0:Y:S01]  /*2560*/  LDS R6, [R15+0x4c] ;  /* 0x00004c000f067984 */ /* 0x001e220000000800 */
[----:B-----5:R-:W-:-:S04]  /*2570*/  IADD3 R8, PT, PT, R20, R8, R19 ;  /* 0x0000000814087210 */ /* 0x020fc80007ffe013 */
[----:B--2---:R-:W-:-:S04]  /*2580*/  IADD3 R8, PT, PT, R22, R8, R21 ;  /* 0x0000000816087210 */ /* 0x004fc80007ffe015 */
[----:B----4-:R-:W-:-:S04]  /*2590*/  IADD3 R8, PT, PT, R24, R8, R23 ;  /* 0x0000000818087210 */ /* 0x010fc80007ffe017 */
[----:B------:R-:W-:-:S04]  /*25a0*/  IADD3 R8, PT, PT, R26, R8, R25 ;  /* 0x000000081a087210 */ /* 0x000fc80007ffe019 */
[----:B-1----:R-:W-:-:S05]  /*25b0*/  IADD3 R9, PT, PT, R28, R8, R27 ;  /* 0x000000081c097210 */ /* 0x002fca0007ffe01b */
        /* <DEDUP_REMOVED lines=11> */
.L_x_832:
        /* <DEDUP_REMOVED lines=33> */
[----:B------:R3:W-:Y:S04]  /*2880*/  STS [R15+0x48], R27 ;  /* 0x0000481b0f007388 */ /* 0x0007e80000000800 */
[----:B------:R3:W-:Y:S04]  /*2890*/  STS [R15+0x4c], R28 ;  /* 0x00004c1c0f007388 */ /* 0x0007e80000000800 */
[----:B-1----:R3:W-:Y:S02]  /*28a0*/  @!P1 STS [R16+0x890], R9 ;  /* 0x0008900910009388 */ /* 0x0027e40000000800 */
.L_x_455:
[----:B------:R-:W-:Y:S05]  /*28b0*/  WARPSYNC.ALL ;  /* 0x0000000000007948 */ /* 0x000fea0003800000 */
[----:B------:R-:W5:Y:S08]  /*28c0*/  S2UR UR7, SR_CgaCtaId ;  /* 0x00000000000779c3 */ /* 0x000f700000008800 */
[----:B------:R-:W-:Y:S01]  /*28d0*/  BAR.SYNC.DEFER_BLOCKING 0x0 ;  /* 0x0000000000007b1d */ /* 0x000fe20000010000 */
[----:B-1-3--:R-:W-:-:S02]  /*28e0*/  LEA.HI R8, R7, R7, RZ, 0x1c ;  /* 0x0000000707087211 */ /* 0x00afc400078fe0ff */
[----:B------:R-:W-:-:S03]  /*28f0*/  PLOP3.LUT P0, PT, PT, PT, PT, 0x8, 0x80 ;  /* 0x000000000080781c */ /* 0x000fc60003f0e170 */
[----:B------:R-:W-:Y:S01]  /*2900*/  UMOV UR6, 0x400 ;  /* 0x0000040000067882 */ /* 0x000fe20000000000 */
[----:B------:R-:W-:Y:S01]  /*2910*/  BSSY.RECONVERGENT B0, `(.L_x_457) ;  /* 0x0000017000007945 */ /* 0x000fe20003800200 */
[----:B-----5:R-:W-:-:S06]  /*2920*/  ULEA UR6, UR7, UR6, 0x18 ;  /* 0x0000000607067291 */ /* 0x020fcc000f8ec0ff */
[----:B------:R-:W-:Y:S02]  /*2930*/  LEA R8, R8, UR6, 0x2 ;  /* 0x0000000608087c11 */ /* 0x000fe4000f8e10ff */
[----:B0-----:R-:W-:Y:S01]  /*2940*/  LEA R6, R7, UR6, 0x2 ;  /* 0x0000000607067c11 */ /* 0x001fe2000f8e10ff */
[----:B------:R-:W-:Y:S04]  /*2950*/  LDS R11, [UR6+0x890] ;  /* 0x00089006ff0b7984 */ /* 0x000fe80008000800 */
[----:B------:R-:W0:Y:S01]  /*2960*/  LDS R9, [R8+0x10] ;  /* 0x0000100008097984 */ /* 0x000e220000000800 */
[----:B----4-:R-:W-:Y:S02]  /*2970*/  VIADD R10, R6, 0x8a0 ;  /* 0x000008a0060a7836 */ /* 0x010fe40000000000 */
[----:B0-----:R-:W-:-:S02]  /*2980*/  IMAD.IADD R15, R9, 0x1, R12 ;  /* 0x00000001090f7824 */ /* 0x001fc400078e020c */
[----:B------:R-:W-:Y:S02]  /*2990*/  IMAD.IADD R12, R11, 0x1, R12 ;  /* 0x000000010b0c7824 */ /* 0x000fe400078e020c */
[----:B------:R-:W-:Y:S01]  /*29a0*/  IMAD R11, R13, 0x800, R10 ;  /* 0x000008000d0b7824 */ /* 0x000fe200078e020a */
[----:B--2---:R-:W-:Y:S01]  /*29b0*/  ISETP.GE.AND P1, PT, R15, UR8, PT ;  /* 0x000000080f007c0c */ /* 0x004fe2000bf26270 */
        /* <DEDUP_REMOVED lines=12> */
.L_x_458:
[----:B------:R-:W-:Y:S05]  /*2a80*/  BSYNC.RECONVERGENT B0 ;  /* 0x0000000000007941 */ /* 0x000fea0003800200 */
.L_x_457:
[----:B------:R-:W-:Y:S06]  /*2a90*/  BAR.RED.OR.DEFER_BLOCKING 0x0, P0 ;  /* 0x0000000000007b1d */ /* 0x000fec0000014800 */
[----:B------:R-:W1:Y:S01]  /*2aa0*/  B2R.RESULT RZ, P0 ;  /* 0x0000000000ff731c */ /* 0x000e620000004000 */
[C---:B------:R-:W-:Y:S01]  /*2ab0*/  ISETP.LT.U32.AND P1, PT, R13.reuse, 0x3, PT ;  /* 0x000000030d00780c */ /* 0x040fe20003f21070 */
[----:B------:R-:W-:-:S12]  /*2ac0*/  VIADD R13, R13, 0x1 ;  /* 0x000000010d0d7836 */ /* 0x000fd80000000000 */
[----:B-1----:R-:W-:Y:S05]  /*2ad0*/  @!P0 BRA P1, `(.L_x_459) ;  /* 0xfffffff800248947 */ /* 0x002fea000083ffff */
[----:B------:R-:W1:Y:S01]  /*2ae0*/  LDC R8, c[0x0][0x3a4] ;  /* 0x0000e900ff087b82 */ /* 0x000e620000000800 */
[----:B------:R-:W-:Y:S05]  /*2af0*/  WARPSYNC.ALL ;  /* 0x0000000000007948 */ /* 0x000fea0003800000 */
[----:B-1----:R-:W-:Y:S02]  /*2b00*/  ISETP.NE.AND P0, PT, R8, 0x1, PT ;  /* 0x000000010800780c */ /* 0x002fe40003f05270 */
[----:B------:R-:W-:Y:S06]  /*2b10*/  BAR.SYNC.DEFER_BLOCKING 0x0 ;  /* 0x0000000000007b1d */ /* 0x000fec0000010000 */
[----:B------:R-:W-:Y:S01]  /*2b20*/  BSSY.RECONVERGENT B1, `(.L_x_460) ;  /* 0x00002a2000017945 */ /* 0x000fe20003800200 */
[----:B------:R-:W1:Y:S04]  /*2b30*/  LDS R12, [UR6+0x4000] ;  /* 0x00400006ff0c7984 */ /* 0x000e680008000800 */
[----:B------:R-:W-:Y:S05]  /*2b40*/  @P0 BRA `(.L_x_461) ;  /* 0x0000001400bc0947 */ /* 0x000fea0003800000 */
[----:B------:R-:W-:Y:S01]  /*2b50*/  ULOP3.LUT UR8, UR5, 0xf, URZ, 0xc0, !UPT ;  /* 0x0000000f05087892 */ /* 0x000fe2000f8ec0ff */
[----:B------:R-:W-:Y:S01]  /*2b60*/  VIADD R13, R0, -UR16 ;  /* 0x80000010000d7c36 */ /* 0x000fe20008000000 */
[----:B------:R-:W-:Y:S02]  /*2b70*/  BSSY.RECONVERGENT B0, `(.L_x_462) ;  /* 0x00000f4000007945 */ /* 0x000fe40003800200 */
[----:B------:R-:W-:Y:S02]  /*2b80*/  UIADD3 UR7, UP1, UPT, -UR8, 0x10, URZ ;  /* 0x0000001008077890 */ /* 0x000fe4000ff3e1ff */
[----:B------:R-:W-:Y:S02]  /*2b90*/  UISETP.NE.U32.AND UP0, UPT, UR8, URZ, UPT ;  /* 0x000000ff0800728c */ /* 0x000fe4000bf05070 */
[----:B------:R-:W-:Y:S02]  /*2ba0*/  UIADD3.X UR8, UPT, UPT, URZ, -0x1, URZ, UP1, !UPT ;  /* 0xffffffffff087890 */ /* 0x000fe40008ffe4ff */
[----:B------:R-:W-:-:S02]  /*2bb0*/  UISETP.NE.AND.EX UP0, UPT, URZ, URZ, UPT, UP0 ;  /* 0x000000ffff00728c */ /* 0x000fc4000bf05300 */
[----:B------:R-:W-:-:S04]  /*2bc0*/  USHF.R.U64 UR7, UR7, 0x2, UR8 ;  /* 0x0000000207077899 */ /* 0x000fc80008001208 */
[----:B------:R-:W-:-:S06]  /*2bd0*/  USEL UR7, UR7, URZ, UP0 ;  /* 0x000000ff07077287 */ /* 0x000fcc0008000000 */
[----:B------:R-:W-:-:S05]  /*2be0*/  VIMNMX R16, PT, PT, R13, UR7, PT ;  /* 0x000000070d107c48 */ /* 0x000fca000bfe0100 */
[----:B------:R-:W-:-:S05]  /*2bf0*/  IMAD.IADD R8, R13, 0x1, -R16 ;  /* 0x000000010d087824 */ /* 0x000fca00078e0a10 */
[----:B0-----:R-:W-:-:S04]  /*2c00*/  SHF.R.S32.HI R9, RZ, 0x1f, R8 ;  /* 0x0000001fff097819 */ /* 0x001fc80000011408 */
[----:B------:R-:W-:-:S04]  /*2c10*/  LEA.HI R9, R9, R8, RZ, 0x2 ;  /* 0x0000000809097211 */ /* 0x000fc800078f10ff */
[----:B------:R-:W-:-:S04]  /*2c20*/  SHF.R.S32.HI R18, RZ, 0x2, R9 ;  /* 0x00000002ff127819 */ /* 0x000fc80000011409 */
[----:B------:R-:W-:-:S13]  /*2c30*/  ISETP.GT.AND P0, PT, R18, R7, PT ;  /* 0x000000071200720c */ /* 0x000fda0003f04270 */
[----:B------:R-:W-:Y:S05]  /*2c40*/  @!P0 BRA `(.L_x_463) ;  /* 0x0000000c00988947 */ /* 0x000fea0003800000 */
[----:B------:R-:W0:Y:S01]  /*2c50*/  LDS R8, [UR6+0x4008] ;  /* 0x00400806ff087984 */ /* 0x000e220008000800 */
[--C-:B------:R-:W-:Y:S02]  /*2c60*/  IMAD.MOV.U32 R19, RZ, RZ, R7.reuse ;  /* 0x000000ffff137224 */ /* 0x100fe400078e0007 */
[----:B------:R-:W-:Y:S02]  /*2c70*/  IMAD.MOV.U32 R17, RZ, RZ, R7 ;  /* 0x000000ffff117224 */ /* 0x000fe400078e0007 */
[----:B------:R-:W-:Y:S01]  /*2c80*/  IMAD.WIDE R14, R16, 0x4, R4 ;  /* 0x00000004100e7825 */ /* 0x000fe200078e0204 */
[----:B0-----:R-:W-:-:S13]  /*2c90*/  ISETP.GT.AND P4, PT, R8, 0x800, PT ;  /* 0x000008000800780c */ /* 0x001fda0003f84270 */
.L_x_480:
[----:B-12---:R-:W-:-:S04]  /*2ca0*/  SHF.R.S64 R9, RZ, 0x1c, R17 ;  /* 0x0000001cff097819 */ /* 0x006fc80000001011 */
[----:B---34-:R-:W-:-:S04]  /*2cb0*/  IADD3 R8, P0, PT, R14, R9, RZ ;  /* 0x000000090e087210 */ /* 0x018fc80007f1e0ff */
        /* <DEDUP_REMOVED lines=11> */
[----:B------:R-:W-:Y:S02]  /*2d70*/  ISETP.GE.AND P1, PT, R24, RZ, PT ;  /* 0x000000ff1800720c */ /* 0x000fe40003f26270 */
[----:B0-----:R-:W-:-:S03]  /*2d80*/  PRMT R25, R23, 0x9910, RZ ;  /* 0x0000991017197816 */ /* 0x001fc600000000ff */
[----:B------:R-:W-:Y:S02]  /*2d90*/  @P0 LOP3.LUT R21, R21, 0x7fe0, RZ, 0xc, !PT ;  /* 0x00007fe015150812 */ /* 0x000fe400078e0cff */
[----:B------:R-:W-:Y:S02]  /*2da0*/  IMAD.MOV.U32 R24, RZ, RZ, R25 ;  /* 0x000000ffff187224 */ /* 0x000fe400078e0019 */
[----:B------:R-:W-:-:S04]  /*2db0*/  LOP3.LUT R21, R21, 0xffff, RZ, 0xc0, !PT ;  /* 0x0000ffff15157812 */ /* 0x000fc800078ec0ff */
[----:B------:R-:W-:Y:S02]  /*2dc0*/  @P1 LOP3.LUT R22, R22, 0x7fe0, RZ, 0xc, !PT ;  /* 0x00007fe016161812 */ /* 0x000fe400078e0cff */
[----:B------:R-:W-:Y:S02]  /*2dd0*/  ISETP.GE.AND P2, PT, R24, RZ, PT ;  /* 0x000000ff1800720c */ /* 0x000fe40003f46270 */
[----:B--2---:R-:W-:Y:S02]  /*2de0*/  PRMT R24, R20, 0x9910, RZ ;  /* 0x0000991014187816 */ /* 0x004fe400000000ff */
[----:B------:R-:W-:Y:S02]  /*2df0*/  SHF.R.U32.HI R21, RZ, 0x5, R21 ;  /* 0x00000005ff157819 */ /* 0x000fe40000011615 */
[----:B------:R-:W-:Y:S02]  /*2e00*/  ISETP.GE.AND P0, PT, R24, RZ, PT ;  /* 0x000000ff1800720c */ /* 0x000fe40003f06270 */
[----:B------:R-:W-:-:S02]  /*2e10*/  LOP3.LUT R25, R21, 0xffff, RZ, 0xc0, !PT ;  /* 0x0000ffff15197812 */ /* 0x000fc400078ec0ff */
[----:B------:R-:W-:Y:S02]  /*2e20*/  LOP3.LUT R22, R22, 0xffff, RZ, 0xc0, !PT ;  /* 0x0000ffff16167812 */ /* 0x000fe400078ec0ff */
[CC--:B-1----:R-:W-:Y:S02]  /*2e30*/  ISETP.GT.U32.AND P6, PT, R12.reuse, R25.reuse, PT ;  /* 0x000000190c00720c */ /* 0x0c2fe40003fc4070 */
[----:B------:R-:W-:Y:S02]  /*2e40*/  @P2 LOP3.LUT R23, R23, 0x7fe0, RZ, 0xc, !PT ;  /* 0x00007fe017172812 */ /* 0x000fe400078e0cff */
[----:B------:R-:W-:Y:S02]  /*2e50*/  ISETP.NE.OR P5, PT, R12, R25, P4 ;  /* 0x000000190c00720c */ /* 0x000fe400027a5670 */
[----:B------:R-:W-:Y:S02]  /*2e60*/  LOP3.LUT R23, R23, 0xffff, RZ, 0xc0, !PT ;  /* 0x0000ffff17177812 */ /* 0x000fe400078ec0ff */
[----:B------:R-:W-:-:S02]  /*2e70*/  @P0 LOP3.LUT R20, R20, 0x7fe0, RZ, 0xc, !PT ;  /* 0x00007fe014140812 */ /* 0x000fc400078e0cff */
[----:B------:R-:W-:Y:S02]  /*2e80*/  SHF.R.U32.HI R21, RZ, 0x5, R23 ;  /* 0x00000005ff157819 */ /* 0x000fe40000011617 */
[----:B------:R-:W-:Y:S02]  /*2e90*/  SHF.R.U32.HI R22, RZ, 0x5, R22 ;  /* 0x00000005ff167819 */ /* 0x000fe40000011616 */
[----:B------:R-:W-:Y:S02]  /*2ea0*/  LOP3.LUT R25, R21, 0xffff, RZ, 0xc0, !PT ;  /* 0x0000ffff15197812 */ /* 0x000fe400078ec0ff */
[----:B------:R-:W-:Y:S02]  /*2eb0*/  LOP3.LUT R21, R20, 0xffff, RZ, 0xc0, !PT ;  /* 0x0000ffff14157812 */ /* 0x000fe400078ec0ff */
[----:B------:R-:W-:Y:S02]  /*2ec0*/  LOP3.LUT R23, R22, 0xffff, RZ, 0xc0, !PT ;  /* 0x0000ffff16177812 */ /* 0x000fe400078ec0ff */
[----:B------:R-:W-:-:S02]  /*2ed0*/  SHF.R.U32.HI R21, RZ, 0x5, R21 ;  /* 0x00000005ff157819 */ /* 0x000fc40000011615 */
[CC--:B------:R-:W-:Y:S02]  /*2ee0*/  ISETP.GT.U32.AND P3, PT, R12.reuse, R23.reuse, PT ;  /* 0x000000170c00720c */ /* 0x0c0fe40003f64070 */
[C---:B------:R-:W-:Y:S02]  /*2ef0*/  ISETP.NE.OR P2, PT, R12.reuse, R23, P4 ;  /* 0x000000170c00720c */ /* 0x040fe40002745670 */
[CC--:B------:R-:W-:Y:S02]  /*2f00*/  ISETP.GT.U32.AND P1, PT, R12.reuse, R25.reuse, PT ;  /* 0x000000190c00720c */ /* 0x0c0fe40003f24070 */
[----:B------:R-:W-:Y:S02]  /*2f10*/  ISETP.NE.OR P0, PT, R12, R25, P4 ;  /* 0x000000190c00720c */ /* 0x000fe40002705670 */
        /* <DEDUP_REMOVED lines=21> */
.L_x_465:
[----:B------:R-:W-:Y:S05]  /*3070*/  BSYNC.RECONVERGENT B2 ;  /* 0x0000000000027941 */ /* 0x000fea0003800200 */
.L_x_464:
[----:B------:R-:W-:Y:S04]  /*3080*/  BSSY.RECONVERGENT B2, `(.L_x_466) ;  /* 0x0000015000027945 */ /* 0x000fe80003800200 */
        /* <DEDUP_REMOVED lines=18> */
[----:B------:R1:W-:Y:S04]  /*31b0*/  STS [R20+0x2000], R8 ;  /* 0x0020000814007388 */ /* 0x0003e80000000800 */
[----:B------:R1:W-:Y:S02]  /*31c0*/  STS [R20], R19 ;  /* 0x0000001314007388 */ /* 0x0003e40000000800 */
.L_x_467:
[----:B------:R-:W-:Y:S05]  /*31d0*/  BSYNC.RECONVERGENT B2 ;  /* 0x0000000000027941 */ /* 0x000fea0003800200 */
.L_x_466:
[----:B------:R-:W-:Y:S01]  /*31e0*/  BSSY.RECONVERGENT B2, `(.L_x_468) ;  /* 0x0000018000027945 */ /* 0x000fe20003800200 */
[CC--:B------:R-:W-:Y:S01]  /*31f0*/  ISETP.GT.U32.AND P5, PT, R12.reuse, R21.reuse, PT ;  /* 0x000000150c00720c */ /* 0x0c0fe20003fa4070 */
[----:B-1----:R-:W-:Y:S01]  /*3200*/  VIADD R8, R19, 0x1 ;  /* 0x0000000113087836 */ /* 0x002fe20000000000 */
[----:B------:R-:W-:Y:S01]  /*3210*/  ISETP.NE.OR P6, PT, R12, R21, P4 ;  /* 0x000000150c00720c */ /* 0x000fe200027c5670 */
[----:B------:R-:W-:-:S12]  /*3220*/  @!P3 BRA `(.L_x_469) ;  /* 0x00000000004cb947 */ /* 0x000fd80003800000 */
[----:B0-----:R-:W0:Y:S01]  /*3230*/  S2R R20, SR_LANEID ;  /* 0x0000000000147919 */ /* 0x001e220000000000 */
        /* <DEDUP_REMOVED lines=18> */
.L_x_469:
[----:B------:R-:W-:Y:S05]  /*3360*/  BSYNC.RECONVERGENT B2 ;  /* 0x0000000000027941 */ /* 0x000fea0003800200 */
.L_x_468:
[----:B------:R-:W-:Y:S04]  /*3370*/  BSSY.RECONVERGENT B2, `(.L_x_470) ;  /* 0x0000015000027945 */ /* 0x000fe80003800200 */
[----:B------:R-:W-:Y:S05]  /*3380*/  @P2 BRA `(.L_x_471) ;  /* 0x00000000004c2947 */ /* 0x000fea0003800000 */
[----:B------:R-:W2:Y:S01]  /*3390*/  S2R R23, SR_LANEID ;  /* 0x0000000000177919 */ /* 0x000ea20000000000 */
[----:B------:R-:W3:Y:S01]  /*33a0*/  S2UR UR9, SR_CgaCtaId ;  /* 0x00000000000979c3 */ /* 0x000ee20000008800 */
[----:B------:R-:W-:Y:S01]  /*33b0*/  VOTEU.ANY UR11, UPT, PT ;  /* 0x00000000000b7886 */ /* 0x000fe200038e0100 */
[----:B------:R-:W-:Y:S01]  /*33c0*/  UMOV UR7, 0x400 ;  /* 0x0000040000077882 */ /* 0x000fe20000000000 */
[----:B------:R-:W2:Y:S01]  /*33d0*/  FLO.U32 R22, UR11 ;  /* 0x0000000b00167d00 */ /* 0x000ea200080e0000 */
[----:B------:R-:W-:-:S07]  /*33e0*/  UIADD3 UR8, UPT, UPT, UR7, 0x4004, URZ ;  /* 0x0000400407087890 */ /* 0x000fce000fffe0ff */
[----:B-1----:R-:W1:Y:S01]  /*33f0*/  POPC R21, UR11 ;  /* 0x0000000b00157d09 */ /* 0x002e620008000000 */
[----:B---3--:R-:W-:Y:S02]  /*3400*/  ULEA UR8, UR9, UR8, 0x18 ;  /* 0x0000000809087291 */ /* 0x008fe4000f8ec0ff */
[----:B------:R-:W-:Y:S01]  /*3410*/  ULEA UR7, UR9, UR7, 0x18 ;  /* 0x0000000709077291 */ /* 0x000fe2000f8ec0ff */
[----:B--2---:R-:W-:Y:S02]  /*3420*/  ISETP.EQ.U32.AND P2, PT, R22, R23, PT ;  /* 0x000000171600720c */ /* 0x004fe40003f42070 */
[----:B------:R-:W2:Y:S11]  /*3430*/  S2R R23, SR_LTMASK ;  /* 0x0000000000177919 */ /* 0x000eb60000003900 */
[----:B-1----:R-:W0:Y:S01]  /*3440*/  @P2 ATOMS.ADD R21, [UR8], R21 ;  /* 0x00000015ff15298c */ /* 0x002e220008000008 */
[----:B--2---:R-:W-:-:S03]  /*3450*/  LOP3.LUT R23, R23, UR11, RZ, 0xc0, !PT ;  /* 0x0000000b17177c12 */ /* 0x004fc6000f8ec0ff */
[----:B0-----:R-:W0:Y:S03]  /*3460*/  SHFL.IDX PT, R20, R21, R22, 0x1f ;  /* 0x00001f1615147589 */ /* 0x001e2600000e0000 */
[----:B------:R-:W0:Y:S02]  /*3470*/  POPC R23, R23 ;  /* 0x0000001700177309 */ /* 0x000e240000000000 */
[----:B0-----:R-:W-:-:S05]  /*3480*/  IMAD.IADD R20, R20, 0x1, R23 ;  /* 0x0000000114147824 */ /* 0x001fca00078e0217 */
[----:B------:R-:W-:-:S05]  /*3490*/  LEA R20, R20, UR7, 0x2 ;  /* 0x0000000714147c11 */ /* 0x000fca000f8e10ff */
[----:B------:R2:W-:Y:S04]  /*34a0*/  STS [R20+0x2000], R9 ;  /* 0x0020000914007388 */ /* 0x0005e80000000800 */
[----:B------:R2:W-:Y:S02]  /*34b0*/  STS [R20], R8 ;  /* 0x0000000814007388 */ /* 0x0005e40000000800 */
.L_x_471:
[----:B------:R-:W-:Y:S05]  /*34c0*/  BSYNC.RECONVERGENT B2 ;  /* 0x0000000000027941 */ /* 0x000fea0003800200 */
.L_x_470:
[----:B------:R-:W-:Y:S01]  /*34d0*/  BSSY.RECONVERGENT B2, `(.L_x_472) ;  /* 0x0000016000027945 */ /* 0x000fe20003800200 */
[----:B-12---:R-:W-:-:S03]  /*34e0*/  VIADD R8, R19, 0x2 ;  /* 0x0000000213087836 */ /* 0x006fc60000000000 */
[----:B------:R-:W-:Y:S05]  /*34f0*/  @!P1 BRA `(.L_x_473) ;  /* 0x00000000004c9947 */ /* 0x000fea0003800000 */
[----:B------:R-:W1:Y:S01]  /*3500*/  S2R R22, SR_LANEID ;  /* 0x0000000000167919 */ /* 0x000e620000000000 */
[----:B------:R-:W2:Y:S01]  /*3510*/  S2UR UR9, SR_CgaCtaId ;  /* 0x00000000000979c3 */ /* 0x000ea20000008800 */
[----:B------:R-:W-:Y:S01]  /*3520*/  VOTEU.ANY UR11, UPT, PT ;  /* 0x00000000000b7886 */ /* 0x000fe200038e0100 */
[----:B------:R-:W-:Y:S01]  /*3530*/  UMOV UR7, 0x400 ;  /* 0x0000040000077882 */ /* 0x000fe20000000000 */
[----:B------:R-:W1:Y:S01]  /*3540*/  FLO.U32 R21, UR11 ;  /* 0x0000000b00157d00 */ /* 0x000e6200080e0000 */
[----:B------:R-:W-:Y:S02]  /*3550*/  UIADD3 UR8, UPT, UPT, UR7, 0x400c, URZ ;  /* 0x0000400c07087890 */ /* 0x000fe4000fffe0ff */
[----:B------:R-:W-:-:S05]  /*3560*/  UIADD3 UR7, UPT, UPT, UR7, 0x4010, URZ ;  /* 0x0000401007077890 */ /* 0x000fca000fffe0ff */
[----:B0-----:R-:W0:Y:S01]  /*3570*/  POPC R20, UR11 ;  /* 0x0000000b00147d09 */ /* 0x001e220008000000 */
[----:B--2---:R-:W-:Y:S02]  /*3580*/  ULEA UR8, UR9, UR8, 0x18 ;  /* 0x0000000809087291 */ /* 0x004fe4000f8ec0ff */
[----:B------:R-:W-:Y:S01]  /*3590*/  ULEA UR7, UR9, UR7, 0x18 ;  /* 0x0000000709077291 */ /* 0x000fe2000f8ec0ff */
        /* <DEDUP_REMOVED lines=8> */
[----:B------:R1:W-:Y:S02]  /*3620*/  STS [R9], R8 ;  /* 0x0000000809007388 */ /* 0x0003e40000000800 */
.L_x_473:
[----:B------:R-:W-:Y:S05]  /*3630*/  BSYNC.RECONVERGENT B2 ;  /* 0x0000000000027941 */ /* 0x000fea0003800200 */
.L_x_472:
        /* <DEDUP_REMOVED lines=8> */
[----:B0-----:R-:W0:Y:S01]  /*36c0*/  POPC R20, UR11 ;  /* 0x0000000b00147d09 */ /* 0x001e220008000000 */
[----:B---3--:R-:W-:Y:S02]  /*36d0*/  ULEA UR8, UR9, UR8, 0x18 ;  /* 0x0000000809087291 */ /* 0x008fe4000f8ec0ff */
[----:B------:R-:W-:Y:S01]  /*36e0*/  ULEA UR7, UR9, UR7, 0x18 ;  /* 0x0000000709077291 */ /* 0x000fe2000f8ec0ff */
[----:B--2---:R-:W-:Y:S02]  /*36f0*/  ISETP.EQ.U32.AND P0, PT, R21, R22, PT ;  /* 0x000000161500720c */ /* 0x004fe40003f02070 */
[----:B------:R-:W2:Y:S11]  /*3700*/  S2R R22, SR_LTMASK ;  /* 0x0000000000167919 */ /* 0x000eb60000003900 */
[----:B0-----:R-:W1:Y:S01]  /*3710*/  @P0 ATOMS.ADD R20, [UR8], R20 ;  /* 0x00000014ff14098c */ /* 0x001e620008000008 */
[----:B--2---:R-:W-:-:S03]  /*3720*/  LOP3.LUT R22, R22, UR11, RZ, 0xc0, !PT ;  /* 0x0000000b16167c12 */ /* 0x004fc6000f8ec0ff */
[----:B-1----:R-:W0:Y:S03]  /*3730*/  SHFL.IDX PT, R9, R20, R21, 0x1f ;  /* 0x00001f1514097589 */ /* 0x002e2600000e0000 */
[----:B------:R-:W0:Y:S02]  /*3740*/  POPC R22, R22 ;  /* 0x0000001600167309 */ /* 0x000e240000000000 */
[----:B0-----:R-:W-:-:S05]  /*3750*/  IMAD.IADD R9, R9, 0x1, R22 ;  /* 0x0000000109097824 */ /* 0x001fca00078e0216 */
[----:B------:R-:W-:-:S05]  /*3760*/  LEA R9, R9, UR7, 0x2 ;  /* 0x0000000709097c11 */ /* 0x000fca000f8e10ff */
[----:B------:R2:W-:Y:S04]  /*3770*/  STS [R9+0x2000], R10 ;  /* 0x0020000a09007388 */ /* 0x0005e80000000800 */
[----:B------:R2:W-:Y:S02]  /*3780*/  STS [R9], R8 ;  /* 0x0000000809007388 */ /* 0x0005e40000000800 */
.L_x_475:
[----:B------:R-:W-:Y:S05]  /*3790*/  BSYNC.RECONVERGENT B2 ;  /* 0x0000000000027941 */ /* 0x000fea0003800200 */
.L_x_474:
[----:B------:R-:W-:Y:S01]  /*37a0*/  BSSY.RECONVERGENT B2, `(.L_x_476) ;  /* 0x0000016000027945 */ /* 0x000fe20003800200 */
[----:B------:R-:W-:-:S03]  /*37b0*/  VIADD R21, R19, 0x3 ;  /* 0x0000000313157836 */ /* 0x000fc60000000000 */
[----:B------:R-:W-:Y:S05]  /*37c0*/  @!P5 BRA `(.L_x_477) ;  /* 0x00000000004cd947 */ /* 0x000fea0003800000 */
[----:B0-----:R-:W0:Y:S01]  /*37d0*/  S2R R19, SR_LANEID ;  /* 0x0000000000137919 */ /* 0x001e220000000000 */
[----:B------:R-:W3:Y:S01]  /*37e0*/  S2UR UR9, SR_CgaCtaId ;  /* 0x00000000000979c3 */ /* 0x000ee20000008800 */
[----:B------:R-:W-:Y:S01]  /*37f0*/  VOTEU.ANY UR11, UPT, PT ;  /* 0x00000000000b7886 */ /* 0x000fe200038e0100 */
[----:B------:R-:W-:Y:S01]  /*3800*/  UMOV UR7, 0x400 ;  /* 0x0000040000077882 */ /* 0x000fe20000000000 */
[----:B--2---:R-:W0:Y:S01]  /*3810*/  FLO.U32 R10, UR11 ;  /* 0x0000000b000a7d00 */ /* 0x004e2200080e0000 */
[----:B------:R-:W-:Y:S02]  /*3820*/  UIADD3 UR8, UPT, UPT, UR7, 0x400c, URZ ;  /* 0x0000400c07087890 */ /* 0x000fe4000fffe0ff */
[----:B------:R-:W-:-:S05]  /*3830*/  UIADD3 UR7, UPT, UPT, UR7, 0x4010, URZ ;  /* 0x0000401007077890 */ /* 0x000fca000fffe0ff */
[----:B-1----:R-:W1:Y:S01]  /*3840*/  POPC R9, UR11 ;  /* 0x0000000b00097d09 */ /* 0x002e620008000000 */
[----:B---3--:R-:W-:Y:S02]  /*3850*/  ULEA UR8, UR9, UR8, 0x18 ;  /* 0x0000000809087291 */ /* 0x008fe4000f8ec0ff */
[----:B------:R-:W-:Y:S01]  /*3860*/  ULEA UR7, UR9, UR7, 0x18 ;  /* 0x0000000709077291 */ /* 0x000fe2000f8ec0ff */
[----:B0-----:R-:W-:Y:S02]  /*3870*/  ISETP.EQ.U32.AND P0, PT, R10, R19, PT ;  /* 0x000000130a00720c */ /* 0x001fe40003f02070 */
[----:B------:R-:W0:Y:S11]  /*3880*/  S2R R19, SR_LTMASK ;  /* 0x0000000000137919 */ /* 0x000e360000003900 */
[----:B-1----:R-:W1:Y:S01]  /*3890*/  @P0 ATOMS.ADD R9, [UR8], R9 ;  /* 0x00000009ff09098c */ /* 0x002e620008000008 */
[----:B0-----:R-:W-:-:S03]  /*38a0*/  LOP3.LUT R19, R19, UR11, RZ, 0xc0, !PT ;  /* 0x0000000b13137c12 */ /* 0x001fc6000f8ec0ff */
[----:B-1----:R-:W0:Y:S03]  /*38b0*/  SHFL.IDX PT, R8, R9, R10, 0x1f ;  /* 0x00001f0a09087589 */ /* 0x002e2600000e0000 */
[----:B------:R-:W0:Y:S02]  /*38c0*/  POPC R19, R19 ;  /* 0x0000001300137309 */ /* 0x000e240000000000 */
[----:B0-----:R-:W-:-:S05]  /*38d0*/  IMAD.IADD R8, R8, 0x1, R19 ;  /* 0x0000000108087824 */ /* 0x001fca00078e0213 */
[----:B------:R-:W-:-:S05]  /*38e0*/  LEA R8, R8, UR7, 0x2 ;  /* 0x0000000708087c11 */ /* 0x000fca000f8e10ff */
[----:B------:R3:W-:Y:S02]  /*38f0*/  STS [R8], R21 ;  /* 0x0000001508007388 */ /* 0x0007e40000000800 */
.L_x_477:
[----:B------:R-:W-:Y:S05]  /*3900*/  BSYNC.RECONVERGENT B2 ;  /* 0x0000000000027941 */ /* 0x000fea0003800200 */
.L_x_476:
[----:B------:R-:W-:Y:S04]  /*3910*/  BSSY.RECONVERGENT B2, `(.L_x_478) ;  /* 0x0000015000027945 */ /* 0x000fe80003800200 */
[----:B------:R-:W-:Y:S05]  /*3920*/  @P6 BRA `(.L_x_479) ;  /* 0x00000000004c6947 */ /* 0x000fea0003800000 */
[----:B0-----:R-:W0:Y:S01]  /*3930*/  S2R R19, SR_LANEID ;  /* 0x0000000000137919 */ /* 0x001e220000000000 */
[----:B------:R-:W4:Y:S01]  /*3940*/  S2UR UR9, SR_CgaCtaId ;  /* 0x00000000000979c3 */ /* 0x000f220000008800 */
[----:B------:R-:W-:Y:S01]  /*3950*/  VOTEU.ANY UR11, UPT, PT ;  /* 0x00000000000b7886 */ /* 0x000fe200038e0100 */
[----:B------:R-:W-:Y:S01]  /*3960*/  UMOV UR7, 0x400 ;  /* 0x0000040000077882 */ /* 0x000fe20000000000 */
[----:B--2---:R-:W0:Y:S01]  /*3970*/  FLO.U32 R10, UR11 ;  /* 0x0000000b000a7d00 */ /* 0x004e2200080e0000 */
[----:B------:R-:W-:-:S07]  /*3980*/  UIADD3 UR8, UPT, UPT, UR7, 0x4004, URZ ;  /* 0x0000400407087890 */ /* 0x000fce000fffe0ff */
[----:B-1----:R-:W1:Y:S01]  /*3990*/  POPC R9, UR11 ;  /* 0x0000000b00097d09 */ /* 0x002e620008000000 */
[----:B----4-:R-:W-:Y:S02]  /*39a0*/  ULEA UR8, UR9, UR8, 0x18 ;  /* 0x0000000809087291 */ /* 0x010fe4000f8ec0ff */
[----:B------:R-:W-:Y:S01]  /*39b0*/  ULEA UR7, UR9, UR7, 0x18 ;  /* 0x0000000709077291 */ /* 0x000fe2000f8ec0ff */
[----:B0-----:R-:W-:Y:S02]  /*39c0*/  ISETP.EQ.U32.AND P0, PT, R10, R19, PT ;  /* 0x000000130a00720c */ /* 0x001fe40003f02070 */
[----:B------:R-:W0:Y:S11]  /*39d0*/  S2R R19, SR_LTMASK ;  /* 0x0000000000137919 */ /* 0x000e360000003900 */
[----:B-1----:R-:W3:Y:S01]  /*39e0*/  @P0 ATOMS.ADD R9, [UR8], R9 ;  /* 0x00000009ff09098c */ /* 0x002ee20008000008 */
[----:B0-----:R-:W-:-:S03]  /*39f0*/  LOP3.LUT R19, R19, UR11, RZ, 0xc0, !PT ;  /* 0x0000000b13137c12 */ /* 0x001fc6000f8ec0ff */
[----:B---3--:R-:W0:Y:S03]  /*3a00*/  SHFL.IDX PT, R8, R9, R10, 0x1f ;  /* 0x00001f0a09087589 */ /* 0x008e2600000e0000 */
[----:B------:R-:W0:Y:S02]  /*3a10*/  POPC R19, R19 ;  /* 0x0000001300137309 */ /* 0x000e240000000000 */
[----:B0-----:R-:W-:-:S05]  /*3a20*/  IMAD.IADD R8, R8, 0x1, R19 ;  /* 0x0000000108087824 */ /* 0x001fca00078e0213 */
[----:B------:R-:W-:-:S05]  /*3a30*/  LEA R8, R8, UR7, 0x2 ;  /* 0x0000000708087c11 */ /* 0x000fca000f8e10ff */
[----:B------:R4:W-:Y:S04]  /*3a40*/  STS [R8+0x2000], R11 ;  /* 0x0020000b08007388 */ /* 0x0009e80000000800 */
[----:B------:R4:W-:Y:S02]  /*3a50*/  STS [R8], R21 ;  /* 0x0000001508007388 */ /* 0x0009e40000000800 */
.L_x_479:
[----:B------:R-:W-:Y:S05]  /*3a60*/  BSYNC.RECONVERGENT B2 ;  /* 0x0000000000027941 */ /* 0x000fea0003800200 */
.L_x_478:
[----:B0-----:R-:W-:-:S04]  /*3a70*/  VIADD R19, R17, 0x200 ;  /* 0x0000020011137836 */ /* 0x001fc80000000000 */
[----:B------:R-:W-:Y:S01]  /*3a80*/  IMAD.MOV.U32 R17, RZ, RZ, R19 ;  /* 0x000000ffff117224 */ /* 0x000fe200078e0013 */
[----:B------:R-:W-:-:S13]  /*3a90*/  ISETP.GT.AND P0, PT, R18, R19, PT ;  /* 0x000000131200720c */ /* 0x000fda0003f04270 */
[----:B------:R-:W-:Y:S05]  /*3aa0*/  @P0 BRA `(.L_x_480) ;  /* 0xfffffff0007c0947 */ /* 0x000fea000383ffff */
.L_x_463:
[----:B------:R-:W-:Y:S05]  /*3ab0*/  BSYNC.RECONVERGENT B0 ;  /* 0x0000000000007941 */ /* 0x000fea0003800200 */
.L_x_462:
[----:B------:R-:W-:Y:S01]  /*3ac0*/  ISETP.GE.U32.AND P0, PT, R7, R16, PT ;  /* 0x000000100700720c */ /* 0x000fe20003f06070 */
[----:B------:R-:W-:-:S12]  /*3ad0*/  BSSY.RECONVERGENT B0, `(.L_x_481) ;  /* 0x000003a000007945 */ /* 0x000fd80003800200 */
[----:B------:R-:W-:Y:S05]  /*3ae0*/  @P0 BRA `(.L_x_482) ;  /* 0x0000000000e00947 */ /* 0x000fea0003800000 */
[----:B-1234-:R-:W-:-:S04]  /*3af0*/  LEA R8, P0, R7, UR10, 0x2 ;  /* 0x0000000a07087c11 */ /* 0x01efc8000f8010ff */
[----:B------:R-:W-:-:S05]  /*3b00*/  LEA.HI.X R9, R7, UR4, RZ, 0x2, P0 ;  /* 0x0000000407097c11 */ /* 0x000fca00080f14ff */
[----:B------:R0:W2:Y:S01]  /*3b10*/  LDG.E R8, desc[UR12][R8.64] ;  /* 0x0000000c08087981 */ /* 0x0000a2000c1e1900 */
        /* <DEDUP_REMOVED lines=11> */
[----:B------:R-:W-:-:S13]  /*3bd0*/  ISETP.GT.U32.AND P0, PT, R12, R11, PT ;  /* 0x0000000b0c00720c */ /* 0x000fda0003f04070 */
        /* <DEDUP_REMOVED lines=20> */
.L_x_484:
[----:B------:R-:W-:Y:S05]  /*3d20*/  BSYNC.RECONVERGENT B2 ;  /* 0x0000000000027941 */ /* 0x000fea0003800200 */
.L_x_483:
        /* <DEDUP_REMOVED lines=20> */
.L_x_482:
[----:B------:R-:W-:Y:S05]  /*3e70*/  BSYNC.RECONVERGENT B0 ;  /* 0x0000000000007941 */ /* 0x000fea0003800200 */
.L_x_481:
[----:B-12---:R-:W-:-:S04]  /*3e80*/  IMAD.IADD R9, R16, 0x1, R7 ;  /* 0x0000000110097824 */ /* 0x006fc800078e0207 */
[----:B------:R-:W-:-:S05]  /*3e90*/  IMAD R18, R18, 0x4, R9 ;  /* 0x0000000412127824 */ /* 0x000fca00078e0209 */
[----:B------:R-:W-:-:S13]  /*3ea0*/  ISETP.GE.AND P0, PT, R18, R13, PT ;  /* 0x0000000d1200720c */ /* 0x000fda0003f06270 */
[----:B------:R-:W-:Y:S05]  /*3eb0*/  @P0 BRA `(.L_x_485) ;  /* 0x0000001400a00947 */ /* 0x000fea0003800000 */
[----:B0--34-:R-:W-:-:S06]  /*3ec0*/  IMAD.WIDE R8, R18, 0x4, R4 ;  /* 0x0000000412087825 */ /* 0x019fcc00078e0204 */
        /* <DEDUP_REMOVED lines=33> */
.L_x_487:
[----:B------:R-:W-:Y:S05]  /*40e0*/  BSYNC.RECONVERGENT B0 ;  /* 0x0000000000007941 */ /* 0x000fea0003800200 */
.L_x_486:
        /* <DEDUP_REMOVED lines=19> */
[----:B------:R1:W-:Y:S01]  /*4220*/  STS [R9], R18 ;  /* 0x0000001209007388 */ /* 0x0003e20000000800 */
[----:B------:R-:W-:Y:S05]  /*4230*/  BRA `(.L_x_485) ;  /* 0x0000001000c07947 */ /* 0x000fea0003800000 */
.L_x_461:
[----:B0-----:R-:W-:Y:S01]  /*4240*/  VIADD R9, R7, UR16 ;  /* 0x0000001007097c36 */ /* 0x001fe20008000000 */
[----:B------:R-:W2:Y:S04]  /*4250*/  LDCU UR14, c[0x0][0x3a4] ;  /* 0x00007480ff0e77ac */ /* 0x000ea80008000800 */
[----:B------:R-:W-:-:S13]  /*4260*/  ISETP.GE.AND P0, PT, R9, R0, PT ;  /* 0x000000000900720c */ /* 0x000fda0003f06270 */
[----:B------:R-:W-:Y:S05]  /*4270*/  @P0 BRA `(.L_x_485) ;  /* 0x0000001000b00947 */ /* 0x000fea0003800000 */
[----:B------:R-:W0:Y:S01]  /*4280*/  LDS R24, [UR6+0x4008] ;  /* 0x00400806ff187984 */ /* 0x000e220008000800 */
[----:B------:R-:W-:Y:S01]  /*4290*/  LOP3.LUT R11, RZ, R7, RZ, 0x33, !PT ;  /* 0x00000007ff0b7212 */ /* 0x000fe200078e33ff */
[----:B------:R-:W-:Y:S01]  /*42a0*/  BSSY.RECONVERGENT B0, `(.L_x_488) ;  /* 0x0000045000007945 */ /* 0x000fe20003800200 */
[----:B------:R-:W-:-:S04]  /*42b0*/  VIADDMNMX R8, R9, 0x200, R0, !PT ;  /* 0x0000020009087846 */ /* 0x000fc80007800100 */
[----:B------:R-:W-:-:S04]  /*42c0*/  IADD3 R8, PT, PT, R8, -UR16, R11 ;  /* 0x8000001008087c10 */ /* 0x000fc8000fffe00b */
[----:B------:R-:W-:-:S04]  /*42d0*/  LOP3.LUT R10, R8, 0x600, RZ, 0xc0, !PT ;  /* 0x00000600080a7812 */ /* 0x000fc800078ec0ff */
[----:B------:R-:W-:-:S13]  /*42e0*/  ISETP.NE.AND P0, PT, R10, 0x600, PT ;  /* 0x000006000a00780c */ /* 0x000fda0003f05270 */
[----:B------:R-:W-:Y:S05]  /*42f0*/  @!P0 BRA `(.L_x_489) ;  /* 0x0000000000fc8947 */ /* 0x000fea0003800000 */
[----:B------:R-:W-:Y:S01]  /*4300*/  LEA.HI R11, R8, 0x1, RZ, 0x17 ;  /* 0x00000001080b7811 */ /* 0x000fe200078fb8ff */
[----:B------:R-:W-:-:S03]  /*4310*/  IMAD.MOV.U32 R10, RZ, RZ, RZ ;  /* 0x000000ffff0a7224 */ /* 0x000fc600078e00ff */
[----:B------:R-:W-:-:S07]  /*4320*/  LOP3.LUT R11, R11, 0x3, RZ, 0xc0, !PT ;  /* 0x000000030b0b7812 */ /* 0x000fce00078ec0ff */
.L_x_494:
[----:B--2---:R-:W-:-:S04]  /*4330*/  IMAD R15, R9, UR14, RZ ;  /* 0x0000000e090f7c24 */ /* 0x004fc8000f8e02ff */
[----:B------:R-:W-:-:S05]  /*4340*/  IMAD.WIDE R14, R15, 0x4, R2 ;  /* 0x000000040f0e7825 */ /* 0x000fca00078e0202 */
[----:B------:R-:W2:Y:S01]  /*4350*/  LDG.E R13, desc[UR12][R14.64] ;  /* 0x0000000c0e0d7981 */ /* 0x000ea2000c1e1900 */
[----:B------:R-:W-:Y:S01]  /*4360*/  VIADD R10, R10, 0x1 ;  /* 0x000000010a0a7836 */ /* 0x000fe20000000000 */
[----:B------:R-:W-:Y:S04]  /*4370*/  BSSY.RECONVERGENT B2, `(.L_x_490) ;  /* 0x0000020000027945 */ /* 0x000fe80003800200 */
[----:B------:R-:W-:Y:S01]  /*4380*/  ISETP.NE.AND P2, PT, R10, R11, PT ;  /* 0x0000000b0a00720c */ /* 0x000fe20003f45270 */
[----:B--2---:R-:W2:Y:S02]  /*4390*/  F2F.F16.F32 R16, R13 ;  /* 0x0000000d00107304 */ /* 0x004ea40000200800 */
[----:B--2---:R-:W-:-:S04]  /*43a0*/  PRMT R17, R16, 0x9910, RZ ;  /* 0x0000991010117816 */ /* 0x004fc800000000ff */
[----:B------:R-:W-:-:S13]  /*43b0*/  ISETP.GE.AND P0, PT, R17, RZ, PT ;  /* 0x000000ff1100720c */ /* 0x000fda0003f06270 */
[----:B------:R-:W-:Y:S02]  /*43c0*/  @P0 LOP3.LUT R16, R16, 0x7fe0, RZ, 0xc, !PT ;  /* 0x00007fe010100812 */ /* 0x000fe400078e0cff */
[----:B0-----:R-:W-:Y:S02]  /*43d0*/  ISETP.GT.AND P0, PT, R24, 0x800, PT ;  /* 0x000008001800780c */ /* 0x001fe40003f04270 */
        /* <DEDUP_REMOVED lines=25> */
.L_x_491:
[----:B------:R-:W-:Y:S05]  /*4570*/  BSYNC.RECONVERGENT B2 ;  /* 0x0000000000027941 */ /* 0x000fea0003800200 */
.L_x_490:
        /* <DEDUP_REMOVED lines=20> */
.L_x_493:
[----:B------:R-:W-:Y:S05]  /*46c0*/  BSYNC.RECONVERGENT B2 ;  /* 0x0000000000027941 */ /* 0x000fea0003800200 */
.L_x_492:
[----:B01----:R-:W-:Y:S01]  /*46d0*/  VIADD R9, R9, 0x200 ;  /* 0x0000020009097836 */ /* 0x003fe20000000000 */
[----:B------:R-:W-:Y:S06]  /*46e0*/  @P2 BRA `(.L_x_494) ;  /* 0xfffffffc00102947 */ /* 0x000fec000383ffff */
.L_x_489:
[----:B--2---:R-:W-:Y:S05]  /*46f0*/  BSYNC.RECONVERGENT B0 ;  /* 0x0000000000007941 */ /* 0x004fea0003800200 */
.L_x_488:
[----:B------:R-:W-:-:S13]  /*4700*/  ISETP.GE.U32.AND P0, PT, R8, 0x600, PT ;  /* 0x000006000800780c */ /* 0x000fda0003f06070 */
[----:B------:R-:W-:Y:S05]  /*4710*/  @!P0 BRA `(.L_x_485) ;  /* 0x0000000c00888947 */ /* 0x000fea0003800000 */
[----:B------:R-:W2:Y:S01]  /*4720*/  S2R R11, SR_CgaCtaId ;  /* 0x00000000000b7919 */ /* 0x000ea20000008800 */
[----:B------:R-:W3:Y:S01]  /*4730*/  LDC R8, c[0x0][0x3a4] ;  /* 0x0000e900ff087b82 */ /* 0x000ee20000000800 */
[----:B------:R-:W-:-:S05]  /*4740*/  MOV R10, 0x400 ;  /* 0x00000400000a7802 */ /* 0x000fca0000000f00 */
[----:B------:R-:W-:-:S05]  /*4750*/  VIADD R10, R10, 0x4010 ;  /* 0x000040100a0a7836 */ /* 0x000fca0000000000 */
[----:B--2---:R-:W-:-:S07]  /*4760*/  LEA R10, R11, R10, 0x18 ;  /* 0x0000000a0b0a7211 */ /* 0x004fce00078ec0ff */
.L_x_511:
[----:B---3--:R-:W-:-:S04]  /*4770*/  IMAD R11, R9, R8, RZ ;  /* 0x00000008090b7224 */ /* 0x008fc800078e02ff */
[----:B------:R-:W-:-:S04]  /*4780*/  IMAD.WIDE R16, R11, 0x4, R2 ;  /* 0x000000040b107825 */ /* 0x000fc800078e0202 */
[C-C-:B----4-:R-:W-:Y:S01]  /*4790*/  IMAD R19, R8.reuse, 0x200, R11.reuse ;  /* 0x0000020008137824 */ /* 0x150fe200078e020b */
[----:B--2---:R-:W2:Y:S01]  /*47a0*/  LDG.E R15, desc[UR12][R16.64] ;  /* 0x0000000c100f7981 */ /* 0x004ea2000c1e1900 */
[----:B------:R-:W-:Y:S02]  /*47b0*/  IMAD R23, R8, 0x400, R11 ;  /* 0x0000040008177824 */ /* 0x000fe400078e020b */
[----:B------:R-:W-:-:S04]  /*47c0*/  IMAD.WIDE R18, R19, 0x4, R2 ;  /* 0x0000000413127825 */ /* 0x000fc800078e0202 */
[----:B------:R-:W-:Y:S01]  /*47d0*/  IMAD.WIDE R20, R23, 0x4, R2 ;  /* 0x0000000417147825 */ /* 0x000fe200078e0202 */
[----:B------:R-:W3:Y:S04]  /*47e0*/  LDG.E R14, desc[UR12][R18.64] ;  /* 0x0000000c120e7981 */ /* 0x000ee8000c1e1900 */
[----:B------:R-:W4:Y:S01]  /*47f0*/  LDG.E R11, desc[UR12][R20.64] ;  /* 0x0000000c140b7981 */ /* 0x000f22000c1e1900 */
[----:B------:R-:W-:-:S04]  /*4800*/  IMAD R23, R8, 0x200, R23 ;  /* 0x0000020008177824 */ /* 0x000fc800078e0217 */
[----:B------:R-:W-:-:S05]  /*4810*/  IMAD.WIDE R22, R23, 0x4, R2 ;  /* 0x0000000417167825 */ /* 0x000fca00078e0202 */
[----:B------:R-:W5:Y:S01]  /*4820*/  LDG.E R13, desc[UR12][R22.64] ;  /* 0x0000000c160d7981 */ /* 0x000f62000c1e1900 */
[----:B------:R-:W-:Y:S01]  /*4830*/  BSSY.RECONVERGENT B0, `(.L_x_495) ;  /* 0x0000038000007945 */ /* 0x000fe20003800200 */
[----:B--2---:R-:W2:Y:S08]  /*4840*/  F2F.F16.F32 R25, R15 ;  /* 0x0000000f00197304 */ /* 0x004eb00000200800 */
[----:B---3--:R-:W3:Y:S08]  /*4850*/  F2F.F16.F32 R26, R14 ;  /* 0x0000000e001a7304 */ /* 0x008ef00000200800 */
[----:B----4-:R-:W4:Y:S01]  /*4860*/  F2F.F16.F32 R27, R11 ;  /* 0x0000000b001b7304 */ /* 0x010f220000200800 */
[----:B--2---:R-:W-:-:S04]  /*4870*/  PRMT R16, R25, 0x9910, RZ ;  /* 0x0000991019107816 */ /* 0x004fc800000000ff */
[----:B------:R-:W-:Y:S02]  /*4880*/  ISETP.GE.AND P0, PT, R16, RZ, PT ;  /* 0x000000ff1000720c */ /* 0x000fe40003f06270 */
[----:B---3--:R-:W-:Y:S01]  /*4890*/  PRMT R17, R26, 0x9910, RZ ;  /* 0x000099101a117816 */ /* 0x008fe200000000ff */
[----:B-----5:R-:W2:Y:S04]  /*48a0*/  F2F.F16.F32 R28, R13 ;  /* 0x0000000d001c7304 */ /* 0x020ea80000200800 */
[----:B------:R-:W-:Y:S01]  /*48b0*/  IMAD.MOV.U32 R16, RZ, RZ, R17 ;  /* 0x000000ffff107224 */ /* 0x000fe200078e0011 */
[----:B----4-:R-:W-:-:S04]  /*48c0*/  PRMT R18, R27, 0x9910, RZ ;  /* 0x000099101b127816 */ /* 0x010fc800000000ff */
[----:B------:R-:W-:Y:S01]  /*48d0*/  ISETP.GE.AND P1, PT, R16, RZ, PT ;  /* 0x000000ff1000720c */ /* 0x000fe20003f26270 */
[----:B------:R-:W-:Y:S01]  /*48e0*/  IMAD.MOV.U32 R17, RZ, RZ, R18 ;  /* 0x000000ffff117224 */ /* 0x000fe200078e0012 */
[----:B------:R-:W-:-:S04]  /*48f0*/  @P0 LOP3.LUT R25, R25, 0x7fe0, RZ, 0xc, !PT ;  /* 0x00007fe019190812 */ /* 0x000fc800078e0cff */
[----:B------:R-:W-:Y:S02]  /*4900*/  ISETP.GE.AND P2, PT, R17, RZ, PT ;  /* 0x000000ff1100720c */ /* 0x000fe40003f46270 */
[----:B--2---:R-:W-:Y:S02]  /*4910*/  PRMT R17, R28, 0x9910, RZ ;  /* 0x000099101c117816 */ /* 0x004fe400000000ff */
[----:B------:R-:W-:Y:S02]  /*4920*/  LOP3.LUT R16, R25, 0xffff, RZ, 0xc0, !PT ;  /* 0x0000ffff19107812 */ /* 0x000fe400078ec0ff */
[----:B------:R-:W-:Y:S02]  /*4930*/  ISETP.GE.AND P3, PT, R17, RZ, PT ;  /* 0x000000ff1100720c */ /* 0x000fe40003f66270 */
[----:B------:R-:W-:Y:S02]  /*4940*/  SHF.R.U32.HI R16, RZ, 0x5, R16 ;  /* 0x00000005ff107819 */ /* 0x000fe40000011610 */
[----:B------:R-:W-:-:S02]  /*4950*/  @P1 LOP3.LUT R26, R26, 0x7fe0, RZ, 0xc, !PT ;  /* 0x00007fe01a1a1812 */ /* 0x000fc400078e0cff */
[----:B------:R-:W-:Y:S02]  /*4960*/  LOP3.LUT R19, R16, 0xffff, RZ, 0xc0, !PT ;  /* 0x0000ffff10137812 */ /* 0x000fe400078ec0ff */
[----:B------:R-:W-:Y:S02]  /*4970*/  LOP3.LUT R26, R26, 0xffff, RZ, 0xc0, !PT ;  /* 0x0000ffff1a1a7812 */ /* 0x000fe400078ec0ff */
[----:B------:R-:W-:Y:S02]  /*4980*/  @P2 LOP3.LUT R27, R27, 0x7fe0, RZ, 0xc, !PT ;  /* 0x00007fe01b1b2812 */ /* 0x000fe400078e0cff */
[----:B-1----:R-:W-:Y:S02]  /*4990*/  ISETP.GT.U32.AND P1, PT, R12, R19, PT ;  /* 0x000000130c00720c */ /* 0x002fe40003f24070 */
[----:B------:R-:W-:Y:S02]  /*49a0*/  SHF.R.U32.HI R16, RZ, 0x5, R26 ;  /* 0x00000005ff107819 */ /* 0x000fe4000001161a */
[----:B------:R-:W-:-:S02]  /*49b0*/  LOP3.LUT R17, R27, 0xffff, RZ, 0xc0, !PT ;  /* 0x0000ffff1b117812 */ /* 0x000fc400078ec0ff */
[----:B------:R-:W-:Y:S02]  /*49c0*/  @P3 LOP3.LUT R28, R28, 0x7fe0, RZ, 0xc, !PT ;  /* 0x00007fe01c1c3812 */ /* 0x000fe400078e0cff */
[----:B------:R-:W-:Y:S02]  /*49d0*/  LOP3.LUT R21, R16, 0xffff, RZ, 0xc0, !PT ;  /* 0x0000ffff10157812 */ /* 0x000fe400078ec0ff */
[----:B------:R-:W-:Y:S02]  /*49e0*/  SHF.R.U32.HI R17, RZ, 0x5, R17 ;  /* 0x00000005ff117819 */ /* 0x000fe40000011611 */
[----:B------:R-:W-:Y:S02]  /*49f0*/  LOP3.LUT R16, R28, 0xffff, RZ, 0xc0, !PT ;  /* 0x0000ffff1c107812 */ /* 0x000fe400078ec0ff */
[----:B0-----:R-:W-:Y:S02]  /*4a00*/  ISETP.GT.AND P0, PT, R24, 0x800, PT ;  /* 0x000008001800780c */ /* 0x001fe40003f04270 */
[----:B------:R-:W-:-:S02]  /*4a10*/  LOP3.LUT R17, R17, 0xffff, RZ, 0xc0, !PT ;  /* 0x0000ffff11117812 */ /* 0x000fc400078ec0ff */
[----:B------:R-:W-:Y:S02]  /*4a20*/  SHF.R.U32.HI R16, RZ, 0x5, R16 ;  /* 0x00000005ff107819 */ /* 0x000fe40000011610 */
[CC--:B------:R-:W-:Y:S02]  /*4a30*/  ISETP.GT.U32.AND P5, PT, R12.reuse, R21.reuse, PT ;  /* 0x000000150c00720c */ /* 0x0c0fe40003fa4070 */
[C---:B------:R-:W-:Y:S02]  /*4a40*/  ISETP.NE.OR P4, PT, R12.reuse, R21, P0 ;  /* 0x000000150c00720c */ /* 0x040fe40000785670 */
        /* <DEDUP_REMOVED lines=19> */
[----:B0-----:R-:W-:-:S04]  /*4b80*/  IMAD.IADD R17, R17, 0x1, R20 ;  /* 0x0000000111117824 */ /* 0x001fc800078e0214 */
[----:B------:R-:W-:-:S05]  /*4b90*/  IMAD R16, R17, 0x4, R10 ;  /* 0x0000000411107824 */ /* 0x000fca00078e020a */
[----:B------:R0:W-:Y:S02]  /*4ba0*/  STS [R16], R9 ;  /* 0x0000000910007388 */ /* 0x0001e40000000800 */
.L_x_496:
[----:B------:R-:W-:Y:S05]  /*4bb0*/  BSYNC.RECONVERGENT B0 ;  /* 0x0000000000007941 */ /* 0x000fea0003800200 */
.L_x_495:
[----:B------:R-:W-:Y:S01]  /*4bc0*/  BSSY.RECONVERGENT B0, `(.L_x_497) ;  /* 0x0000016000007945 */ /* 0x000fe20003800200 */
[CC--:B------:R-:W-:Y:S02]  /*4bd0*/  ISETP.GT.U32.AND P1, PT, R12.reuse, R21.reuse, PT ;  /* 0x000000150c00720c */ /* 0x0c0fe40003f24070 */
[----:B------:R-:W-:Y:S01]  /*4be0*/  ISETP.NE.OR P0, PT, R12, R21, P0 ;  /* 0x000000150c00720c */ /* 0x000fe20000705670 */
[----:B------:R-:W-:-:S12]  /*4bf0*/  @P6 BRA `(.L_x_498) ;  /* 0x0000000000486947 */ /* 0x000fd80003800000 */
        /* <DEDUP_REMOVED lines=18> */
.L_x_498:
[----:B------:R-:W-:Y:S05]  /*4d20*/  BSYNC.RECONVERGENT B0 ;  /* 0x0000000000007941 */ /* 0x000fea0003800200 */
.L_x_497:
[----:B------:R-:W-:Y:S01]  /*4d30*/  BSSY.RECONVERGENT B0, `(.L_x_499) ;  /* 0x0000014000007945 */ /* 0x000fe20003800200 */
[----:B------:R-:W-:-:S03]  /*4d40*/  VIADD R20, R9, 0x200 ;  /* 0x0000020009147836 */ /* 0x000fc60000000000 */
[----:B------:R-:W-:Y:S05]  /*4d50*/  @!P5 BRA `(.L_x_500) ;  /* 0x000000000044d947 */ /* 0x000fea0003800000 */
[----:B------:R-:W2:Y:S01]  /*4d60*/  S2R R18, SR_LANEID ;  /* 0x0000000000127919 */ /* 0x000ea20000000000 */
[----:B------:R-:W3:Y:S01]  /*4d70*/  S2UR UR8, SR_CgaCtaId ;  /* 0x00000000000879c3 */ /* 0x000ee20000008800 */
[----:B------:R-:W-:Y:S01]  /*4d80*/  VOTEU.ANY UR9, UPT, PT ;  /* 0x0000000000097886 */ /* 0x000fe200038e0100 */
[----:B------:R-:W-:Y:S01]  /*4d90*/  UMOV UR7, 0x400 ;  /* 0x0000040000077882 */ /* 0x000fe20000000000 */
[----:B------:R-:W2:Y:S01]  /*4da0*/  FLO.U32 R17, UR9 ;  /* 0x0000000900117d00 */ /* 0x000ea200080e0000 */
[----:B------:R-:W-:-:S07]  /*4db0*/  UIADD3 UR7, UPT, UPT, UR7, 0x400c, URZ ;  /* 0x0000400c07077890 */ /* 0x000fce000fffe0ff */
[----:B01----:R-:W0:Y:S01]  /*4dc0*/  POPC R16, UR9 ;  /* 0x0000000900107d09 */ /* 0x003e220008000000 */
[----:B---3--:R-:W-:Y:S01]  /*4dd0*/  ULEA UR7, UR8, UR7, 0x18 ;  /* 0x0000000708077291 */ /* 0x008fe2000f8ec0ff */
[----:B--2---:R-:W-:Y:S02]  /*4de0*/  ISETP.EQ.U32.AND P5, PT, R17, R18, PT ;  /* 0x000000121100720c */ /* 0x004fe40003fa2070 */
[----:B------:R-:W1:Y:S11]  /*4df0*/  S2R R18, SR_LTMASK ;  /* 0x0000000000127919 */ /* 0x000e760000003900 */
[----:B0-----:R-:W0:Y:S01]  /*4e00*/  @P5 ATOMS.ADD R16, [UR7], R16 ;  /* 0x00000010ff10598c */ /* 0x001e220008000007 */
[----:B-1----:R-:W-:-:S03]  /*4e10*/  LOP3.LUT R18, R18, UR9, RZ, 0xc0, !PT ;  /* 0x0000000912127c12 */ /* 0x002fc6000f8ec0ff */
[----:B0-----:R-:W0:Y:S03]  /*4e20*/  SHFL.IDX PT, R15, R16, R17, 0x1f ;  /* 0x00001f11100f7589 */ /* 0x001e2600000e0000 */
[----:B------:R-:W0:Y:S02]  /*4e30*/  POPC R18, R18 ;  /* 0x0000001200127309 */ /* 0x000e240000000000 */
[----:B0-----:R-:W-:-:S04]  /*4e40*/  IMAD.IADD R15, R15, 0x1, R18 ;  /* 0x000000010f0f7824 */ /* 0x001fc800078e0212 */
[----:B------:R-:W-:-:S05]  /*4e50*/  IMAD R15, R15, 0x4, R10 ;  /* 0x000000040f0f7824 */ /* 0x000fca00078e020a */
[----:B------:R2:W-:Y:S02]  /*4e60*/  STS [R15], R20 ;  /* 0x000000140f007388 */ /* 0x0005e40000000800 */
.L_x_500:
[----:B------:R-:W-:Y:S05]  /*4e70*/  BSYNC.RECONVERGENT B0 ;  /* 0x0000000000007941 */ /* 0x000fea0003800200 */
.L_x_499:
        /* <DEDUP_REMOVED lines=8> */
[----:B01----:R-:W0:Y:S01]  /*4f00*/  POPC R16, UR9 ;  /* 0x0000000900107d09 */ /* 0x003e220008000000 */
[----:B----4-:R-:W-:Y:S01]  /*4f10*/  ULEA UR7, UR8, UR7, 0x18 ;  /* 0x0000000708077291 */ /* 0x010fe2000f8ec0ff */
[----:B---3--:R-:W-:Y:S02]  /*4f20*/  ISETP.EQ.U32.AND P4, PT, R17, R18, PT ;  /* 0x000000121100720c */ /* 0x008fe40003f82070 */
[----:B------:R-:W1:Y:S11]  /*4f30*/  S2R R18, SR_LTMASK ;  /* 0x0000000000127919 */ /* 0x000e760000003900 */
[----:B0-----:R-:W2:Y:S01]  /*4f40*/  @P4 ATOMS.ADD R16, [UR7], R16 ;  /* 0x00000010ff10498c */ /* 0x001ea20008000007 */
[----:B-1----:R-:W-:-:S03]  /*4f50*/  LOP3.LUT R18, R18, UR9, RZ, 0xc0, !PT ;  /* 0x0000000912127c12 */ /* 0x002fc6000f8ec0ff */
[----:B--2---:R-:W0:Y:S03]  /*4f60*/  SHFL.IDX PT, R15, R16, R17, 0x1f ;  /* 0x00001f11100f7589 */ /* 0x004e2600000e0000 */
[----:B------:R-:W0:Y:S02]  /*4f70*/  POPC R18, R18 ;  /* 0x0000001200127309 */ /* 0x000e240000000000 */
[----:B0-----:R-:W-:-:S05]  /*4f80*/  IMAD.IADD R15, R15, 0x1, R18 ;  /* 0x000000010f0f7824 */ /* 0x001fca00078e0212 */
[----:B------:R-:W-:-:S05]  /*4f90*/  LEA R15, R15, UR6, 0x2 ;  /* 0x000000060f0f7c11 */ /* 0x000fca000f8e10ff */
[----:B------:R3:W-:Y:S04]  /*4fa0*/  STS [R15+0x2000], R14 ;  /* 0x0020000e0f007388 */ /* 0x0007e80000000800 */
[----:B------:R3:W-:Y:S02]  /*4fb0*/  STS [R15], R20 ;  /* 0x000000140f007388 */ /* 0x0007e40000000800 */
.L_x_502:
[----:B------:R-:W-:Y:S05]  /*4fc0*/  BSYNC.RECONVERGENT B0 ;  /* 0x0000000000007941 */ /* 0x000fea0003800200 */
.L_x_501:
[----:B------:R-:W-:Y:S01]  /*4fd0*/  BSSY.RECONVERGENT B0, `(.L_x_503) ;  /* 0x0000014000007945 */ /* 0x000fe20003800200 */
[----:B------:R-:W-:-:S03]  /*4fe0*/  VIADD R19, R9, 0x400 ;  /* 0x0000040009137836 */ /* 0x000fc60000000000 */
[----:B------:R-:W-:Y:S05]  /*4ff0*/  @!P3 BRA `(.L_x_504) ;  /* 0x000000000044b947 */ /* 0x000fea0003800000 */
[----:B-123--:R-:W1:Y:S01]  /*5000*/  S2R R15, SR_LANEID ;  /* 0x00000000000f7919 */ /* 0x00ee620000000000 */
[----:B------:R-:W2:Y:S01]  /*5010*/  S2UR UR8, SR_CgaCtaId ;  /* 0x00000000000879c3 */ /* 0x000ea20000008800 */
[----:B------:R-:W-:Y:S01]  /*5020*/  VOTEU.ANY UR9, UPT, PT ;  /* 0x0000000000097886 */ /* 0x000fe200038e0100 */
[----:B------:R-:W-:Y:S01]  /*5030*/  UMOV UR7, 0x400 ;  /* 0x0000040000077882 */ /* 0x000fe20000000000 */
[----:B0-----:R-:W1:Y:S01]  /*5040*/  FLO.U32 R16, UR9 ;  /* 0x0000000900107d00 */ /* 0x001e6200080e0000 */
[----:B------:R-:W-:Y:S01]  /*5050*/  UIADD3 UR7, UPT, UPT, UR7, 0x400c, URZ ;  /* 0x0000400c07077890 */ /* 0x000fe2000fffe0ff */
[----:B------:R-:W0:Y:S06]  /*5060*/  S2R R18, SR_LTMASK ;  /* 0x0000000000127919 */ /* 0x000e2c0000003900 */
[----:B------:R-:W3:Y:S01]  /*5070*/  POPC R14, UR9 ;  /* 0x00000009000e7d09 */ /* 0x000ee20008000000 */
[----:B--2---:R-:W-:Y:S01]  /*5080*/  ULEA UR7, UR8, UR7, 0x18 ;  /* 0x0000000708077291 */ /* 0x004fe2000f8ec0ff */
[----:B-1----:R-:W-:-:S02]  /*5090*/  ISETP.EQ.U32.AND P3, PT, R16, R15, PT ;  /* 0x0000000f1000720c */ /* 0x002fc40003f62070 */
[----:B0-----:R-:W-:-:S06]  /*50a0*/  LOP3.LUT R18, R18, UR9, RZ, 0xc0, !PT ;  /* 0x0000000912127c12 */ /* 0x001fcc000f8ec0ff */
[----:B------:R-:W0:Y:S05]  /*50b0*/  POPC R18, R18 ;  /* 0x0000001200127309 */ /* 0x000e2a0000000000 */
[----:B---3--:R-:W1:Y:S04]  /*50c0*/  @P3 ATOMS.ADD R17, [UR7], R14 ;  /* 0x0000000eff11398c */ /* 0x008e680008000007 */
[----:B-1----:R-:W0:Y:S02]  /*50d0*/  SHFL.IDX PT, R15, R17, R16, 0x1f ;  /* 0x00001f10110f7589 */ /* 0x002e2400000e0000 */
[----:B0-----:R-:W-:-:S04]  /*50e0*/  IMAD.IADD R15, R15, 0x1, R18 ;  /* 0x000000010f0f7824 */ /* 0x001fc800078e0212 */
[----:B------:R-:W-:-:S05]  /*50f0*/  IMAD R15, R15, 0x4, R10 ;  /* 0x000000040f0f7824 */ /* 0x000fca00078e020a */
[----:B------:R4:W-:Y:S02]  /*5100*/  STS [R15], R19 ;  /* 0x000000130f007388 */ /* 0x0009e40000000800 */
.L_x_504:
[----:B------:R-:W-:Y:S05]  /*5110*/  BSYNC.RECONVERGENT B0 ;  /* 0x0000000000007941 */ /* 0x000fea0003800200 */
.L_x_503:
[----:B------:R-:W-:Y:S04]  /*5120*/  BSSY.RECONVERGENT B0, `(.L_x_505) ;  /* 0x0000014000007945 */ /* 0x000fe80003800200 */
[----:B------:R-:W-:Y:S05]  /*5130*/  @P2 BRA `(.L_x_506) ;  /* 0x0000000000482947 */ /* 0x000fea0003800000 */
[----:B------:R-:W5:Y:S01]  /*5140*/  S2R R17, SR_LANEID ;  /* 0x0000000000117919 */ /* 0x000f620000000000 */
[----:B------:R-:W5:Y:S01]  /*5150*/  S2UR UR8, SR_CgaCtaId ;  /* 0x00000000000879c3 */ /* 0x000f620000008800 */
[----:B------:R-:W-:Y:S01]  /*5160*/  VOTEU.ANY UR9, UPT, PT ;  /* 0x0000000000097886 */ /* 0x000fe200038e0100 */
[----:B------:R-:W-:Y:S01]  /*5170*/  UMOV UR7, 0x400 ;  /* 0x0000040000077882 */ /* 0x000fe20000000000 */
[----:B01----:R-:W0:Y:S01]  /*5180*/  FLO.U32 R16, UR9 ;  /* 0x0000000900107d00 */ /* 0x003e2200080e0000 */
[----:B------:R-:W-:-:S07]  /*5190*/  UIADD3 UR7, UPT, UPT, UR7, 0x4004, URZ ;  /* 0x0000400407077890 */ /* 0x000fce000fffe0ff */
[----:B--234-:R-:W1:Y:S01]  /*51a0*/  POPC R15, UR9 ;  /* 0x00000009000f7d09 */ /* 0x01ce620008000000 */
[----:B-----5:R-:W-:Y:S01]  /*51b0*/  ULEA UR7, UR8, UR7, 0x18 ;  /* 0x0000000708077291 */ /* 0x020fe2000f8ec0ff */
        /* <DEDUP_REMOVED lines=8> */
[----:B------:R0:W-:Y:S04]  /*5240*/  STS [R14+0x2000], R11 ;  /* 0x0020000b0e007388 */ /* 0x0001e80000000800 */
[----:B------:R0:W-:Y:S02]  /*5250*/  STS [R14], R19 ;  /* 0x000000130e007388 */ /* 0x0001e40000000800 */
.L_x_506:
[----:B------:R-:W-:Y:S05]  /*5260*/  BSYNC.RECONVERGENT B0 ;  /* 0x0000000000007941 */ /* 0x000fea0003800200 */
.L_x_505:
[----:B------:R-:W-:Y:S01]  /*5270*/  BSSY.RECONVERGENT B0, `(.L_x_507) ;  /* 0x0000014000007945 */ /* 0x000fe20003800200 */
[----:B------:R-:W-:-:S03]  /*5280*/  VIADD R18, R9, 0x600 ;  /* 0x0000060009127836 */ /* 0x000fc60000000000 */
[----:B------:R-:W-:Y:S05]  /*5290*/  @!P1 BRA `(.L_x_508) ;  /* 0x0000000000449947 */ /* 0x000fea0003800000 */
[----:B01----:R-:W0:Y:S01]  /*52a0*/  S2R R16, SR_LANEID ;  /* 0x0000000000107919 */ /* 0x003e220000000000 */
[----:B------:R-:W1:Y:S01]  /*52b0*/  S2UR UR8, SR_CgaCtaId ;  /* 0x00000000000879c3 */ /* 0x000e620000008800 */
[----:B------:R-:W-:Y:S01]  /*52c0*/  VOTEU.ANY UR9, UPT, PT ;  /* 0x0000000000097886 */ /* 0x000fe200038e0100 */
[----:B------:R-:W-:Y:S01]  /*52d0*/  UMOV UR7, 0x400 ;  /* 0x0000040000077882 */ /* 0x000fe20000000000 */
[----:B--234-:R-:W0:Y:S01]  /*52e0*/  FLO.U32 R15, UR9 ;  /* 0x00000009000f7d00 */ /* 0x01ce2200080e0000 */
[----:B------:R-:W-:-:S07]  /*52f0*/  UIADD3 UR7, UPT, UPT, UR7, 0x400c, URZ ;  /* 0x0000400c07077890 */ /* 0x000fce000fffe0ff */
[----:B------:R-:W2:Y:S01]  /*5300*/  POPC R14, UR9 ;  /* 0x00000009000e7d09 */ /* 0x000ea20008000000 */
[----:B-1----:R-:W-:Y:S01]  /*5310*/  ULEA UR7, UR8, UR7, 0x18 ;  /* 0x0000000708077291 */ /* 0x002fe2000f8ec0ff */
[----:B0-----:R-:W-:Y:S02]  /*5320*/  ISETP.EQ.U32.AND P1, PT, R15, R16, PT ;  /* 0x000000100f00720c */ /* 0x001fe40003f22070 */
[----:B------:R-:W0:Y:S11]  /*5330*/  S2R R16, SR_LTMASK ;  /* 0x0000000000107919 */ /* 0x000e360000003900 */
[----:B--2---:R-:W1:Y:S01]  /*5340*/  @P1 ATOMS.ADD R14, [UR7], R14 ;  /* 0x0000000eff0e198c */ /* 0x004e620008000007 */
[----:B0-----:R-:W-:-:S03]  /*5350*/  LOP3.LUT R16, R16, UR9, RZ, 0xc0, !PT ;  /* 0x0000000910107c12 */ /* 0x001fc6000f8ec0ff */
[----:B-1----:R-:W0:Y:S03]  /*5360*/  SHFL.IDX PT, R11, R14, R15, 0x1f ;  /* 0x00001f0f0e0b7589 */ /* 0x002e2600000e0000 */
[----:B------:R-:W0:Y:S02]  /*5370*/  POPC R16, R16 ;  /* 0x0000001000107309 */ /* 0x000e240000000000 */
[----:B0-----:R-:W-:-:S04]  /*5380*/  IMAD.IADD R11, R11, 0x1, R16 ;  /* 0x000000010b0b7824 */ /* 0x001fc800078e0210 */
[----:B------:R-:W-:-:S05]  /*5390*/  IMAD R11, R11, 0x4, R10 ;  /* 0x000000040b0b7824 */ /* 0x000fca00078e020a */
[----:B------:R0:W-:Y:S02]  /*53a0*/  STS [R11], R18 ;  /* 0x000000120b007388 */ /* 0x0001e40000000800 */
.L_x_508:
[----:B------:R-:W-:Y:S05]  /*53b0*/  BSYNC.RECONVERGENT B0 ;  /* 0x0000000000007941 */ /* 0x000fea0003800200 */
.L_x_507:
[----:B------:R-:W-:Y:S04]  /*53c0*/  BSSY.RECONVERGENT B0, `(.L_x_509) ;  /* 0x0000014000007945 */ /* 0x000fe80003800200 */
[----:B------:R-:W-:Y:S05]  /*53d0*/  @P0 BRA `(.L_x_510) ;  /* 0x0000000000480947 */ /* 0x000fea0003800000 */
[----:B0-----:R-:W0:Y:S01]  /*53e0*/  S2R R11, SR_LANEID ;  /* 0x00000000000b7919 */ /* 0x001e220000000000 */
[----:B------:R-:W5:Y:S01]  /*53f0*/  S2UR UR8, SR_CgaCtaId ;  /* 0x00000000000879c3 */ /* 0x000f620000008800 */
[----:B------:R-:W-:Y:S01]  /*5400*/  VOTEU.ANY UR9, UPT, PT ;  /* 0x0000000000097886 */ /* 0x000fe200038e0100 */
[----:B------:R-:W-:Y:S01]  /*5410*/  UMOV UR7, 0x400 ;  /* 0x0000040000077882 */ /* 0x000fe20000000000 */
[----:B-1----:R-:W0:Y:S01]  /*5420*/  FLO.U32 R16, UR9 ;  /* 0x0000000900107d00 */ /* 0x002e2200080e0000 */
[----:B------:R-:W-:Y:S01]  /*5430*/  UIADD3 UR7, UPT, UPT, UR7, 0x4004, URZ ;  /* 0x0000400407077890 */ /* 0x000fe2000fffe0ff */
[----:B------:R-:W1:Y:S06]  /*5440*/  S2R R17, SR_LTMASK ;  /* 0x0000000000117919 */ /* 0x000e6c0000003900 */
[----:B--234-:R-:W2:Y:S01]  /*5450*/  POPC R15, UR9 ;  /* 0x00000009000f7d09 */ /* 0x01cea20008000000 */
[----:B-----5:R-:W-:Y:S01]  /*5460*/  ULEA UR7, UR8, UR7, 0x18 ;  /* 0x0000000708077291 */ /* 0x020fe2000f8ec0ff */
[----:B0-----:R-:W-:-:S02]  /*5470*/  ISETP.EQ.U32.AND P0, PT, R16, R11, PT ;  /* 0x0000000b1000720c */ /* 0x001fc40003f02070 */
[----:B-1----:R-:W-:-:S04]  /*5480*/  LOP3.LUT R17, R17, UR9, RZ, 0xc0, !PT ;  /* 0x0000000911117c12 */ /* 0x002fc8000f8ec0ff */
[----:B------:R-:W0:Y:S07]  /*5490*/  POPC R14, R17 ;  /* 0x00000011000e7309 */ /* 0x000e2e0000000000 */
[----:B--2---:R-:W1:Y:S04]  /*54a0*/  @P0 ATOMS.ADD R15, [UR7], R15 ;  /* 0x0000000fff0f098c */ /* 0x004e680008000007 */
[----:B-1----:R-:W0:Y:S02]  /*54b0*/  SHFL.IDX PT, R11, R15, R16, 0x1f ;  /* 0x00001f100f0b7589 */ /* 0x002e2400000e0000 */
[----:B0-----:R-:W-:-:S05]  /*54c0*/  IMAD.IADD R11, R11, 0x1, R14 ;  /* 0x000000010b0b7824 */ /* 0x001fca00078e020e */
[----:B------:R-:W-:-:S05]  /*54d0*/  LEA R14, R11, UR6, 0x2 ;  /* 0x000000060b0e7c11 */ /* 0x000fca000f8e10ff */
[----:B------:R0:W-:Y:S04]  /*54e0*/  STS [R14+0x2000], R13 ;  /* 0x0020000d0e007388 */ /* 0x0001e80000000800 */
[----:B------:R0:W-:Y:S02]  /*54f0*/  STS [R14], R18 ;  /* 0x000000120e007388 */ /* 0x0001e40000000800 */
.L_x_510:
[----:B------:R-:W-:Y:S05]  /*5500*/  BSYNC.RECONVERGENT B0 ;  /* 0x0000000000007941 */ /* 0x000fea0003800200 */
.L_x_509:
[----:B01----:R-:W-:-:S05]  /*5510*/  VIADD R9, R9, 0x800 ;  /* 0x0000080009097836 */ /* 0x003fca0000000000 */
[----:B------:R-:W-:-:S13]  /*5520*/  ISETP.GE.AND P0, PT, R9, R0, PT ;  /* 0x000000000900720c */ /* 0x000fda0003f06270 */
[----:B------:R-:W-:Y:S05]  /*5530*/  @!P0 BRA `(.L_x_511) ;  /* 0xfffffff0008c8947 */ /* 0x000fea000383ffff */
.L_x_485:
[----:B--2---:R-:W-:Y:S05]  /*5540*/  BSYNC.RECONVERGENT B1 ;  /* 0x0000000000017941 */ /* 0x004fea0003800200 */
.L_x_460:
[----:B------:R-:W2:Y:S08]  /*5550*/  S2UR UR7, SR_CgaCtaId ;  /* 0x00000000000779c3 */ /* 0x000eb00000008800 */
[----:B------:R-:W-:Y:S06]  /*5560*/  BAR.SYNC.DEFER_BLOCKING 0x0 ;  /* 0x0000000000007b1d */ /* 0x000fec0000010000 */
[----:B------:R-:W-:-:S02]  /*5570*/  UMOV UR6, 0x400 ;  /* 0x0000040000067882 */ /* 0x000fc40000000000 */
[----:B--2---:R-:W-:-:S09]  /*5580*/  ULEA UR8, UR7, UR6, 0x18 ;  /* 0x0000000607087291 */ /* 0x004fd2000f8ec0ff */
[----:B01-34-:R-:W0:Y:S02]  /*5590*/  LDS R8, [UR8+0x4008] ;  /* 0x00400808ff087984 */ /* 0x01be240008000800 */
        /* <DEDUP_REMOVED lines=33> */
[----:B------:R-:W-:-:S04]  /*57b0*/  IMAD.WIDE R12, R12, 0x4, R4 ;  /* 0x000000040c0c7825 */ /* 0x000fc800078e0204 */
[----:B------:R-:W-:Y:S02]  /*57c0*/  IMAD.MOV.U32 R19, RZ, RZ, R7 ;  /* 0x000000ffff137224 */ /* 0x000fe400078e0007 */
[----:B------:R-:W-:-:S07]  /*57d0*/  VIADD R14, R14, 0x8a0 ;  /* 0x000008a00e0e7836 */ /* 0x000fce0000000000 */
.L_x_517:
[----:B------:R-:W-:-:S04]  /*57e0*/  SHF.R.S64 R17, RZ, 0x1c, R19 ;  /* 0x0000001cff117819 */ /* 0x000fc80000001013 */
[----:B------:R-:W-:-:S04]  /*57f0*/  IADD3 R16, P2, PT, R12, R17, RZ ;  /* 0x000000110c107210 */ /* 0x000fc80007f5e0ff */
[----:B------:R-:W-:-:S05]  /*5800*/  LEA.HI.X.SX32 R17, R19, R13, 0x4, P2 ;  /* 0x0000000d13117211 */ /* 0x000fca00010f26ff */
[----:B0-----:R-:W2:Y:S01]  /*5810*/  LDG.E.128 R8, desc[UR12][R16.64] ;  /* 0x0000000c10087981 */ /* 0x001ea2000c1e1d00 */
        /* <DEDUP_REMOVED lines=27> */
.L_x_516:
[----:B------:R-:W-:Y:S05]  /*59d0*/  BSYNC.RECONVERGENT B1 ;  /* 0x0000000000017941 */ /* 0x000fea0003800200 */
.L_x_515:
[----:B------:R-:W-:Y:S04]  /*59e0*/  BSSY.RECONVERGENT B1, `(.L_x_518) ;  /* 0x000000a000017945 */ /* 0x000fe80003800200 */
[----:B------:R-:W-:Y:S05]  /*59f0*/  @P1 BRA `(.L_x_519) ;  /* 0x0000000000201947 */ /* 0x000fea0003800000 */
[----:B------:R-:W-:-:S04]  /*5a00*/  LEA R6, P1, R7, UR10, 0x2 ;  /* 0x0000000a07067c11 */ /* 0x000fc8000f8210ff */
[----:B------:R-:W-:-:S05]  /*5a10*/  LEA.HI.X R7, R7, UR4, RZ, 0x2, P1 ;  /* 0x0000000407077c11 */ /* 0x000fca00088f14ff */
[----:B0-----:R-:W2:Y:S02]  /*5a20*/  LDG.E R8, desc[UR12][R6.64] ;  /* 0x0000000c06087981 */ /* 0x001ea4000c1e1900 */
[----:B--2---:R-:W-:-:S13]  /*5a30*/  ISETP.GE.AND P1, PT, R8, RZ, PT ;  /* 0x000000ff0800720c */ /* 0x004fda0003f26270 */
[----:B------:R-:W-:-:S04]  /*5a40*/  @P1 LOP3.LUT R8, R8, 0x7fe00000, RZ, 0xc, !PT ;  /* 0x7fe0000008081812 */ /* 0x000fc800078e0cff */
[----:B------:R-:W-:-:S04]  /*5a50*/  SHF.R.U32.HI R8, RZ, 0x13, R8 ;  /* 0x00000013ff087819 */ /* 0x000fc80000011608 */
[----:B------:R-:W-:-:S05]  /*5a60*/  LOP3.LUT R8, R8, 0x1ffc, RZ, 0xc0, !PT ;  /* 0x00001ffc08087812 */ /* 0x000fca00078ec0ff */
[----:B------:R1:W-:Y:S02]  /*5a70*/  ATOMS.POPC.INC.32 RZ, [R8+UR8+0x8a0] ;  /* 0x0008a00008ff7f8c */ /* 0x0003e4000d800008 */
.L_x_519:
[----:B------:R-:W-:Y:S05]  /*5a80*/  BSYNC.RECONVERGENT B1 ;  /* 0x0000000000017941 */ /* 0x000fea0003800200 */
.L_x_518:
[----:B------:R-:W-:Y:S05]  /*5a90*/  @P0 BRA `(.L_x_520) ;  /* 0x0000000800b40947 */ /* 0x000fea0003800000 */
[----:B------:R-:W-:-:S05]  /*5aa0*/  IMAD.WIDE R6, R15, 0x4, R4 ;  /* 0x000000040f067825 */ /* 0x000fca00078e0204 */
[----:B01----:R-:W2:Y:S02]  /*5ab0*/  LDG.E R8, desc[UR12][R6.64] ;  /* 0x0000000c06087981 */ /* 0x003ea4000c1e1900 */
[----:B--2---:R-:W-:-:S13]  /*5ac0*/  ISETP.GE.AND P0, PT, R8, RZ, PT ;  /* 0x000000ff0800720c */ /* 0x004fda0003f06270 */
[----:B------:R-:W-:-:S04]  /*5ad0*/  @P0 LOP3.LUT R8, R8, 0x7fe00000, RZ, 0xc, !PT ;  /* 0x7fe0000008080812 */ /* 0x000fc800078e0cff */
[----:B------:R-:W-:-:S04]  /*5ae0*/  SHF.R.U32.HI R8, RZ, 0x13, R8 ;  /* 0x00000013ff087819 */ /* 0x000fc80000011608 */
[----:B------:R-:W-:-:S05]  /*5af0*/  LOP3.LUT R8, R8, 0x1ffc, RZ, 0xc0, !PT ;  /* 0x00001ffc08087812 */ /* 0x000fca00078ec0ff */
[----:B------:R2:W-:Y:S01]  /*5b00*/  ATOMS.POPC.INC.32 RZ, [R8+UR8+0x8a0] ;  /* 0x0008a00008ff7f8c */ /* 0x0005e2000d800008 */
[----:B------:R-:W-:Y:S05]  /*5b10*/  BRA `(.L_x_520) ;  /* 0x0000000800947947 */ /* 0x000fea0003800000 */
.L_x_514:
        /* <DEDUP_REMOVED lines=9> */
[----:B------:R-:W-:-:S07]  /*5bb0*/  LOP3.LUT P0, R28, R16, 0x7, RZ, 0xc0, !PT ;  /* 0x00000007101c7812 */ /* 0x000fce000780c0ff */
[----:B------:R-:W-:Y:S06]  /*5bc0*/  @!P1 BRA `(.L_x_522) ;  /* 0x0000000400409947 */ /* 0x000fec0003800000 */
[----:B------:R-:W-:Y:S01]  /*5bd0*/  IMAD.U32 R10, RZ, RZ, UR8 ;  /* 0x00000008ff0a7e24 */ /* 0x000fe2000f8e00ff */
[----:B------:R-:W-:Y:S01]  /*5be0*/  LOP3.LUT R17, R16, 0xfffff8, RZ, 0xc0, !PT ;  /* 0x00fffff810117812 */ /* 0x000fe200078ec0ff */
[----:B------:R-:W-:Y:S02]  /*5bf0*/  IMAD.MOV.U32 R18, RZ, RZ, RZ ;  /* 0x000000ffff127224 */ /* 0x000fe400078e00ff */
[----:B------:R-:W-:-:S07]  /*5c00*/  VIADD R10, R10, 0x8a0 ;  /* 0x000008a00a0a7836 */ /* 0x000fce0000000000 */
.L_x_523:
[----:B0-----:R-:W-:-:S04]  /*5c10*/  IMAD R13, R11, R8, RZ ;  /* 0x000000080b0d7224 */ /* 0x001fc800078e02ff */
[C-C-:B------:R-:W-:Y:S02]  /*5c20*/  IMAD R15, R8.reuse, 0x200, R13.reuse ;  /* 0x00000200080f7824 */ /* 0x140fe400078e020d */
[----:B------:R-:W-:Y:S02]  /*5c30*/  IMAD R21, R8, 0x400, R13 ;  /* 0x0000040008157824 */ /* 0x000fe400078e020d */
[----:B------:R-:W-:-:S04]  /*5c40*/  IMAD.WIDE R14, R15, 0x4, R2 ;  /* 0x000000040f0e7825 */ /* 0x000fc800078e0202 */
[--C-:B------:R-:W-:Y:S01]  /*5c50*/  IMAD.WIDE R6, R13, 0x4, R2.reuse ;  /* 0x000000040d067825 */ /* 0x100fe200078e0202 */
[----:B------:R-:W2:Y:S03]  /*5c60*/  LDG.E R24, desc[UR12][R14.64] ;  /* 0x0000000c0e187981 */ /* 0x000ea6000c1e1900 */
[----:B------:R-:W-:Y:S01]  /*5c70*/  IMAD.WIDE R26, R21, 0x4, R2 ;  /* 0x00000004151a7825 */ /* 0x000fe200078e0202 */
[----:B------:R0:W3:Y:S03]  /*5c80*/  LDG.E R19, desc[UR12][R6.64] ;  /* 0x0000000c06137981 */ /* 0x0000e6000c1e1900 */
[C---:B------:R-:W-:Y:S01]  /*5c90*/  IMAD R13, R8.reuse, 0x800, R13 ;  /* 0x00000800080d7824 */ /* 0x040fe200078e020d */
[----:B------:R-:W4:Y:S01]  /*5ca0*/  LDG.E R25, desc[UR12][R26.64] ;  /* 0x0000000c1a197981 */ /* 0x000f22000c1e1900 */
[----:B------:R-:W-:-:S02]  /*5cb0*/  IMAD R21, R8, 0x200, R21 ;  /* 0x0000020008157824 */ /* 0x000fc400078e0215 */
[C-C-:B------:R-:W-:Y:S02]  /*5cc0*/  IMAD R29, R8.reuse, 0x200, R13.reuse ;  /* 0x00000200081d7824 */ /* 0x140fe400078e020d */
[----:B0-----:R-:W-:Y:S02]  /*5cd0*/  IMAD R7, R8, 0x400, R13 ;  /* 0x0000040008077824 */ /* 0x001fe400078e020d */
[----:B------:R-:W-:-:S04]  /*5ce0*/  IMAD.WIDE R22, R13, 0x4, R2 ;  /* 0x000000040d167825 */ /* 0x000fc800078e0202 */
[--C-:B------:R-:W-:Y:S02]  /*5cf0*/  IMAD.WIDE R12, R29, 0x4, R2.reuse ;  /* 0x000000041d0c7825 */ /* 0x100fe400078e0202 */
[----:B------:R-:W5:Y:S02]  /*5d00*/  LDG.E R22, desc[UR12][R22.64] ;  /* 0x0000000c16167981 */ /* 0x000f64000c1e1900 */
[----:B------:R-:W-:Y:S02]  /*5d10*/  IMAD.WIDE R20, R21, 0x4, R2 ;  /* 0x0000000415147825 */ /* 0x000fe400078e0202 */
[----:B------:R-:W5:Y:S02]  /*5d20*/  LDG.E R12, desc[UR12][R12.64] ;  /* 0x0000000c0c0c7981 */ /* 0x000f64000c1e1900 */
[----:B------:R-:W-:Y:S02]  /*5d30*/  IMAD R29, R8, 0x200, R7 ;  /* 0x00000200081d7824 */ /* 0x000fe400078e0207 */
[--C-:B------:R-:W-:Y:S01]  /*5d40*/  IMAD.WIDE R6, R7, 0x4, R2.reuse ;  /* 0x0000000407067825 */ /* 0x100fe200078e0202 */
[----:B------:R-:W5:Y:S03]  /*5d50*/  LDG.E R20, desc[UR12][R20.64] ;  /* 0x0000000c14147981 */ /* 0x000f66000c1e1900 */
[----:B------:R-:W-:-:S02]  /*5d60*/  IMAD.WIDE R14, R29, 0x4, R2 ;  /* 0x000000041d0e7825 */ /* 0x000fc400078e0202 */
[----:B------:R-:W5:Y:S04]  /*5d70*/  LDG.E R6, desc[UR12][R6.64] ;  /* 0x0000000c06067981 */ /* 0x000f68000c1e1900 */
[----:B------:R-:W5:Y:S01]  /*5d80*/  LDG.E R14, desc[UR12][R14.64] ;  /* 0x0000000c0e0e7981 */ /* 0x000f62000c1e1900 */
[----:B------:R-:W-:Y:S02]  /*5d90*/  VIADD R18, R18, 0x8 ;  /* 0x0000000812127836 */ /* 0x000fe40000000000 */
[----:B------:R-:W-:Y:S01]  /*5da0*/  VIADD R11, R11, 0x1000 ;  /* 0x000010000b0b7836 */ /* 0x000fe20000000000 */
[----:B--2---:R-:W-:Y:S02]  /*5db0*/  ISETP.GE.AND P2, PT, R24, RZ, PT ;  /* 0x000000ff1800720c */ /* 0x004fe40003f46270 */
[----:B---3--:R-:W-:-:S02]  /*5dc0*/  ISETP.GE.AND P1, PT, R19, RZ, PT ;  /* 0x000000ff1300720c */ /* 0x008fc40003f26270 */
[----:B----4-:R-:W-:-:S09]  /*5dd0*/  ISETP.GE.AND P3, PT, R25, RZ, PT ;  /* 0x000000ff1900720c */ /* 0x010fd20003f66270 */
[----:B------:R-:W-:Y:S02]  /*5de0*/  @P2 LOP3.LUT R24, R24, 0x7fe00000, RZ, 0xc, !PT ;  /* 0x7fe0000018182812 */ /* 0x000fe400078e0cff */
[----:B------:R-:W-:Y:S02]  /*5df0*/  @P1 LOP3.LUT R19, R19, 0x7fe00000, RZ, 0xc, !PT ;  /* 0x7fe0000013131812 */ /* 0x000fe400078e0cff */
[----:B------:R-:W-:Y:S02]  /*5e00*/  @P3 LOP3.LUT R25, R25, 0x7fe00000, RZ, 0xc, !PT ;  /* 0x7fe0000019193812 */ /* 0x000fe400078e0cff */
[----:B-----5:R-:W-:Y:S02]  /*5e10*/  ISETP.GE.AND P1, PT, R22, RZ, PT ;  /* 0x000000ff1600720c */ /* 0x020fe40003f26270 */
[----:B------:R-:W-:Y:S02]  /*5e20*/  ISETP.GE.AND P3, PT, R12, RZ, PT ;  /* 0x000000ff0c00720c */ /* 0x000fe40003f66270 */
[----:B------:R-:W-:-:S02]  /*5e30*/  ISETP.GE.AND P2, PT, R20, RZ, PT ;  /* 0x000000ff1400720c */ /* 0x000fc40003f46270 */
[----:B------:R-:W-:Y:S02]  /*5e40*/  SHF.R.U32.HI R19, RZ, 0x13, R19 ;  /* 0x00000013ff137819 */ /* 0x000fe40000011613 */
[----:B------:R-:W-:Y:S02]  /*5e50*/  ISETP.GE.AND P4, PT, R6, RZ, PT ;  /* 0x000000ff0600720c */ /* 0x000fe40003f86270 */
[----:B------:R-:W-:Y:S02]  /*5e60*/  SHF.R.U32.HI R24, RZ, 0x13, R24 ;  /* 0x00000013ff187819 */ /* 0x000fe40000011618 */
[----:B------:R-:W-:Y:S02]  /*5e70*/  ISETP.GE.AND P5, PT, R14, RZ, PT ;  /* 0x000000ff0e00720c */ /* 0x000fe40003fa6270 */
[----:B------:R-:W-:Y:S02]  /*5e80*/  LOP3.LUT R19, R19, 0x1ffc, RZ, 0xc0, !PT ;  /* 0x00001ffc13137812 */ /* 0x000fe400078ec0ff */
[----:B------:R-:W-:-:S02]  /*5e90*/  LOP3.LUT R7, R24, 0x1ffc, RZ, 0xc0, !PT ;  /* 0x00001ffc18077812 */ /* 0x000fc400078ec0ff */
[----:B------:R-:W-:Y:S01]  /*5ea0*/  @P2 LOP3.LUT R20, R20, 0x7fe00000, RZ, 0xc, !PT ;  /* 0x7fe0000014142812 */ /* 0x000fe200078e0cff */
[----:B------:R-:W-:Y:S01]  /*5eb0*/  IMAD.IADD R19, R10, 0x1, R19 ;  /* 0x000000010a137824 */ /* 0x000fe200078e0213 */
[----:B------:R-:W-:Y:S01]  /*5ec0*/  @P1 LOP3.LUT R22, R22, 0x7fe00000, RZ, 0xc, !PT ;  /* 0x7fe0000016161812 */ /* 0x000fe200078e0cff */
[----:B------:R-:W-:Y:S01]  /*5ed0*/  IMAD.IADD R7, R10, 0x1, R7 ;  /* 0x000000010a077824 */ /* 0x000fe200078e0207 */
[----:B------:R-:W-:Y:S02]  /*5ee0*/  @P3 LOP3.LUT R12, R12, 0x7fe00000, RZ, 0xc, !PT ;  /* 0x7fe000000c0c3812 */ /* 0x000fe400078e0cff */
[----:B------:R-:W-:Y:S01]  /*5ef0*/  SHF.R.U32.HI R25, RZ, 0x13, R25 ;  /* 0x00000013ff197819 */ /* 0x000fe20000011619 */
[----:B------:R-:W-:Y:S01]  /*5f00*/  ATOMS.POPC.INC.32 RZ, [R19+URZ] ;  /* 0x0000000013ff7f8c */ /* 0x000fe2000d8000ff */
[----:B------:R-:W-:Y:S02]  /*5f10*/  @P4 LOP3.LUT R6, R6, 0x7fe00000, RZ, 0xc, !PT ;  /* 0x7fe0000006064812 */ /* 0x000fe400078e0cff */
[----:B------:R-:W-:Y:S01]  /*5f20*/  SHF.R.U32.HI R20, RZ, 0x13, R20 ;  /* 0x00000013ff147819 */ /* 0x000fe20000011614 */
[----:B------:R0:W-:Y:S01]  /*5f30*/  ATOMS.POPC.INC.32 RZ, [R7+URZ] ;  /* 0x0000000007ff7f8c */ /* 0x0001e2000d8000ff */
[----:B------:R-:W-:-:S02]  /*5f40*/  @P5 LOP3.LUT R14, R14, 0x7fe00000, RZ, 0xc, !PT ;  /* 0x7fe000000e0e5812 */ /* 0x000fc400078e0cff */
[----:B------:R-:W-:Y:S02]  /*5f50*/  SHF.R.U32.HI R22, RZ, 0x13, R22 ;  /* 0x00000013ff167819 */ /* 0x000fe40000011616 */
[----:B------:R-:W-:Y:S02]  /*5f60*/  SHF.R.U32.HI R12, RZ, 0x13, R12 ;  /* 0x00000013ff0c7819 */ /* 0x000fe4000001160c */
[----:B------:R-:W-:Y:S02]  /*5f70*/  LOP3.LUT R25, R25, 0x1ffc, RZ, 0xc0, !PT ;  /* 0x00001ffc19197812 */ /* 0x000fe400078ec0ff */
[----:B------:R-:W-:Y:S02]  /*5f80*/  SHF.R.U32.HI R6, RZ, 0x13, R6 ;  /* 0x00000013ff067819 */ /* 0x000fe40000011606 */
[----:B0-----:R-:W-:Y:S02]  /*5f90*/  LOP3.LUT R7, R20, 0x1ffc, RZ, 0xc0, !PT ;  /* 0x00001ffc14077812 */ /* 0x001fe400078ec0ff */
[----:B------:R-:W-:-:S02]  /*5fa0*/  SHF.R.U32.HI R14, RZ, 0x13, R14 ;  /* 0x00000013ff0e7819 */ /* 0x000fc4000001160e */
[----:B------:R-:W-:Y:S02]  /*5fb0*/  LOP3.LUT R13, R22, 0x1ffc, RZ, 0xc0, !PT ;  /* 0x00001ffc160d7812 */ /* 0x000fe400078ec0ff */
[----:B------:R-:W-:Y:S02]  /*5fc0*/  LOP3.LUT R15, R12, 0x1ffc, RZ, 0xc0, !PT ;  /* 0x00001ffc0c0f7812 */ /* 0x000fe400078ec0ff */
[----:B------:R-:W-:Y:S01]  /*5fd0*/  ISETP.NE.AND P1, PT, R18, R17, PT ;  /* 0x000000111200720c */ /* 0x000fe20003f25270 */
[----:B------:R-:W-:Y:S01]  /*5fe0*/  IMAD.IADD R25, R10, 0x1, R25 ;  /* 0x000000010a197824 */ /* 0x000fe200078e0219 */
[----:B------:R-:W-:Y:S01]  /*5ff0*/  LOP3.LUT R19, R6, 0x1ffc, RZ, 0xc0, !PT ;  /* 0x00001ffc06137812 */ /* 0x000fe200078ec0ff */
[----:B------:R-:W-:Y:S01]  /*6000*/  IMAD.IADD R7, R10, 0x1, R7 ;  /* 0x000000010a077824 */ /* 0x000fe200078e0207 */
[----:B------:R-:W-:Y:S01]  /*6010*/  LOP3.LUT R21, R14, 0x1ffc, RZ, 0xc0, !PT ;  /* 0x00001ffc0e157812 */ /* 0x000fe200078ec0ff */
[C---:B------:R-:W-:Y:S01]  /*6020*/  IMAD.IADD R13, R10.reuse, 0x1, R13 ;  /* 0x000000010a0d7824 */ /* 0x040fe200078e020d */
[----:B------:R0:W-:Y:S01]  /*6030*/  ATOMS.POPC.INC.32 RZ, [R25+URZ] ;  /* 0x0000000019ff7f8c */ /* 0x0001e2000d8000ff */
[----:B------:R-:W-:-:S02]  /*6040*/  IMAD.IADD R15, R10, 0x1, R15 ;  /* 0x000000010a0f7824 */ /* 0x000fc400078e020f */
[C---:B------:R-:W-:Y:S01]  /*6050*/  IMAD.IADD R19, R10.reuse, 0x1, R19 ;  /* 0x000000010a137824 */ /* 0x040fe200078e0213 */
[----:B------:R0:W-:Y:S01]  /*6060*/  ATOMS.POPC.INC.32 RZ, [R7+URZ] ;  /* 0x0000000007ff7f8c */ /* 0x0001e2000d8000ff */
[----:B------:R-:W-:-:S03]  /*6070*/  IMAD.IADD R21, R10, 0x1, R21 ;  /* 0x000000010a157824 */ /* 0x000fc600078e0215 */
[----:B------:R0:W-:Y:S04]  /*6080*/  ATOMS.POPC.INC.32 RZ, [R13+URZ] ;  /* 0x000000000dff7f8c */ /* 0x0001e8000d8000ff */
[----:B------:R0:W-:Y:S04]  /*6090*/  ATOMS.POPC.INC.32 RZ, [R15+URZ] ;  /* 0x000000000fff7f8c */ /* 0x0001e8000d8000ff */
[----:B------:R0:W-:Y:S04]  /*60a0*/  ATOMS.POPC.INC.32 RZ, [R19+URZ] ;  /* 0x0000000013ff7f8c */ /* 0x0001e8000d8000ff */
[----:B------:R0:W-:Y:S01]  /*60b0*/  ATOMS.POPC.INC.32 RZ, [R21+URZ] ;  /* 0x0000000015ff7f8c */ /* 0x0001e2000d8000ff */
[----:B------:R-:W-:Y:S05]  /*60c0*/  @P1 BRA `(.L_x_523) ;  /* 0xfffffff800d01947 */ /* 0x000fea000383ffff */
.L_x_522:
[----:B------:R-:W-:Y:S05]  /*60d0*/  BSYNC.RECONVERGENT B1 ;  /* 0x0000000000017941 */ /* 0x000fea0003800200 */
.L_x_521:
[----:B------:R-:W-:Y:S05]  /*60e0*/  @!P0 BRA `(.L_x_520) ;  /* 0x0000000400208947 */ /* 0x000fea0003800000 */
[----:B------:R-:W-:Y:S01]  /*60f0*/  ISETP.GE.U32.AND P0, PT, R28, 0x4, PT ;  /* 0x000000041c00780c */ /* 0x000fe20003f06070 */
[----:B------:R-:W-:Y:S01]  /*6100*/  BSSY.RECONVERGENT B1, `(.L_x_524) ;  /* 0x0000025000017945 */ /* 0x000fe20003800200 */
[----:B0-----:R-:W-:-:S11]  /*6110*/  LOP3.LUT P4, R21, R16, 0x3, RZ, 0xc0, !PT ;  /* 0x0000000310157812 */ /* 0x001fd6000788c0ff */
[----:B------:R-:W-:Y:S05]  /*6120*/  @!P0 BRA `(.L_x_525) ;  /* 0x0000000000888947 */ /* 0x000fea0003800000 */
[----:B------:R-:W-:-:S04]  /*6130*/  IMAD R7, R11, R8, RZ ;  /* 0x000000080b077224 */ /* 0x000fc800078e02ff */
[C-C-:B------:R-:W-:Y:S02]  /*6140*/  IMAD R15, R8.reuse, 0x400, R7.reuse ;  /* 0x00000400080f7824 */ /* 0x140fe400078e0207 */
[C---:B------:R-:W-:Y:S02]  /*6150*/  IMAD R13, R8.reuse, 0x200, R7 ;  /* 0x00000200080d7824 */ /* 0x040fe400078e0207 */
[----:B------:R-:W-:Y:S02]  /*6160*/  IMAD R17, R8, 0x200, R15 ;  /* 0x0000020008117824 */ /* 0x000fe400078e020f */
[----:B------:R-:W-:-:S04]  /*6170*/  IMAD.WIDE R6, R7, 0x4, R2 ;  /* 0x0000000407067825 */ /* 0x000fc800078e0202 */
[--C-:B------:R-:W-:Y:S01]  /*6180*/  IMAD.WIDE R12, R13, 0x4, R2.reuse ;  /* 0x000000040d0c7825 */ /* 0x100fe200078e0202 */
        /* <DEDUP_REMOVED lines=28> */
.L_x_525:
[----:B------:R-:W-:Y:S05]  /*6350*/  BSYNC.RECONVERGENT B1 ;  /* 0x0000000000017941 */ /* 0x000fea0003800200 */
.L_x_524:
[----:B------:R-:W-:Y:S05]  /*6360*/  @!P4 BRA `(.L_x_520) ;  /* 0x000000000080c947 */ /* 0x000fea0003800000 */
[----:B------:R-:W-:Y:S01]  /*6370*/  ISETP.NE.AND P1, PT, R21, 0x1, PT ;  /* 0x000000011500780c */ /* 0x000fe20003f25270 */
[----:B------:R-:W-:Y:S01]  /*6380*/  BSSY.RECONVERGENT B1, `(.L_x_526) ;  /* 0x0000015000017945 */ /* 0x000fe20003800200 */
[----:B------:R-:W-:-:S11]  /*6390*/  LOP3.LUT P0, RZ, R9, 0x200, RZ, 0xc0, !PT ;  /* 0x0000020009ff7812 */ /* 0x000fd6000780c0ff */
[----:B------:R-:W-:Y:S05]  /*63a0*/  @!P1 BRA `(.L_x_527) ;  /* 0x0000000000489947 */ /* 0x000fea0003800000 */
[----:B------:R-:W-:-:S04]  /*63b0*/  IMAD R7, R11, R8, RZ ;  /* 0x000000080b077224 */ /* 0x000fc800078e02ff */
[----:B------:R-:W-:Y:S02]  /*63c0*/  IMAD R13, R8, 0x200, R7 ;  /* 0x00000200080d7824 */ /* 0x000fe400078e0207 */
[----:B------:R-:W-:-:S04]  /*63d0*/  IMAD.WIDE R6, R7, 0x4, R2 ;  /* 0x0000000407067825 */ /* 0x000fc800078e0202 */
[----:B------:R-:W-:Y:S01]  /*63e0*/  IMAD.WIDE R12, R13, 0x4, R2 ;  /* 0x000000040d0c7825 */ /* 0x000fe200078e0202 */
[----:B------:R-:W2:Y:S04]  /*63f0*/  LDG.E R9, desc[UR12][R6.64] ;  /* 0x0000000c06097981 */ /* 0x000ea8000c1e1900 */
[----:B0-----:R-:W3:Y:S01]  /*6400*/  LDG.E R10, desc[UR12][R12.64] ;  /* 0x0000000c0c0a7981 */ /* 0x001ee2000c1e1900 */
        /* <DEDUP_REMOVED lines=12> */
.L_x_527:
[----:B------:R-:W-:Y:S05]  /*64d0*/  BSYNC.RECONVERGENT B1 ;  /* 0x0000000000017941 */ /* 0x000fea0003800200 */
.L_x_526:
[----:B------:R-:W-:Y:S05]  /*64e0*/  @P0 BRA `(.L_x_520) ;  /* 0x0000000000200947 */ /* 0x000fea0003800000 */
[----:B------:R-:W-:-:S04]  /*64f0*/  IMAD R7, R11, R8, RZ ;  /* 0x000000080b077224 */ /* 0x000fc800078e02ff */
[----:B------:R-:W-:-:S05]  /*6500*/  IMAD.WIDE R6, R7, 0x4, R2 ;  /* 0x0000000407067825 */ /* 0x000fca00078e0202 */
[----:B------:R-:W2:Y:S02]  /*6510*/  LDG.E R8, desc[UR12][R6.64] ;  /* 0x0000000c06087981 */ /* 0x000ea4000c1e1900 */
[----:B--2---:R-:W-:-:S13]  /*6520*/  ISETP.GE.AND P0, PT, R8, RZ, PT ;  /* 0x000000ff0800720c */ /* 0x004fda0003f06270 */
[----:B------:R-:W-:-:S04]  /*6530*/  @P0 LOP3.LUT R8, R8, 0x7fe00000, RZ, 0xc, !PT ;  /* 0x7fe0000008080812 */ /* 0x000fc800078e0cff */
[----:B------:R-:W-:-:S04]  /*6540*/  SHF.R.U32.HI R8, RZ, 0x13, R8 ;  /* 0x00000013ff087819 */ /* 0x000fc80000011608 */
[----:B------:R-:W-:-:S05]  /*6550*/  LOP3.LUT R8, R8, 0x1ffc, RZ, 0xc0, !PT ;  /* 0x00001ffc08087812 */ /* 0x000fca00078ec0ff */
[----:B------:R3:W-:Y:S02]  /*6560*/  ATOMS.POPC.INC.32 RZ, [R8+UR8+0x8a0] ;  /* 0x0008a00008ff7f8c */ /* 0x0007e4000d800008 */
.L_x_520:
[----:B------:R-:W-:Y:S05]  /*6570*/  BSYNC.RECONVERGENT B0 ;  /* 0x0000000000007941 */ /* 0x000fea0003800200 */
.L_x_513:
[----:B------:R-:W-:Y:S01]  /*6580*/  BAR.SYNC.DEFER_BLOCKING 0x0 ;  /* 0x0000000000007b1d */ /* 0x000fe20000010000 */
[----:B0-----:R-:W-:-:S05]  /*6590*/  IMAD.MOV.U32 R13, RZ, RZ, RZ ;  /* 0x000000ffff0d7224 */ /* 0x001fca00078e00ff */
[----:B------:R-:W0:Y:S01]  /*65a0*/  LDCU UR9, c[0x0][0x3a8] ;  /* 0x00007500ff0977ac */ /* 0x000e220008000800 */
[----:B------:R-:W1:Y:S01]  /*65b0*/  S2R R7, SR_TID.X ;  /* 0x0000000000077919 */ /* 0x000e620000002100 */
[----:B------:R-:W4:Y:S01]  /*65c0*/  LDS R12, [UR8+0x400c] ;  /* 0x00400c08ff0c7984 */ /* 0x000f220008000800 */
[C---:B-123--:R-:W-:Y:S02]  /*65d0*/  LEA.HI R8, R7.reuse, R7, RZ, 0x1c ;  /* 0x0000000707087211 */ /* 0x04efe400078fe0ff */
[C---:B------:R-:W-:Y:S02]  /*65e0*/  ISETP.GT.U32.AND P2, PT, R7.reuse, 0x1f, PT ;  /* 0x0000001f0700780c */ /* 0x040fe40003f44070 */
[----:B------:R-:W-:Y:S02]  /*65f0*/  LEA R6, R7, UR8, 0x2 ;  /* 0x0000000807067c11 */ /* 0x000fe4000f8e10ff */
[----:B0-----:R-:W-:-:S09]  /*6600*/  LEA R15, R8, UR8, 0x2 ;  /* 0x00000008080f7c11 */ /* 0x001fd2000f8e10ff */
.L_x_532:
[----:B------:R-:W-:Y:S01]  /*6610*/  IMAD R14, R13, 0x800, R6 ;  /* 0x000008000d0e7824 */ /* 0x000fe200078e0206 */
[----:B------:R-:W-:Y:S05]  /*6620*/  WARPSYNC.ALL ;  /* 0x0000000000007948 */ /* 0x000fea0003800000 */
[----:B0-----:R-:W0:Y:S01]  /*6630*/  LDS R6, [R14+0x8a0] ;  /* 0x0008a0000e067984 */ /* 0x001e220000000800 */
[----:B------:R-:W-:Y:S06]  /*6640*/  BAR.SYNC.DEFER_BLOCKING 0x0 ;  /* 0x0000000000007b1d */ /* 0x000fec0000010000 */
[----:B0-----:R0:W-:Y:S02]  /*6650*/  STS [R15+0x10], R6 ;  /* 0x000010060f007388 */ /* 0x0011e40000000800 */
[----:B------:R-:W-:Y:S06]  /*6660*/  BAR.SYNC.DEFER_BLOCKING 0x0 ;  /* 0x0000000000007b1d */ /* 0x000fec0000010000 */
[----:B------:R-:W-:Y:S05]  /*6670*/  @P2 BRA `(.L_x_528) ;  /* 0x0000000400342947 */ /* 0x000fea0003800000 */
[----:B------:R-:W1:Y:S01]  /*6680*/  S2R R9, SR_CgaCtaId ;  /* 0x0000000000097919 */ /* 0x000e620000008800 */
[----:B------:R-:W-:Y:S01]  /*6690*/  MOV R16, 0x400 ;  /* 0x0000040000107802 */ /* 0x000fe20000000f00 */
[----:B------:R-:W-:Y:S01]  /*66a0*/  UMOV UR6, 0xffffffff ;  /* 0xffffffff00067882 */ /* 0x000fe20000000000 */
[----:B------:R-:W2:Y:S02]  /*66b0*/  S2R R7, SR_TID.X ;  /* 0x0000000000077919 */ /* 0x000ea40000002100 */
[----:B-1----:R-:W-:Y:S02]  /*66c0*/  LEA R16, R9, R16, 0x18 ;  /* 0x0000001009107211 */ /* 0x002fe400078ec0ff */
[----:B--2---:R-:W-:-:S03]  /*66d0*/  ISETP.NE.AND P1, PT, R7, RZ, PT ;  /* 0x000000ff0700720c */ /* 0x004fc60003f25270 */
[----:B0-----:R-:W-:-:S05]  /*66e0*/  IMAD R15, R7, 0x44, R16 ;  /* 0x00000044070f7824 */ /* 0x001fca00078e0210 */
[----:B------:R-:W-:Y:S04]  /*66f0*/  LDS R30, [R15+0x10] ;  /* 0x000010000f1e7984 */ /* 0x000fe80000000800 */
[----:B------:R-:W-:Y:S04]  /*6700*/  LDS R31, [R15+0x14] ;  /* 0x000014000f1f7984 */ /* 0x000fe80000000800 */
[----:B------:R-:W0:Y:S04]  /*6710*/  LDS R29, [R15+0x18] ;  /* 0x000018000f1d7984 */ /* 0x000e280000000800 */
[----:B------:R-:W-:Y:S04]  /*6720*/  LDS R17, [R15+0x1c] ;  /* 0x00001c000f117984 */ /* 0x000fe80000000800 */
[----:B------:R-:W1:Y:S04]  /*6730*/  LDS R18, [R15+0x20] ;  /* 0x000020000f127984 */ /* 0x000e680000000800 */
[----:B------:R-:W-:Y:S04]  /*6740*/  LDS R19, [R15+0x24] ;  /* 0x000024000f137984 */ /* 0x000fe80000000800 */
[----:B------:R-:W2:Y:S04]  /*6750*/  LDS R20, [R15+0x28] ;  /* 0x000028000f147984 */ /* 0x000ea80000000800 */
[----:B------:R-:W-:Y:S04]  /*6760*/  LDS R21, [R15+0x2c] ;  /* 0x00002c000f157984 */ /* 0x000fe80000000800 */
[----:B------:R-:W3:Y:S04]  /*6770*/  LDS R22, [R15+0x30] ;  /* 0x000030000f167984 */ /* 0x000ee80000000800 */
[----:B------:R-:W-:Y:S04]  /*6780*/  LDS R23, [R15+0x34] ;  /* 0x000034000f177984 */ /* 0x000fe80000000800 */
[----:B------:R-:W5:Y:S04]  /*6790*/  LDS R24, [R15+0x38] ;  /* 0x000038000f187984 */ /* 0x000f680000000800 */
[----:B------:R-:W-:Y:S04]  /*67a0*/  LDS R25, [R15+0x3c] ;  /* 0x00003c000f197984 */ /* 0x000fe80000000800 */
[----:B------:R-:W4:Y:S01]  /*67b0*/  LDS R26, [R15+0x40] ;  /* 0x000040000f1a7984 */ /* 0x000f220000000800 */
[----:B0-----:R-:W-:-:S03]  /*67c0*/  IADD3 R8, PT, PT, R29, R31, R30 ;  /* 0x0000001f1d087210 */ /* 0x001fc60007ffe01e */
[----:B------:R-:W-:Y:S04]  /*67d0*/  LDS R27, [R15+0x44] ;  /* 0x000044000f1b7984 */ /* 0x000fe80000000800 */
[----:B------:R-:W0:Y:S01]  /*67e0*/  LDS R28, [R15+0x48] ;  /* 0x000048000f1c7984 */ /* 0x000e220000000800 */
[----:B-1----:R-:W-:-:S03]  /*67f0*/  IADD3 R8, PT, PT, R18, R8, R17 ;  /* 0x0000000812087210 */ /* 0x002fc60007ffe011 */
[----:B------:R-:W1:Y:S01]  /*6800*/  LDS R6, [R15+0x4c] ;  /* 0x00004c000f067984 */ /* 0x000e620000000800 */
[----:B--2---:R-:W-:-:S04]  /*6810*/  IADD3 R8, PT, PT, R20, R8, R19 ;  /* 0x0000000814087210 */ /* 0x004fc80007ffe013 */
[----:B---3--:R-:W-:-:S04]  /*6820*/  IADD3 R8, PT, PT, R22, R8, R21 ;  /* 0x0000000816087210 */ /* 0x008fc80007ffe015 */
[----:B-----5:R-:W-:-:S04]  /*6830*/  IADD3 R8, PT, PT, R24, R8, R23 ;  /* 0x0000000818087210 */ /* 0x020fc80007ffe017 */
        /* <DEDUP_REMOVED lines=13> */
.L_x_838:
        /* <DEDUP_REMOVED lines=36> */
.L_x_528:
[----:B------:R-:W-:Y:S05]  /*6b50*/  WARPSYNC.ALL ;  /* 0x0000000000007948 */ /* 0x000fea0003800000 */
[----:B------:R-:W1:Y:S08]  /*6b60*/  S2UR UR6, SR_CgaCtaId ;  /* 0x00000000000679c3 */ /* 0x000e700000008800 */
[----:B------:R-:W-:Y:S01]  /*6b70*/  BAR.SYNC.DEFER_BLOCKING 0x0 ;  /* 0x0000000000007b1d */ /* 0x000fe20000010000 */
[----:B0-2---:R-:W-:-:S02]  /*6b80*/  LEA.HI R15, R7, R7, RZ, 0x1c ;  /* 0x00000007070f7211 */ /* 0x005fc400078fe0ff */
[----:B------:R-:W-:-:S03]  /*6b90*/  PLOP3.LUT P0, PT, PT, PT, PT, 0x8, 0x80 ;  /* 0x000000000080781c */ /* 0x000fc60003f0e170 */
[----:B------:R-:W-:Y:S01]  /*6ba0*/  UMOV UR7, 0x400 ;  /* 0x0000040000077882 */ /* 0x000fe20000000000 */
[----:B------:R-:W-:Y:S01]  /*6bb0*/  BSSY.RECONVERGENT B0, `(.L_x_530) ;  /* 0x0000017000007945 */ /* 0x000fe20003800200 */
[----:B-1----:R-:W-:-:S06]  /*6bc0*/  ULEA UR7, UR6, UR7, 0x18 ;  /* 0x0000000706077291 */ /* 0x002fcc000f8ec0ff */
[----:B------:R-:W-:Y:S02]  /*6bd0*/  LEA R15, R15, UR7, 0x2 ;  /* 0x000000070f0f7c11 */ /* 0x000fe4000f8e10ff */
[----:B------:R-:W-:Y:S01]  /*6be0*/  LEA R6, R7, UR7, 0x2 ;  /* 0x0000000707067c11 */ /* 0x000fe2000f8e10ff */
[----:B------:R-:W-:Y:S04]  /*6bf0*/  LDS R11, [UR7+0x890] ;  /* 0x00089007ff0b7984 */ /* 0x000fe80008000800 */
[----:B------:R-:W4:Y:S01]  /*6c00*/  LDS R9, [R15+0x10] ;  /* 0x000010000f097984 */ /* 0x000f220000000800 */
[----:B------:R-:W-:-:S04]  /*6c10*/  VIADD R10, R6, 0x8a0 ;  /* 0x000008a0060a7836 */ /* 0x000fc80000000000 */
[----:B------:R-:W-:Y:S02]  /*6c20*/  IMAD R10, R13, 0x800, R10 ;  /* 0x000008000d0a7824 */ /* 0x000fe400078e020a */
[--C-:B----4-:R-:W-:Y:S02]  /*6c30*/  IMAD.IADD R9, R9, 0x1, R12.reuse ;  /* 0x0000000109097824 */ /* 0x110fe400078e020c */
        /* <DEDUP_REMOVED lines=14> */
.L_x_531:
[----:B------:R-:W-:Y:S05]  /*6d20*/  BSYNC.RECONVERGENT B0 ;  /* 0x0000000000007941 */ /* 0x000fea0003800200 */
.L_x_530:
[----:B------:R-:W-:Y:S06]  /*6d30*/  BAR.RED.OR.DEFER_BLOCKING 0x0, P0 ;  /* 0x0000000000007b1d */ /* 0x000fec0000014800 */
[----:B------:R-:W1:Y:S01]  /*6d40*/  B2R.RESULT RZ, P0 ;  /* 0x0000000000ff731c */ /* 0x000e620000004000 */
[C---:B------:R-:W-:Y:S01]  /*6d50*/  ISETP.LT.U32.AND P1, PT, R13.reuse, 0x3, PT ;  /* 0x000000030d00780c */ /* 0x040fe20003f21070 */
[----:B------:R-:W-:-:S12]  /*6d60*/  VIADD R13, R13, 0x1 ;  /* 0x000000010d0d7836 */ /* 0x000fd80000000000 */
[----:B-1----:R-:W-:Y:S05]  /*6d70*/  @!P0 BRA P1, `(.L_x_532) ;  /* 0xfffffff800248947 */ /* 0x002fea000083ffff */
[----:B0-----:R-:W0:Y:S01]  /*6d80*/  LDC R8, c[0x0][0x3a4] ;  /* 0x0000e900ff087b82 */ /* 0x001e220000000800 */
[----:B------:R-:W-:Y:S05]  /*6d90*/  WARPSYNC.ALL ;  /* 0x0000000000007948 */ /* 0x000fea0003800000 */
[----:B0-----:R-:W-:Y:S02]  /*6da0*/  ISETP.NE.AND P0, PT, R8, 0x1, PT ;  /* 0x000000010800780c */ /* 0x001fe40003f05270 */
[----:B------:R-:W-:Y:S06]  /*6db0*/  BAR.SYNC.DEFER_BLOCKING 0x0 ;  /* 0x0000000000007b1d */ /* 0x000fec0000010000 */
[----:B------:R-:W-:Y:S01]  /*6dc0*/  BSSY.RECONVERGENT B1, `(.L_x_533) ;  /* 0x0000283000017945 */ /* 0x000fe20003800200 */
[----:B------:R-:W0:Y:S02]  /*6dd0*/  LDS R8, [UR7+0x4000] ;  /* 0x00400007ff087984 */ /* 0x000e240008000800 */
[----:B0-----:R-:W-:-:S02]  /*6de0*/  R2UR UR6, R8 ;  /* 0x00000000080672ca */ /* 0x001fc400000e0000 */
[----:B------:R-:W-:-:S13]  /*6df0*/  @P0 BRA `(.L_x_534) ;  /* 0x0000001400700947 */ /* 0x000fda0003800000 */
        /* <DEDUP_REMOVED lines=21> */
.L_x_553:
[----:B--2-4-:R-:W-:-:S04]  /*6f50*/  SHF.R.S64 R9, RZ, 0x1c, R17 ;  /* 0x0000001cff097819 */ /* 0x014fc80000001011 */
[----:B01-3--:R-:W-:-:S04]  /*6f60*/  IADD3 R8, P0, PT, R12, R9, RZ ;  /* 0x000000090c087210 */ /* 0x00bfc80007f1e0ff */
        /* <DEDUP_REMOVED lines=10> */
[C---:B------:R-:W-:Y:S02]  /*7010*/  ISETP.GE.AND P1, PT, R10.reuse, RZ, PT ;  /* 0x000000ff0a00720c */ /* 0x040fe40003f26270 */
[----:B------:R-:W-:Y:S02]  /*7020*/  ISETP.GE.U32.AND P6, PT, R21, UR6, PT ;  /* 0x0000000615007c0c */ /* 0x000fe4000bfc6070 */
[----:B------:R-:W-:Y:S02]  /*7030*/  LOP3.LUT R19, R10, 0x7fe00000, RZ, 0xc, !PT ;  /* 0x7fe000000a137812 */ /* 0x000fe400078e0cff */
[----:B------:R-:W-:Y:S02]  /*7040*/  SEL R20, R9, R20, !P0 ;  /* 0x0000001409147207 */ /* 0x000fe40004000000 */
[----:B------:R-:W-:-:S02]  /*7050*/  ISETP.NE.OR P5, PT, R21, UR6, P4 ;  /* 0x0000000615007c0c */ /* 0x000fc4000a7a5670 */
[----:B------:R-:W-:Y:S02]  /*7060*/  SEL R19, R10, R19, !P1 ;  /* 0x000000130a137207 */ /* 0x000fe40004800000 */
[----:B------:R-:W-:Y:S02]  /*7070*/  SHF.R.U32.HI R21, RZ, 0x15, R20 ;  /* 0x00000015ff157819 */ /* 0x000fe40000011614 */
        /* <DEDUP_REMOVED lines=29> */
.L_x_538:
[----:B------:R-:W-:Y:S05]  /*7250*/  BSYNC.RECONVERGENT B2 ;  /* 0x0000000000027941 */ /* 0x000fea0003800200 */
.L_x_537:
        /* <DEDUP_REMOVED lines=21> */
.L_x_540:
[----:B------:R-:W-:Y:S05]  /*73b0*/  BSYNC.RECONVERGENT B2 ;  /* 0x0000000000027941 */ /* 0x000fea0003800200 */
.L_x_539:
[----:B------:R-:W-:Y:S01]  /*73c0*/  BSSY.RECONVERGENT B2, `(.L_x_541) ;  /* 0x0000018000027945 */ /* 0x000fe20003800200 */
[C---:B------:R-:W-:Y:S01]  /*73d0*/  ISETP.GE.U32.AND P5, PT, R19.reuse, UR6, PT ;  /* 0x0000000613007c0c */ /* 0x040fe2000bfa6070 */
[----:B-1----:R-:W-:Y:S01]  /*73e0*/  VIADD R8, R18, 0x1 ;  /* 0x0000000112087836 */ /* 0x002fe20000000000 */
[----:B------:R-:W-:Y:S01]  /*73f0*/  ISETP.NE.OR P6, PT, R19, UR6, P4 ;  /* 0x0000000613007c0c */ /* 0x000fe2000a7c5670 */
[----:B------:R-:W-:-:S12]  /*7400*/  @P3 BRA `(.L_x_542) ;  /* 0x00000000004c3947 */ /* 0x000fd80003800000 */
[----:B------:R-:W1:Y:S01]  /*7410*/  S2R R22, SR_LANEID ;  /* 0x0000000000167919 */ /* 0x000e620000000000 */
[----:B------:R-:W2:Y:S01]  /*7420*/  S2UR UR11, SR_CgaCtaId ;  /* 0x00000000000b79c3 */ /* 0x000ea20000008800 */
[----:B------:R-:W-:Y:S01]  /*7430*/  VOTEU.ANY UR14, UPT, PT ;  /* 0x00000000000e7886 */ /* 0x000fe200038e0100 */
[----:B------:R-:W-:Y:S01]  /*7440*/  UMOV UR8, 0x400 ;  /* 0x0000040000087882 */ /* 0x000fe20000000000 */
[----:B0-----:R-:W1:Y:S01]  /*7450*/  FLO.U32 R21, UR14 ;  /* 0x0000000e00157d00 */ /* 0x001e6200080e0000 */
[----:B------:R-:W-:Y:S02]  /*7460*/  UIADD3 UR9, UPT, UPT, UR8, 0x400c, URZ ;  /* 0x0000400c08097890 */ /* 0x000fe4000fffe0ff */
[----:B------:R-:W-:-:S05]  /*7470*/  UIADD3 UR8, UPT, UPT, UR8, 0x4010, URZ ;  /* 0x0000401008087890 */ /* 0x000fca000fffe0ff */
[----:B------:R-:W0:Y:S01]  /*7480*/  POPC R20, UR14 ;  /* 0x0000000e00147d09 */ /* 0x000e220008000000 */
        /* <DEDUP_REMOVED lines=11> */
.L_x_542:
[----:B------:R-:W-:Y:S05]  /*7540*/  BSYNC.RECONVERGENT B2 ;  /* 0x0000000000027941 */ /* 0x000fea0003800200 */
.L_x_541:
[----:B------:R-:W-:Y:S04]  /*7550*/  BSSY.RECONVERGENT B2, `(.L_x_543) ;  /* 0x0000015000027945 */ /* 0x000fe80003800200 */
[----:B------:R-:W-:Y:S05]  /*7560*/  @P2 BRA `(.L_x_544) ;  /* 0x00000000004c2947 */ /* 0x000fea0003800000 */
[----:B------:R-:W2:Y:S01]  /*7570*/  S2R R22, SR_LANEID ;  /* 0x0000000000167919 */ /* 0x000ea20000000000 */
[----:B------:R-:W3:Y:S01]  /*7580*/  S2UR UR11, SR_CgaCtaId ;  /* 0x00000000000b79c3 */ /* 0x000ee20000008800 */
[----:B------:R-:W-:Y:S01]  /*7590*/  VOTEU.ANY UR14, UPT, PT ;  /* 0x00000000000e7886 */ /* 0x000fe200038e0100 */
[----:B------:R-:W-:Y:S01]  /*75a0*/  UMOV UR8, 0x400 ;  /* 0x0000040000087882 */ /* 0x000fe20000000000 */
[----:B0-----:R-:W2:Y:S01]  /*75b0*/  FLO.U32 R21, UR14 ;  /* 0x0000000e00157d00 */ /* 0x001ea200080e0000 */
[----:B------:R-:W-:-:S07]  /*75c0*/  UIADD3 UR9, UPT, UPT, UR8, 0x4004, URZ ;  /* 0x0000400408097890 */ /* 0x000fce000fffe0ff */
[----:B------:R-:W0:Y:S01]  /*75d0*/  POPC R20, UR14 ;  /* 0x0000000e00147d09 */ /* 0x000e220008000000 */
        /* <DEDUP_REMOVED lines=12> */
.L_x_544:
[----:B------:R-:W-:Y:S05]  /*76a0*/  BSYNC.RECONVERGENT B2 ;  /* 0x0000000000027941 */ /* 0x000fea0003800200 */
.L_x_543:
[----:B------:R-:W-:Y:S01]  /*76b0*/  BSSY.RECONVERGENT B2, `(.L_x_545) ;  /* 0x0000016000027945 */ /* 0x000fe20003800200 */
[----:B------:R-:W-:-:S03]  /*76c0*/  VIADD R22, R18, 0x2 ;  /* 0x0000000212167836 */ /* 0x000fc60000000000 */
[----:B------:R-:W-:Y:S05]  /*76d0*/  @P1 BRA `(.L_x_546) ;  /* 0x00000000004c1947 */ /* 0x000fea0003800000 */
[----:B-12---:R-:W1:Y:S01]  /*76e0*/  S2R R8, SR_LANEID ;  /* 0x0000000000087919 */ /* 0x006e620000000000 */
[----:B------:R-:W2:Y:S01]  /*76f0*/  S2UR UR11, SR_CgaCtaId ;  /* 0x00000000000b79c3 */ /* 0x000ea20000008800 */
[----:B------:R-:W-:Y:S01]  /*7700*/  VOTEU.ANY UR14, UPT, PT ;  /* 0x00000000000e7886 */ /* 0x000fe200038e0100 */
[----:B------:R-:W-:Y:S01]  /*7710*/  UMOV UR8, 0x400 ;  /* 0x0000040000087882 */ /* 0x000fe20000000000 */
[----:B------:R-:W1:Y:S01]  /*7720*/  FLO.U32 R19, UR14 ;  /* 0x0000000e00137d00 */ /* 0x000e6200080e0000 */
[----:B------:R-:W-:Y:S01]  /*7730*/  UIADD3 UR9, UPT, UPT, UR8, 0x400c, URZ ;  /* 0x0000400c08097890 */ /* 0x000fe2000fffe0ff */
[----:B0-----:R-:W0:Y:S01]  /*7740*/  S2R R21, SR_LTMASK ;  /* 0x0000000000157919 */ /* 0x001e220000003900 */
[----:B------:R-:W-:-:S05]  /*7750*/  UIADD3 UR8, UPT, UPT, UR8, 0x4010, URZ ;  /* 0x0000401008087890 */ /* 0x000fca000fffe0ff */
[----:B------:R-:W3:Y:S01]  /*7760*/  POPC R9, UR14 ;  /* 0x0000000e00097d09 */ /* 0x000ee20008000000 */
[----:B--2---:R-:W-:Y:S02]  /*7770*/  ULEA UR9, UR11, UR9, 0x18 ;  /* 0x000000090b097291 */ /* 0x004fe4000f8ec0ff */
[----:B------:R-:W-:Y:S01]  /*7780*/  ULEA UR8, UR11, UR8, 0x18 ;  /* 0x000000080b087291 */ /* 0x000fe2000f8ec0ff */
[----:B-1----:R-:W-:Y:S02]  /*7790*/  ISETP.EQ.U32.AND P1, PT, R19, R8, PT ;  /* 0x000000081300720c */ /* 0x002fe40003f22070 */
[----:B0-----:R-:W-:-:S06]  /*77a0*/  LOP3.LUT R21, R21, UR14, RZ, 0xc0, !PT ;  /* 0x0000000e15157c12 */ /* 0x001fcc000f8ec0ff */
[----:B------:R-:W0:Y:S05]  /*77b0*/  POPC R21, R21 ;  /* 0x0000001500157309 */ /* 0x000e2a0000000000 */
[----:B---3--:R-:W1:Y:S04]  /*77c0*/  @P1 ATOMS.ADD R20, [UR9], R9 ;  /* 0x00000009ff14198c */ /* 0x008e680008000009 */
[----:B-1----:R-:W0:Y:S02]  /*77d0*/  SHFL.IDX PT, R8, R20, R19, 0x1f ;  /* 0x00001f1314087589 */ /* 0x002e2400000e0000 */
[----:B0-----:R-:W-:-:S05]  /*77e0*/  IMAD.IADD R8, R8, 0x1, R21 ;  /* 0x0000000108087824 */ /* 0x001fca00078e0215 */
[----:B------:R-:W-:-:S05]  /*77f0*/  LEA R8, R8, UR8, 0x2 ;  /* 0x0000000808087c11 */ /* 0x000fca000f8e10ff */
[----:B------:R3:W-:Y:S02]  /*7800*/  STS [R8], R22 ;  /* 0x0000001608007388 */ /* 0x0007e40000000800 */
.L_x_546:
[----:B------:R-:W-:Y:S05]  /*7810*/  BSYNC.RECONVERGENT B2 ;  /* 0x0000000000027941 */ /* 0x000fea0003800200 */
.L_x_545:
[----:B------:R-:W-:Y:S04]  /*7820*/  BSSY.RECONVERGENT B2, `(.L_x_547) ;  /* 0x0000015000027945 */ /* 0x000fe80003800200 */
[----:B------:R-:W-:Y:S05]  /*7830*/  @P0 BRA `(.L_x_548) ;  /* 0x00000000004c0947 */ /* 0x000fea0003800000 */
[----:B--2---:R-:W2:Y:S01]  /*7840*/  S2R R9, SR_LANEID ;  /* 0x0000000000097919 */ /* 0x004ea20000000000 */
[----:B------:R-:W4:Y:S01]  /*7850*/  S2UR UR11, SR_CgaCtaId ;  /* 0x00000000000b79c3 */ /* 0x000f220000008800 */
[----:B------:R-:W-:Y:S01]  /*7860*/  VOTEU.ANY UR14, UPT, PT ;  /* 0x00000000000e7886 */ /* 0x000fe200038e0100 */
[----:B------:R-:W-:Y:S01]  /*7870*/  UMOV UR8, 0x400 ;  /* 0x0000040000087882 */ /* 0x000fe20000000000 */
[----:B------:R-:W2:Y:S01]  /*7880*/  FLO.U32 R20, UR14 ;  /* 0x0000000e00147d00 */ /* 0x000ea200080e0000 */
[----:B------:R-:W-:Y:S01]  /*7890*/  UIADD3 UR9, UPT, UPT, UR8, 0x4004, URZ ;  /* 0x0000400408097890 */ /* 0x000fe2000fffe0ff */
[----:B0-----:R-:W0:Y:S06]  /*78a0*/  S2R R21, SR_LTMASK ;  /* 0x0000000000157919 */ /* 0x001e2c0000003900 */
[----:B-1----:R-:W1:Y:S01]  /*78b0*/  POPC R19, UR14 ;  /* 0x0000000e00137d09 */ /* 0x002e620008000000 */
[----:B----4-:R-:W-:-:S02]  /*78c0*/  ULEA UR9, UR11, UR9, 0x18 ;  /* 0x000000090b097291 */ /* 0x010fc4000f8ec0ff */
[----:B------:R-:W-:Y:S01]  /*78d0*/  ULEA UR8, UR11, UR8, 0x18 ;  /* 0x000000080b087291 */ /* 0x000fe2000f8ec0ff */
[----:B--2---:R-:W-:Y:S02]  /*78e0*/  ISETP.EQ.U32.AND P0, PT, R20, R9, PT ;  /* 0x000000091400720c */ /* 0x004fe40003f02070 */
[----:B0-----:R-:W-:-:S06]  /*78f0*/  LOP3.LUT R21, R21, UR14, RZ, 0xc0, !PT ;  /* 0x0000000e15157c12 */ /* 0x001fcc000f8ec0ff */
[----:B------:R-:W0:Y:S05]  /*7900*/  POPC R21, R21 ;  /* 0x0000001500157309 */ /* 0x000e2a0000000000 */
[----:B-1----:R-:W3:Y:S04]  /*7910*/  @P0 ATOMS.ADD R19, [UR9], R19 ;  /* 0x00000013ff13098c */ /* 0x002ee80008000009 */
[----:B---3--:R-:W0:Y:S02]  /*7920*/  SHFL.IDX PT, R8, R19, R20, 0x1f ;  /* 0x00001f1413087589 */ /* 0x008e2400000e0000 */
[----:B0-----:R-:W-:-:S05]  /*7930*/  IMAD.IADD R8, R8, 0x1, R21 ;  /* 0x0000000108087824 */ /* 0x001fca00078e0215 */
[----:B------:R-:W-:-:S05]  /*7940*/  LEA R9, R8, UR8, 0x2 ;  /* 0x0000000808097c11 */ /* 0x000fca000f8e10ff */
[----:B------:R4:W-:Y:S04]  /*7950*/  STS [R9+0x2000], R10 ;  /* 0x0020000a09007388 */ /* 0x0009e80000000800 */
[----:B------:R4:W-:Y:S02]  /*7960*/  STS [R9], R22 ;  /* 0x0000001609007388 */ /* 0x0009e40000000800 */
.L_x_548:
[----:B------:R-:W-:Y:S05]  /*7970*/  BSYNC.RECONVERGENT B2 ;  /* 0x0000000000027941 */ /* 0x000fea0003800200 */
.L_x_547:
[----:B------:R-:W-:Y:S01]  /*7980*/  BSSY.RECONVERGENT B2, `(.L_x_549) ;  /* 0x0000016000027945 */ /* 0x000fe20003800200 */
[----:B0-----:R-:W-:-:S03]  /*7990*/  VIADD R21, R18, 0x3 ;  /* 0x0000000312157836 */ /* 0x001fc60000000000 */
[----:B------:R-:W-:Y:S05]  /*79a0*/  @P5 BRA `(.L_x_550) ;  /* 0x00000000004c5947 */ /* 0x000fea0003800000 */
[----:B-12---:R-:W0:Y:S01]  /*79b0*/  S2R R19, SR_LANEID ;  /* 0x0000000000137919 */ /* 0x006e220000000000 */
[----:B------:R-:W1:Y:S01]  /*79c0*/  S2UR UR11, SR_CgaCtaId ;  /* 0x00000000000b79c3 */ /* 0x000e620000008800 */
[----:B------:R-:W-:Y:S01]  /*79d0*/  VOTEU.ANY UR14, UPT, PT ;  /* 0x00000000000e7886 */ /* 0x000fe200038e0100 */
[----:B------:R-:W-:Y:S01]  /*79e0*/  UMOV UR8, 0x400 ;  /* 0x0000040000087882 */ /* 0x000fe20000000000 */
[----:B----4-:R-:W0:Y:S01]  /*79f0*/  FLO.U32 R10, UR14 ;  /* 0x0000000e000a7d00 */ /* 0x010e2200080e0000 */
[----:B------:R-:W-:Y:S01]  /*7a00*/  UIADD3 UR9, UPT, UPT, UR8, 0x400c, URZ ;  /* 0x0000400c08097890 */ /* 0x000fe2000fffe0ff */
[----:B------:R-:W2:Y:S01]  /*7a10*/  S2R R18, SR_LTMASK ;  /* 0x0000000000127919 */ /* 0x000ea20000003900 */
[----:B------:R-:W-:-:S05]  /*7a20*/  UIADD3 UR8, UPT, UPT, UR8, 0x4010, URZ ;  /* 0x0000401008087890 */ /* 0x000fca000fffe0ff */
[----:B------:R-:W4:Y:S01]  /*7a30*/  POPC R9, UR14 ;  /* 0x0000000e00097d09 */ /* 0x000f220008000000 */
[----:B-1----:R-:W-:Y:S02]  /*7a40*/  ULEA UR9, UR11, UR9, 0x18 ;  /* 0x000000090b097291 */ /* 0x002fe4000f8ec0ff */
[----:B------:R-:W-:Y:S01]  /*7a50*/  ULEA UR8, UR11, UR8, 0x18 ;  /* 0x000000080b087291 */ /* 0x000fe2000f8ec0ff */
[----:B0-----:R-:W-:Y:S02]  /*7a60*/  ISETP.EQ.U32.AND P0, PT, R10, R19, PT ;  /* 0x000000130a00720c */ /* 0x001fe40003f02070 */
[----:B--2---:R-:W-:-:S04]  /*7a70*/  LOP3.LUT R18, R18, UR14, RZ, 0xc0, !PT ;  /* 0x0000000e12127c12 */ /* 0x004fc8000f8ec0ff */
[----:B------:R-:W0:Y:S07]  /*7a80*/  POPC R19, R18 ;  /* 0x0000001200137309 */ /* 0x000e2e0000000000 */
[----:B----4-:R-:W3:Y:S04]  /*7a90*/  @P0 ATOMS.ADD R9, [UR9], R9 ;  /* 0x00000009ff09098c */ /* 0x010ee80008000009 */
[----:B---3--:R-:W0:Y:S02]  /*7aa0*/  SHFL.IDX PT, R8, R9, R10, 0x1f ;  /* 0x00001f0a09087589 */ /* 0x008e2400000e0000 */
[----:B0-----:R-:W-:-:S05]  /*7ab0*/  IMAD.IADD R8, R8, 0x1, R19 ;  /* 0x0000000108087824 */ /* 0x001fca00078e0213 */
[----:B------:R-:W-:-:S05]  /*7ac0*/  LEA R8, R8, UR8, 0x2 ;  /* 0x0000000808087c11 */ /* 0x000fca000f8e10ff */
[----:B------:R0:W-:Y:S02]  /*7ad0*/  STS [R8], R21 ;  /* 0x0000001508007388 */ /* 0x0001e40000000800 */
.L_x_550:
[----:B------:R-:W-:Y:S05]  /*7ae0*/  BSYNC.RECONVERGENT B2 ;  /* 0x0000000000027941 */ /* 0x000fea0003800200 */
.L_x_549:
[----:B------:R-:W-:Y:S04]  /*7af0*/  BSSY.RECONVERGENT B2, `(.L_x_551) ;  /* 0x0000015000027945 */ /* 0x000fe80003800200 */
[----:B------:R-:W-:Y:S05]  /*7b00*/  @P6 BRA `(.L_x_552) ;  /* 0x00000000004c6947 */ /* 0x000fea0003800000 */
[----:B-12---:R-:W1:Y:S01]  /*7b10*/  S2R R19, SR_LANEID ;  /* 0x0000000000137919 */ /* 0x006e620000000000 */
[----:B------:R-:W2:Y:S01]  /*7b20*/  S2UR UR11, SR_CgaCtaId ;  /* 0x00000000000b79c3 */ /* 0x000ea20000008800 */
[----:B------:R-:W-:Y:S01]  /*7b30*/  VOTEU.ANY UR14, UPT, PT ;  /* 0x00000000000e7886 */ /* 0x000fe200038e0100 */
[----:B------:R-:W-:Y:S01]  /*7b40*/  UMOV UR8, 0x400 ;  /* 0x0000040000087882 */ /* 0x000fe20000000000 */
[----:B----4-:R-:W1:Y:S01]  /*7b50*/  FLO.U32 R10, UR14 ;  /* 0x0000000e000a7d00 */ /* 0x010e6200080e0000 */
[----:B------:R-:W-:Y:S01]  /*7b60*/  UIADD3 UR9, UPT, UPT, UR8, 0x4004, URZ ;  /* 0x0000400408097890 */ /* 0x000fe2000fffe0ff */
[----:B------:R-:W4:Y:S06]  /*7b70*/  S2R R18, SR_LTMASK ;  /* 0x0000000000127919 */ /* 0x000f2c0000003900 */
[----:B------:R-:W5:Y:S01]  /*7b80*/  POPC R9, UR14 ;  /* 0x0000000e00097d09 */ /* 0x000f620008000000 */
[----:B--2---:R-:W-:-:S02]  /*7b90*/  ULEA UR9, UR11, UR9, 0x18 ;  /* 0x000000090b097291 */ /* 0x004fc4000f8ec0ff */
[----:B------:R-:W-:Y:S01]  /*7ba0*/  ULEA UR8, UR11, UR8, 0x18 ;  /* 0x000000080b087291 */ /* 0x000fe2000f8ec0ff */
[----:B-1----:R-:W-:Y:S02]  /*7bb0*/  ISETP.EQ.U32.AND P0, PT, R10, R19, PT ;  /* 0x000000130a00720c */ /* 0x002fe40003f02070 */
[----:B----4-:R-:W-:-:S04]  /*7bc0*/  LOP3.LUT R18, R18, UR14, RZ, 0xc0, !PT ;  /* 0x0000000e12127c12 */ /* 0x010fc8000f8ec0ff */
[----:B------:R-:W1:Y:S07]  /*7bd0*/  POPC R19, R18 ;  /* 0x0000001200137309 */ /* 0x000e6e0000000000 */
[----:B-----5:R-:W0:Y:S04]  /*7be0*/  @P0 ATOMS.ADD R9, [UR9], R9 ;  /* 0x00000009ff09098c */ /* 0x020e280008000009 */
[----:B0--3--:R-:W1:Y:S02]  /*7bf0*/  SHFL.IDX PT, R8, R9, R10, 0x1f ;  /* 0x00001f0a09087589 */ /* 0x009e6400000e0000 */
[----:B-1----:R-:W-:-:S05]  /*7c00*/  IMAD.IADD R8, R8, 0x1, R19 ;  /* 0x0000000108087824 */ /* 0x002fca00078e0213 */
[----:B------:R-:W-:-:S05]  /*7c10*/  LEA R8, R8, UR8, 0x2 ;  /* 0x0000000808087c11 */ /* 0x000fca000f8e10ff */
[----:B------:R0:W-:Y:S04]  /*7c20*/  STS [R8+0x2000], R11 ;  /* 0x0020000b08007388 */ /* 0x0001e80000000800 */
[----:B------:R0:W-:Y:S02]  /*7c30*/  STS [R8], R21 ;  /* 0x0000001508007388 */ /* 0x0001e40000000800 */
.L_x_552:
[----:B------:R-:W-:Y:S05]  /*7c40*/  BSYNC.RECONVERGENT B2 ;  /* 0x0000000000027941 */ /* 0x000fea0003800200 */
.L_x_551:
[----:B------:R-:W-:-:S04]  /*7c50*/  VIADD R18, R17, 0x200 ;  /* 0x0000020011127836 */ /* 0x000fc80000000000 */
[----:B------:R-:W-:Y:S01]  /*7c60*/  IMAD.MOV.U32 R17, RZ, RZ, R18 ;  /* 0x000000ffff117224 */ /* 0x000fe200078e0012 */
[----:B------:R-:W-:-:S13]  /*7c70*/  ISETP.GT.AND P0, PT, R16, R18, PT ;  /* 0x000000121000720c */ /* 0x000fda0003f04270 */
[----:B------:R-:W-:Y:S05]  /*7c80*/  @P0 BRA `(.L_x_553) ;  /* 0xfffffff000b00947 */ /* 0x000fea000383ffff */
.L_x_536:
[----:B------:R-:W-:Y:S05]  /*7c90*/  BSYNC.RECONVERGENT B0 ;  /* 0x0000000000007941 */ /* 0x000fea0003800200 */
.L_x_535:
[----:B------:R-:W-:Y:S01]  /*7ca0*/  ISETP.GE.U32.AND P0, PT, R7, R15, PT ;  /* 0x0000000f0700720c */ /* 0x000fe20003f06070 */
[----:B------:R-:W-:-:S12]  /*7cb0*/  BSSY.RECONVERGENT B0, `(.L_x_554) ;  /* 0x0000037000007945 */ /* 0x000fd80003800200 */
[----:B------:R-:W-:Y:S05]  /*7cc0*/  @P0 BRA `(.L_x_555) ;  /* 0x0000000000d40947 */ /* 0x000fea0003800000 */
[----:B0123--:R-:W-:-:S04]  /*7cd0*/  LEA R8, P0, R7, UR10, 0x2 ;  /* 0x0000000a07087c11 */ /* 0x00ffc8000f8010ff */
[----:B----4-:R-:W-:-:S05]  /*7ce0*/  LEA.HI.X R9, R7, UR4, RZ, 0x2, P0 ;  /* 0x0000000407097c11 */ /* 0x010fca00080f14ff */
[----:B------:R-:W2:Y:S01]  /*7cf0*/  LDG.E R8, desc[UR12][R8.64] ;  /* 0x0000000c08087981 */ /* 0x000ea2000c1e1900 */
[----:B------:R-:W-:Y:S01]  /*7d00*/  MOV R18, 0x400 ;  /* 0x0000040000127802 */ /* 0x000fe20000000f00 */
[----:B------:R-:W-:Y:S01]  /*7d10*/  BSSY.RECONVERGENT B2, `(.L_x_556) ;  /* 0x000001c000027945 */ /* 0x000fe20003800200 */
[----:B------:R-:W0:Y:S02]  /*7d20*/  S2R R19, SR_CgaCtaId ;  /* 0x0000000000137919 */ /* 0x000e240000008800 */
[----:B0-----:R-:W-:Y:S02]  /*7d30*/  LEA R20, R19, R18, 0x18 ;  /* 0x0000001213147211 */ /* 0x001fe400078ec0ff */
[C---:B--2---:R-:W-:Y:S02]  /*7d40*/  ISETP.GE.AND P0, PT, R8.reuse, RZ, PT ;  /* 0x000000ff0800720c */ /* 0x044fe40003f06270 */
        /* <DEDUP_REMOVED lines=24> */
.L_x_557:
[----:B------:R-:W-:Y:S05]  /*7ed0*/  BSYNC.RECONVERGENT B2 ;  /* 0x0000000000027941 */ /* 0x000fea0003800200 */
.L_x_556:
[----:B------:R-:W1:Y:S02]  /*7ee0*/  LDS R9, [R20+0x4008] ;  /* 0x0040080014097984 */ /* 0x000e640000000800 */
[----:B-1----:R-:W-:-:S04]  /*7ef0*/  ISETP.GT.AND P0, PT, R9, 0x800, PT ;  /* 0x000008000900780c */ /* 0x002fc80003f04270 */
[----:B------:R-:W-:-:S13]  /*7f00*/  ISETP.NE.OR P0, PT, R11, UR6, P0 ;  /* 0x000000060b007c0c */ /* 0x000fda0008705670 */
[----:B------:R-:W-:Y:S05]  /*7f10*/  @P0 BRA `(.L_x_555) ;  /* 0x0000000000400947 */ /* 0x000fea0003800000 */
[----:B------:R-:W1:Y:S01]  /*7f20*/  S2R R12, SR_LANEID ;  /* 0x00000000000c7919 */ /* 0x000e620000000000 */
        /* <DEDUP_REMOVED lines=14> */
[----:B------:R0:W-:Y:S02]  /*8010*/  STS [R9], R7 ;  /* 0x0000000709007388 */ /* 0x0001e40000000800 */
.L_x_555:
[----:B------:R-:W-:Y:S05]  /*8020*/  BSYNC.RECONVERGENT B0 ;  /* 0x0000000000007941 */ /* 0x000fea0003800200 */
.L_x_554:
[----:B0-2-4-:R-:W-:-:S04]  /*8030*/  IMAD.IADD R9, R15, 0x1, R7 ;  /* 0x000000010f097824 */ /* 0x015fc800078e0207 */
[----:B------:R-:W-:-:S05]  /*8040*/  IMAD R9, R16, 0x4, R9 ;  /* 0x0000000410097824 */ /* 0x000fca00078e0209 */
[----:B------:R-:W-:-:S13]  /*8050*/  ISETP.GE.AND P0, PT, R9, R14, PT ;  /* 0x0000000e0900720c */ /* 0x000fda0003f06270 */
[----:B------:R-:W-:Y:S05]  /*8060*/  @P0 BRA `(.L_x_558) ;  /* 0x0000001400600947 */ /* 0x000fea0003800000 */
[----:B------:R-:W-:-:S05]  /*8070*/  IMAD.WIDE R10, R9, 0x4, R4 ;  /* 0x00000004090a7825 */ /* 0x000fca00078e0204 */
[----:B-1-3--:R-:W2:Y:S01]  /*8080*/  LDG.E R8, desc[UR12][R10.64] ;  /* 0x0000000c0a087981 */ /* 0x00aea2000c1e1900 */
        /* <DEDUP_REMOVED lines=29> */
.L_x_560:
[----:B------:R-:W-:Y:S05]  /*8260*/  BSYNC.RECONVERGENT B0 ;  /* 0x0000000000007941 */ /* 0x000fea0003800200 */
.L_x_559:
        /* <DEDUP_REMOVED lines=21> */
.L_x_534:
[----:B------:R-:W-:Y:S01]  /*83c0*/  VIADD R9, R7, UR16 ;  /* 0x0000001007097c36 */ /* 0x000fe20008000000 */
[----:B------:R-:W0:Y:S04]  /*83d0*/  LDCU UR15, c[0x0][0x3a4] ;  /* 0x00007480ff0f77ac */ /* 0x000e280008000800 */
[----:B------:R-:W-:-:S13]  /*83e0*/  ISETP.GE.AND P0, PT, R9, R0, PT ;  /* 0x000000000900720c */ /* 0x000fda0003f06270 */
[----:B------:R-:W-:Y:S05]  /*83f0*/  @P0 BRA `(.L_x_558) ;  /* 0x00000010007c0947 */ /* 0x000fea0003800000 */
[----:B------:R-:W1:Y:S01]  /*8400*/  LDS R23, [UR7+0x4008] ;  /* 0x00400807ff177984 */ /* 0x000e620008000800 */
        /* <DEDUP_REMOVED lines=10> */
.L_x_567:
[----:B0-----:R-:W-:-:S04]  /*84b0*/  IMAD R13, R9, UR15, RZ ;  /* 0x0000000f090d7c24 */ /* 0x001fc8000f8e02ff */
[----:B------:R-:W-:-:S05]  /*84c0*/  IMAD.WIDE R12, R13, 0x4, R2 ;  /* 0x000000040d0c7825 */ /* 0x000fca00078e0202 */
[----:B------:R-:W2:Y:S01]  /*84d0*/  LDG.E R17, desc[UR12][R12.64] ;  /* 0x0000000c0c117981 */ /* 0x000ea2000c1e1900 */
[----:B------:R-:W-:Y:S01]  /*84e0*/  VIADD R8, R8, 0x1 ;  /* 0x0000000108087836 */ /* 0x000fe20000000000 */
[----:B------:R-:W-:Y:S04]  /*84f0*/  BSSY.RECONVERGENT B2, `(.L_x_563) ;  /* 0x000001d000027945 */ /* 0x000fe80003800200 */
[----:B------:R-:W-:Y:S02]  /*8500*/  ISETP.NE.AND P2, PT, R8, R11, PT ;  /* 0x0000000b0800720c */ /* 0x000fe40003f45270 */
        /* <DEDUP_REMOVED lines=27> */
.L_x_564:
[----:B------:R-:W-:Y:S05]  /*86c0*/  BSYNC.RECONVERGENT B2 ;  /* 0x0000000000027941 */ /* 0x000fea0003800200 */
.L_x_563:
        /* <DEDUP_REMOVED lines=20> */
.L_x_566:
[----:B------:R-:W-:Y:S05]  /*8810*/  BSYNC.RECONVERGENT B2 ;  /* 0x0000000000027941 */ /* 0x000fea0003800200 */
.L_x_565:
[----:B01----:R-:W-:Y:S01]  /*8820*/  VIADD R9, R9, 0x200 ;  /* 0x0000020009097836 */ /* 0x003fe20000000000 */
[----:B------:R-:W-:Y:S06]  /*8830*/  @P2 BRA `(.L_x_567) ;  /* 0xfffffffc001c2947 */ /* 0x000fec000383ffff */
.L_x_562:
[----:B0-----:R-:W-:Y:S05]  /*8840*/  BSYNC.RECONVERGENT B0 ;  /* 0x0000000000007941 */ /* 0x001fea0003800200 */
.L_x_561:
[----:B------:R-:W2:Y:S01]  /*8850*/  LDC R8, c[0x0][0x3a4] ;  /* 0x0000e900ff087b82 */ /* 0x000ea20000000800 */
[----:B------:R-:W-:-:S13]  /*8860*/  ISETP.GE.U32.AND P0, PT, R10, 0x600, PT ;  /* 0x000006000a00780c */ /* 0x000fda0003f06070 */
[----:B------:R-:W-:Y:S05]  /*8870*/  @!P0 BRA `(.L_x_558) ;  /* 0x0000000c005c8947 */ /* 0x000fea0003800000 */
.L_x_584:
[----:B--2---:R-:W-:-:S04]  /*8880*/  IMAD R11, R9, R8, RZ ;  /* 0x00000008090b7224 */ /* 0x004fc800078e02ff */
[----:B------:R-:W-:-:S04]  /*8890*/  IMAD.WIDE R14, R11, 0x4, R2 ;  /* 0x000000040b0e7825 */ /* 0x000fc800078e0202 */
[C-C-:B----4-:R-:W-:Y:S01]  /*88a0*/  IMAD R17, R8.reuse, 0x200, R11.reuse ;  /* 0x0000020008117824 */ /* 0x150fe200078e020b */
[----:B---3--:R-:W2:Y:S01]  /*88b0*/  LDG.E R13, desc[UR12][R14.64] ;  /* 0x0000000c0e0d7981 */ /* 0x008ea2000c1e1900 */
[----:B------:R-:W-:Y:S02]  /*88c0*/  IMAD R11, R8, 0x400, R11 ;  /* 0x00000400080b7824 */ /* 0x000fe400078e020b */
[----:B------:R-:W-:-:S05]  /*88d0*/  IMAD.WIDE R16, R17, 0x4, R2 ;  /* 0x0000000411107825 */ /* 0x000fca00078e0202 */
[----:B------:R-:W3:Y:S01]  /*88e0*/  LDG.E R12, desc[UR12][R16.64] ;  /* 0x0000000c100c7981 */ /* 0x000ee2000c1e1900 */
[----:B------:R-:W-:-:S04]  /*88f0*/  IMAD.WIDE R18, R11, 0x4, R2 ;  /* 0x000000040b127825 */ /* 0x000fc800078e0202 */
[----:B------:R-:W-:Y:S02]  /*8900*/  IMAD R21, R8, 0x200, R11 ;  /* 0x0000020008157824 */ /* 0x000fe400078e020b */
[----:B------:R-:W4:Y:S02]  /*8910*/  LDG.E R11, desc[UR12][R18.64] ;  /* 0x0000000c120b7981 */ /* 0x000f24000c1e1900 */
[----:B------:R-:W-:-:S05]  /*8920*/  IMAD.WIDE R20, R21, 0x4, R2 ;  /* 0x0000000415147825 */ /* 0x000fca00078e0202 */
[----:B------:R-:W5:Y:S01]  /*8930*/  LDG.E R10, desc[UR12][R20.64] ;  /* 0x0000000c140a7981 */ /* 0x000f62000c1e1900 */
[----:B------:R-:W-:Y:S01]  /*8940*/  BSSY.RECONVERGENT B0, `(.L_x_568) ;  /* 0x000002c000007945 */ /* 0x000fe20003800200 */
[C---:B--2---:R-:W-:Y:S02]  /*8950*/  ISETP.GE.AND P0, PT, R13.reuse, RZ, PT ;  /* 0x000000ff0d00720c */ /* 0x044fe40003f06270 */
[----:B------:R-:W-:-:S04]  /*8960*/  LOP3.LUT R22, R13, 0x7fe00000, RZ, 0xc, !PT ;  /* 0x7fe000000d167812 */ /* 0x000fc800078e0cff */
[----:B------:R-:W-:Y:S02]  /*8970*/  SEL R22, R13, R22, !P0 ;  /* 0x000000160d167207 */ /* 0x000fe40004000000 */
[C---:B---3--:R-:W-:Y:S02]  /*8980*/  ISETP.GE.AND P1, PT, R12.reuse, RZ, PT ;  /* 0x000000ff0c00720c */ /* 0x048fe40003f26270 */
[C---:B------:R-:W-:Y:S02]  /*8990*/  LOP3.LUT R15, R12.reuse, 0x7fe00000, RZ, 0xc, !PT ;  /* 0x7fe000000c0f7812 */ /* 0x040fe400078e0cff */
[----:B------:R-:W-:Y:S02]  /*89a0*/  SHF.R.U32.HI R22, RZ, 0x15, R22 ;  /* 0x00000015ff167819 */ /* 0x000fe40000011616 */
[----:B------:R-:W-:Y:S02]  /*89b0*/  SEL R15, R12, R15, !P1 ;  /* 0x0000000f0c0f7207 */ /* 0x000fe40004800000 */
[----:B------:R-:W-:-:S02]  /*89c0*/  ISETP.GE.U32.AND P1, PT, R22, UR6, PT ;  /* 0x0000000616007c0c */ /* 0x000fc4000bf26070 */
[C---:B----4-:R-:W-:Y:S02]  /*89d0*/  ISETP.GE.AND P2, PT, R11.reuse, RZ, PT ;  /* 0x000000ff0b00720c */ /* 0x050fe40003f46270 */
[C---:B------:R-:W-:Y:S02]  /*89e0*/  LOP3.LUT R14, R11.reuse, 0x7fe00000, RZ, 0xc, !PT ;  /* 0x7fe000000b0e7812 */ /* 0x040fe400078e0cff */
[----:B------:R-:W-:Y:S02]  /*89f0*/  SHF.R.U32.HI R16, RZ, 0x15, R15 ;  /* 0x00000015ff107819 */ /* 0x000fe4000001160f */
[----:B------:R-:W-:Y:S02]  /*8a00*/  SEL R14, R11, R14, !P2 ;  /* 0x0000000e0b0e7207 */ /* 0x000fe40005000000 */
[C---:B-----5:R-:W-:Y:S02]  /*8a10*/  ISETP.GE.AND P2, PT, R10.reuse, RZ, PT ;  /* 0x000000ff0a00720c */ /* 0x060fe40003f46270 */
[----:B------:R-:W-:-:S02]  /*8a20*/  LOP3.LUT R15, R10, 0x7fe00000, RZ, 0xc, !PT ;  /* 0x7fe000000a0f7812 */ /* 0x000fc400078e0cff */
[----:B-1----:R-:W-:Y:S02]  /*8a30*/  ISETP.GT.AND P0, PT, R23, 0x800, PT ;  /* 0x000008001700780c */ /* 0x002fe40003f04270 */
[----:B------:R-:W-:Y:S02]  /*8a40*/  SHF.R.U32.HI R14, RZ, 0x15, R14 ;  /* 0x00000015ff0e7819 */ /* 0x000fe4000001160e */
[----:B------:R-:W-:Y:S02]  /*8a50*/  SEL R15, R10, R15, !P2 ;  /* 0x0000000f0a0f7207 */ /* 0x000fe40005000000 */
[----:B------:R-:W-:Y:S02]  /*8a60*/  ISETP.NE.OR P6, PT, R22, UR6, P0 ;  /* 0x0000000616007c0c */ /* 0x000fe400087c5670 */
[C---:B------:R-:W-:Y:S02]  /*8a70*/  ISETP.GE.U32.AND P5, PT, R16.reuse, UR6, PT ;  /* 0x0000000610007c0c */ /* 0x040fe4000bfa6070 */
[----:B------:R-:W-:-:S02]  /*8a80*/  ISETP.NE.OR P4, PT, R16, UR6, P0 ;  /* 0x0000000610007c0c */ /* 0x000fc40008785670 */
        /* <DEDUP_REMOVED lines=23> */
.L_x_569:
[----:B------:R-:W-:Y:S05]  /*8c00*/  BSYNC.RECONVERGENT B0 ;  /* 0x0000000000007941 */ /* 0x000fea0003800200 */
.L_x_568:
[----:B------:R-:W-:Y:S01]  /*8c10*/  BSSY.RECONVERGENT B0, `(.L_x_570) ;  /* 0x0000016000007945 */ /* 0x000fe20003800200 */
        /* <DEDUP_REMOVED lines=21> */
.L_x_571:
[----:B------:R-:W-:Y:S05]  /*8d70*/  BSYNC.RECONVERGENT B0 ;  /* 0x0000000000007941 */ /* 0x000fea0003800200 */
.L_x_570:
[----:B------:R-:W-:Y:S01]  /*8d80*/  BSSY.RECONVERGENT B0, `(.L_x_572) ;  /* 0x0000016000007945 */ /* 0x000fe20003800200 */
[----:B------:R-:W-:-:S03]  /*8d90*/  VIADD R18, R9, 0x200 ;  /* 0x0000020009127836 */ /* 0x000fc60000000000 */
[----:B------:R-:W-:Y:S05]  /*8da0*/  @P5 BRA `(.L_x_573) ;  /* 0x00000000004c5947 */ /* 0x000fea0003800000 */
[----:B------:R-:W2:Y:S01]  /*8db0*/  S2R R16, SR_LANEID ;  /* 0x0000000000107919 */ /* 0x000ea20000000000 */
[----:B------:R-:W3:Y:S01]  /*8dc0*/  S2UR UR11, SR_CgaCtaId ;  /* 0x00000000000b79c3 */ /* 0x000ee20000008800 */
[----:B------:R-:W-:Y:S01]  /*8dd0*/  VOTEU.ANY UR14, UPT, PT ;  /* 0x00000000000e7886 */ /* 0x000fe200038e0100 */
[----:B------:R-:W-:Y:S01]  /*8de0*/  UMOV UR8, 0x400 ;  /* 0x0000040000087882 */ /* 0x000fe20000000000 */
[----:B------:R-:W2:Y:S01]  /*8df0*/  FLO.U32 R15, UR14 ;  /* 0x0000000e000f7d00 */ /* 0x000ea200080e0000 */
[----:B------:R-:W-:Y:S02]  /*8e00*/  UIADD3 UR9, UPT, UPT, UR8, 0x400c, URZ ;  /* 0x0000400c08097890 */ /* 0x000fe4000fffe0ff */
[----:B------:R-:W-:-:S05]  /*8e10*/  UIADD3 UR8, UPT, UPT, UR8, 0x4010, URZ ;  /* 0x0000401008087890 */ /* 0x000fca000fffe0ff */
[----:B01----:R-:W0:Y:S01]  /*8e20*/  POPC R14, UR14 ;  /* 0x0000000e000e7d09 */ /* 0x003e220008000000 */
[----:B---3--:R-:W-:Y:S02]  /*8e30*/  ULEA UR9, UR11, UR9, 0x18 ;  /* 0x000000090b097291 */ /* 0x008fe4000f8ec0ff */
[----:B------:R-:W-:Y:S01]  /*8e40*/  ULEA UR8, UR11, UR8, 0x18 ;  /* 0x000000080b087291 */ /* 0x000fe2000f8ec0ff */
[----:B--2---:R-:W-:Y:S02]  /*8e50*/  ISETP.EQ.U32.AND P5, PT, R15, R16, PT ;  /* 0x000000100f00720c */ /* 0x004fe40003fa2070 */
        /* <DEDUP_REMOVED lines=8> */
.L_x_573:
[----:B------:R-:W-:Y:S05]  /*8ee0*/  BSYNC.RECONVERGENT B0 ;  /* 0x0000000000007941 */ /* 0x000fea0003800200 */
.L_x_572:
        /* <DEDUP_REMOVED lines=20> */
.L_x_575:
[----:B------:R-:W-:Y:S05]  /*9030*/  BSYNC.RECONVERGENT B0 ;  /* 0x0000000000007941 */ /* 0x000fea0003800200 */
.L_x_574:
[----:B------:R-:W-:Y:S01]  /*9040*/  BSSY.RECONVERGENT B0, `(.L_x_576) ;  /* 0x0000016000007945 */ /* 0x000fe20003800200 */
[----:B------:R-:W-:-:S03]  /*9050*/  VIADD R17, R9, 0x400 ;  /* 0x0000040009117836 */ /* 0x000fc60000000000 */
[----:B------:R-:W-:Y:S05]  /*9060*/  @P3 BRA `(.L_x_577) ;  /* 0x00000000004c3947 */ /* 0x000fea0003800000 */
[----:B------:R-:W4:Y:S01]  /*9070*/  S2R R15, SR_LANEID ;  /* 0x00000000000f7919 */ /* 0x000f220000000000 */
[----:B------:R-:W5:Y:S01]  /*9080*/  S2UR UR11, SR_CgaCtaId ;  /* 0x00000000000b79c3 */ /* 0x000f620000008800 */
[----:B------:R-:W-:Y:S01]  /*9090*/  VOTEU.ANY UR14, UPT, PT ;  /* 0x00000000000e7886 */ /* 0x000fe200038e0100 */
[----:B------:R-:W-:Y:S01]  /*90a0*/  UMOV UR8, 0x400 ;  /* 0x0000040000087882 */ /* 0x000fe20000000000 */
[----:B01----:R-:W4:Y:S01]  /*90b0*/  FLO.U32 R14, UR14 ;  /* 0x0000000e000e7d00 */ /* 0x003f2200080e0000 */
[----:B------:R-:W-:Y:S02]  /*90c0*/  UIADD3 UR9, UPT, UPT, UR8, 0x400c, URZ ;  /* 0x0000400c08097890 */ /* 0x000fe4000fffe0ff */
[----:B------:R-:W-:-:S05]  /*90d0*/  UIADD3 UR8, UPT, UPT, UR8, 0x4010, URZ ;  /* 0x0000401008087890 */ /* 0x000fca000fffe0ff */
[----:B--23--:R-:W0:Y:S01]  /*90e0*/  POPC R13, UR14 ;  /* 0x0000000e000d7d09 */ /* 0x00ce220008000000 */
[----:B-----5:R-:W-:Y:S02]  /*90f0*/  ULEA UR9, UR11, UR9, 0x18 ;  /* 0x000000090b097291 */ /* 0x020fe4000f8ec0ff */
[----:B------:R-:W-:Y:S01]  /*9100*/  ULEA UR8, UR11, UR8, 0x18 ;  /* 0x000000080b087291 */ /* 0x000fe2000f8ec0ff */
[----:B----4-:R-:W-:Y:S02]  /*9110*/  ISETP.EQ.U32.AND P3, PT, R14, R15, PT ;  /* 0x0000000f0e00720c */ /* 0x010fe40003f62070 */
        /* <DEDUP_REMOVED lines=8> */
.L_x_577:
[----:B------:R-:W-:Y:S05]  /*91a0*/  BSYNC.RECONVERGENT B0 ;  /* 0x0000000000007941 */ /* 0x000fea0003800200 */
.L_x_576:
[----:B------:R-:W-:Y:S04]  /*91b0*/  BSSY.RECONVERGENT B0, `(.L_x_578) ;  /* 0x0000014000007945 */ /* 0x000fe80003800200 */
[----:B------:R-:W-:Y:S05]  /*91c0*/  @P2 BRA `(.L_x_579) ;  /* 0x0000000000482947 */ /* 0x000fea0003800000 */
[----:B------:R-:W5:Y:S01]  /*91d0*/  S2R R15, SR_LANEID ;  /* 0x00000000000f7919 */ /* 0x000f620000000000 */
[----:B------:R-:W4:Y:S01]  /*91e0*/  S2UR UR9, SR_CgaCtaId ;  /* 0x00000000000979c3 */ /* 0x000f220000008800 */
[----:B------:R-:W-:Y:S01]  /*91f0*/  VOTEU.ANY UR11, UPT, PT ;  /* 0x00000000000b7886 */ /* 0x000fe200038e0100 */
[----:B------:R-:W-:Y:S01]  /*9200*/  UMOV UR8, 0x400 ;  /* 0x0000040000087882 */ /* 0x000fe20000000000 */
[----:B01----:R-:W5:Y:S01]  /*9210*/  FLO.U32 R14, UR11 ;  /* 0x0000000b000e7d00 */ /* 0x003f6200080e0000 */
[----:B------:R-:W-:-:S07]  /*9220*/  UIADD3 UR8, UPT, UPT, UR8, 0x4004, URZ ;  /* 0x0000400408087890 */ /* 0x000fce000fffe0ff */
[----:B--23--:R-:W0:Y:S01]  /*9230*/  POPC R13, UR11 ;  /* 0x0000000b000d7d09 */ /* 0x00ce220008000000 */
[----:B----4-:R-:W-:Y:S01]  /*9240*/  ULEA UR8, UR9, UR8, 0x18 ;  /* 0x0000000809087291 */ /* 0x010fe2000f8ec0ff */
[----:B-----5:R-:W-:Y:S02]  /*9250*/  ISETP.EQ.U32.AND P2, PT, R14, R15, PT ;  /* 0x0000000f0e00720c */ /* 0x020fe40003f42070 */
        /* <DEDUP_REMOVED lines=9> */
.L_x_579:
[----:B------:R-:W-:Y:S05]  /*92f0*/  BSYNC.RECONVERGENT B0 ;  /* 0x0000000000007941 */ /* 0x000fea0003800200 */
.L_x_578:
[----:B------:R-:W-:Y:S01]  /*9300*/  BSSY.RECONVERGENT B0, `(.L_x_580) ;  /* 0x0000016000007945 */ /* 0x000fe20003800200 */
[----:B------:R-:W-:-:S03]  /*9310*/  VIADD R16, R9, 0x600 ;  /* 0x0000060009107836 */ /* 0x000fc60000000000 */
[----:B------:R-:W-:Y:S05]  /*9320*/  @P1 BRA `(.L_x_581) ;  /* 0x00000000004c1947 */ /* 0x000fea0003800000 */
[----:B01----:R-:W0:Y:S01]  /*9330*/  S2R R14, SR_LANEID ;  /* 0x00000000000e7919 */ /* 0x003e220000000000 */
[----:B------:R-:W1:Y:S01]  /*9340*/  S2UR UR11, SR_CgaCtaId ;  /* 0x00000000000b79c3 */ /* 0x000e620000008800 */
[----:B------:R-:W-:Y:S01]  /*9350*/  VOTEU.ANY UR14, UPT, PT ;  /* 0x00000000000e7886 */ /* 0x000fe200038e0100 */
[----:B------:R-:W-:Y:S01]  /*9360*/  UMOV UR8, 0x400 ;  /* 0x0000040000087882 */ /* 0x000fe20000000000 */
[----:B--23--:R-:W0:Y:S01]  /*9370*/  FLO.U32 R13, UR14 ;  /* 0x0000000e000d7d00 */ /* 0x00ce2200080e0000 */
[----:B------:R-:W-:Y:S02]  /*9380*/  UIADD3 UR9, UPT, UPT, UR8, 0x400c, URZ ;  /* 0x0000400c08097890 */ /* 0x000fe4000fffe0ff */
[----:B------:R-:W-:-:S05]  /*9390*/  UIADD3 UR8, UPT, UPT, UR8, 0x4010, URZ ;  /* 0x0000401008087890 */ /* 0x000fca000fffe0ff */
[----:B----4-:R-:W2:Y:S01]  /*93a0*/  POPC R12, UR14 ;  /* 0x0000000e000c7d09 */ /* 0x010ea20008000000 */
        /* <DEDUP_REMOVED lines=11> */
.L_x_581:
[----:B------:R-:W-:Y:S05]  /*9460*/  BSYNC.RECONVERGENT B0 ;  /* 0x0000000000007941 */ /* 0x000fea0003800200 */
.L_x_580:
[----:B------:R-:W-:Y:S04]  /*9470*/  BSSY.RECONVERGENT B0, `(.L_x_582) ;  /* 0x0000014000007945 */ /* 0x000fe80003800200 */
[----:B------:R-:W-:Y:S05]  /*9480*/  @P0 BRA `(.L_x_583) ;  /* 0x0000000000480947 */ /* 0x000fea0003800000 */
[----:B01----:R-:W0:Y:S01]  /*9490*/  S2R R14, SR_LANEID ;  /* 0x00000000000e7919 */ /* 0x003e220000000000 */
[----:B------:R-:W1:Y:S01]  /*94a0*/  S2UR UR9, SR_CgaCtaId ;  /* 0x00000000000979c3 */ /* 0x000e620000008800 */
[----:B------:R-:W-:Y:S01]  /*94b0*/  VOTEU.ANY UR11, UPT, PT ;  /* 0x00000000000b7886 */ /* 0x000fe200038e0100 */
[----:B------:R-:W-:Y:S01]  /*94c0*/  UMOV UR8, 0x400 ;  /* 0x0000040000087882 */ /* 0x000fe20000000000 */
[----:B--23--:R-:W0:Y:S01]  /*94d0*/  FLO.U32 R13, UR11 ;  /* 0x0000000b000d7d00 */ /* 0x00ce2200080e0000 */
[----:B------:R-:W-:-:S07]  /*94e0*/  UIADD3 UR8, UPT, UPT, UR8, 0x4004, URZ ;  /* 0x0000400408087890 */ /* 0x000fce000fffe0ff */
[----:B----4-:R-:W2:Y:S01]  /*94f0*/  POPC R12, UR11 ;  /* 0x0000000b000c7d09 */ /* 0x010ea20008000000 */
[----:B-1----:R-:W-:Y:S01]  /*9500*/  ULEA UR8, UR9, UR8, 0x18 ;  /* 0x0000000809087291 */ /* 0x002fe2000f8ec0ff */
        /* <DEDUP_REMOVED lines=8> */
[----:B------:R0:W-:Y:S04]  /*9590*/  STS [R11+0x2000], R10 ;  /* 0x0020000a0b007388 */ /* 0x0001e80000000800 */
[----:B------:R0:W-:Y:S02]  /*95a0*/  STS [R11], R16 ;  /* 0x000000100b007388 */ /* 0x0001e40000000800 */
.L_x_583:
[----:B------:R-:W-:Y:S05]  /*95b0*/  BSYNC.RECONVERGENT B0 ;  /* 0x0000000000007941 */ /* 0x000fea0003800200 */
.L_x_582:
[----:B01----:R-:W-:-:S05]  /*95c0*/  VIADD R9, R9, 0x800 ;  /* 0x0000080009097836 */ /* 0x003fca0000000000 */
[----:B------:R-:W-:-:S13]  /*95d0*/  ISETP.GE.AND P0, PT, R9, R0, PT ;  /* 0x000000000900720c */ /* 0x000fda0003f06270 */
[----:B------:R-:W-:Y:S05]  /*95e0*/  @!P0 BRA `(.L_x_584) ;  /* 0xfffffff000a48947 */ /* 0x000fea000383ffff */
.L_x_558:
[----:B0-----:R-:W-:Y:S05]  /*95f0*/  BSYNC.RECONVERGENT B1 ;  /* 0x0000000000017941 */ /* 0x001fea0003800200 */
.L_x_533:
[----:B------:R-:W0:Y:S08]  /*9600*/  S2UR UR7, SR_CgaCtaId ;  /* 0x00000000000779c3 */ /* 0x000e300000008800 */
[----:B------:R-:W-:Y:S06]  /*9610*/  BAR.SYNC.DEFER_BLOCKING 0x0 ;  /* 0x0000000000007b1d */ /* 0x000fec0000010000 */
[----:B------:R-:W-:-:S02]  /*9620*/  UMOV UR8, 0x400 ;  /* 0x0000040000087882 */ /* 0x000fc40000000000 */
[----:B0-----:R-:W-:-:S09]  /*9630*/  ULEA UR8, UR7, UR8, 0x18 ;  /* 0x0000000807087291 */ /* 0x001fd2000f8ec0ff */
[----:B-123--:R-:W0:Y:S02]  /*9640*/  LDS R8, [UR8+0x4008] ;  /* 0x00400808ff087984 */ /* 0x00ee240008000800 */
[----:B0-----:R-:W-:-:S13]  /*9650*/  ISETP.GE.AND P0, PT, R8, 0x801, PT ;  /* 0x000008010800780c */ /* 0x001fda0003f06270 */
[----:B------:R-:W-:Y:S05]  /*9660*/  @!P0 BRA `(.L_x_512) ;  /* 0x000000a400e48947 */ /* 0x000fea0003800000 */
[----:B------:R-:W4:Y:S01]  /*9670*/  LDCU UR7, c[0x0][0x3a4] ;  /* 0x00007480ff0777ac */ /* 0x000f220008000800 */
[----:B------:R-:W-:Y:S01]  /*9680*/  ISETP.GT.U32.AND P0, PT, R7, 0x1ff, PT ;  /* 0x000001ff0700780c */ /* 0x000fe20003f04070 */
[----:B------:R0:W-:Y:S01]  /*9690*/  STS [R6+0x8a0], RZ ;  /* 0x0008a0ff06007388 */ /* 0x0001e20000000800 */
[----:B------:R-:W-:Y:S01]  /*96a0*/  BSSY.RECONVERGENT B0, `(.L_x_585) ;  /* 0x00001f7000007945 */ /* 0x000fe20003800200 */
[----:B------:R-:W-:Y:S02]  /*96b0*/  USHF.L.U32 UR6, UR6, 0x15, URZ ;  /* 0x0000001506067899 */ /* 0x000fe400080006ff */
[----:B------:R0:W-:Y:S04]  /*96c0*/  STS [R6+0x10a0], RZ ;  /* 0x0010a0ff06007388 */ /* 0x0001e80000000800 */
[----:B------:R0:W-:Y:S04]  /*96d0*/  STS [R6+0x18a0], RZ ;  /* 0x0018a0ff06007388 */ /* 0x0001e80000000800 */
[----:B------:R0:W-:Y:S01]  /*96e0*/  @!P0 STS [R6+0x20a0], RZ ;  /* 0x0020a0ff06008388 */ /* 0x0001e20000000800 */
[----:B----4-:R-:W-:Y:S01]  /*96f0*/  IMAD.U32 R12, RZ, RZ, UR7 ;  /* 0x00000007ff0c7e24 */ /* 0x010fe2000f8e00ff */
[----:B------:R-:W-:Y:S04]  /*9700*/  BAR.SYNC.DEFER_BLOCKING 0x0 ;  /* 0x0000000000007b1d */ /* 0x000fe80000010000 */
[----:B------:R-:W-:-:S13]  /*9710*/  ISETP.NE.AND P0, PT, R12, 0x1, PT ;  /* 0x000000010c00780c */ /* 0x000fda0003f05270 */
[----:B0-----:R-:W-:Y:S05]  /*9720*/  @P0 BRA `(.L_x_586) ;  /* 0x0000000800400947 */ /* 0x001fea0003800000 */
        /* <DEDUP_REMOVED lines=16> */
[----:B------:R-:W-:Y:S02]  /*9830*/  IMAD.MOV.U32 R15, RZ, RZ, R7 ;  /* 0x000000ffff0f7224 */ /* 0x000fe400078e0007 */
[----:B------:R-:W-:-:S07]  /*9840*/  IMAD.WIDE R12, R14, 0x4, R4 ;  /* 0x000000040e0c7825 */ /* 0x000fce00078e0204 */
.L_x_597:
[----:B--2---:R-:W-:-:S04]  /*9850*/  SHF.R.S64 R9, RZ, 0x1c, R15 ;  /* 0x0000001cff097819 */ /* 0x004fc8000000100f */
[----:B01-3--:R-:W-:-:S04]  /*9860*/  IADD3 R8, P0, PT, R12, R9, RZ ;  /* 0x000000090c087210 */ /* 0x00bfc80007f1e0ff */
        /* <DEDUP_REMOVED lines=34> */
.L_x_590:
[----:B------:R-:W-:Y:S05]  /*9a90*/  BSYNC.RECONVERGENT B2 ;  /* 0x0000000000027941 */ /* 0x000fea0003800200 */
.L_x_589:
[----:B------:R-:W-:Y:S04]  /*9aa0*/  BSSY.RECONVERGENT B2, `(.L_x_591) ;  /* 0x000000c000027945 */ /* 0x000fe80003800200 */
        /* <DEDUP_REMOVED lines=11> */
.L_x_592:
[----:B------:R-:W-:Y:S05]  /*9b60*/  BSYNC.RECONVERGENT B2 ;  /* 0x0000000000027941 */ /* 0x000fea0003800200 */
.L_x_591:
        /* <DEDUP_REMOVED lines=12> */
.L_x_594:
[----:B------:R-:W-:Y:S05]  /*9c30*/  BSYNC.RECONVERGENT B2 ;  /* 0x0000000000027941 */ /* 0x000fea0003800200 */
.L_x_593:
[----:B------:R-:W-:Y:S04]  /*9c40*/  BSSY.RECONVERGENT B2, `(.L_x_595) ;  /* 0x000000c000027945 */ /* 0x000fe80003800200 */
[----:B------:R-:W-:Y:S05]  /*9c50*/  @P3 BRA `(.L_x_596) ;  /* 0x0000000000283947 */ /* 0x000fea0003800000 */
[----:B------:R-:W3:Y:S01]  /*9c60*/  S2UR UR8, SR_CgaCtaId ;  /* 0x00000000000879c3 */ /* 0x000ee20000008800 */
[----:B01----:R-:W-:Y:S01]  /*9c70*/  LOP3.LUT R8, RZ, R11, RZ, 0x33, !PT ;  /* 0x0000000bff087212 */ /* 0x003fe200078e33ff */
        /* <DEDUP_REMOVED lines=8> */
.L_x_596:
[----:B------:R-:W-:Y:S05]  /*9d00*/  BSYNC.RECONVERGENT B2 ;  /* 0x0000000000027941 */ /* 0x000fea0003800200 */
.L_x_595:
[----:B------:R-:W-:-:S05]  /*9d10*/  VIADD R15, R15, 0x200 ;  /* 0x000002000f0f7836 */ /* 0x000fca0000000000 */
[----:B------:R-:W-:-:S13]  /*9d20*/  ISETP.GT.AND P0, PT, R16, R15, PT ;  /* 0x0000000f1000720c */ /* 0x000fda0003f04270 */
[----:B------:R-:W-:Y:S05]  /*9d30*/  @P0 BRA `(.L_x_597) ;  /* 0xfffffff800c40947 */ /* 0x000fea000383ffff */
.L_x_588:
[----:B------:R-:W-:Y:S05]  /*9d40*/  BSYNC.RECONVERGENT B1 ;  /* 0x0000000000017941 */ /* 0x000fea0003800200 */
.L_x_587:
[----:B------:R-:W-:Y:S01]  /*9d50*/  ISETP.GE.U32.AND P0, PT, R7, R14, PT ;  /* 0x0000000e0700720c */ /* 0x000fe20003f06070 */
[----:B--2---:R-:W-:Y:S01]  /*9d60*/  IMAD.IADD R9, R14, 0x1, R7 ;  /* 0x000000010e097824 */ /* 0x004fe200078e0207 */
[----:B------:R-:W-:Y:S03]  /*9d70*/  BSSY.RECONVERGENT B1, `(.L_x_598) ;  /* 0x0000017000017945 */ /* 0x000fe60003800200 */
[----:B------:R-:W-:-:S05]  /*9d80*/  IMAD R11, R16, 0x4, R9 ;  /* 0x00000004100b7824 */ /* 0x000fca00078e0209 */
[----:B------:R-:W-:-:S03]  /*9d90*/  ISETP.GE.AND P1, PT, R11, R6, PT ;  /* 0x000000060b00720c */ /* 0x000fc60003f26270 */
        /* <DEDUP_REMOVED lines=20> */
.L_x_599:
[----:B------:R-:W-:Y:S05]  /*9ee0*/  BSYNC.RECONVERGENT B1 ;  /* 0x0000000000017941 */ /* 0x000fea0003800200 */
.L_x_598:
        /* <DEDUP_REMOVED lines=18> */
[----:B------:R2:W-:Y:S01]  /*a010*/  ATOMS.POPC.INC.32 RZ, [R6+UR7+0x8a0] ;  /* 0x0008a00006ff7f8c */ /* 0x0005e2000d800007 */
[----:B------:R-:W-:Y:S05]  /*a020*/  BRA `(.L_x_600) ;  /* 0x0000001400787947 */ /* 0x000fea0003800000 */
.L_x_586:
        /* <DEDUP_REMOVED lines=9> */
[----:B------:R-:W-:-:S07]  /*a0c0*/  LOP3.LUT R30, R15, 0x7, RZ, 0xc0, !PT ;  /* 0x000000070f1e7812 */ /* 0x000fce00078ec0ff */
[----:B------:R-:W-:Y:S05]  /*a0d0*/  @!P0 BRA `(.L_x_602) ;  /* 0x0000000800c48947 */ /* 0x000fea0003800000 */
[----:B------:R-:W0:Y:S01]  /*a0e0*/  LDC R12, c[0x0][0x3a4] ;  /* 0x0000e900ff0c7b82 */ /* 0x000e220000000800 */
[----:B------:R-:W-:Y:S01]  /*a0f0*/  LOP3.LUT R18, R15, 0xfffff8, RZ, 0xc0, !PT ;  /* 0x00fffff80f127812 */ /* 0x000fe200078ec0ff */
[----:B------:R-:W-:-:S07]  /*a100*/  IMAD.MOV.U32 R19, RZ, RZ, RZ ;  /* 0x000000ffff137224 */ /* 0x000fce00078e00ff */
.L_x_619:
[----:B0-----:R-:W-:-:S04]  /*a110*/  IMAD R9, R13, R12, RZ ;  /* 0x0000000c0d097224 */ /* 0x001fc800078e02ff */
[----:B-1-34-:R-:W-:-:S05]  /*a120*/  IMAD.WIDE R6, R9, 0x4, R2 ;  /* 0x0000000409067825 */ /* 0x01afca00078e0202 */
[----:B--2---:R0:W2:Y:S01]  /*a130*/  LDG.E R20, desc[UR12][R6.64] ;  /* 0x0000000c06147981 */ /* 0x0040a2000c1e1900 */
[C-C-:B------:R-:W-:Y:S02]  /*a140*/  IMAD R25, R12.reuse, 0x400, R9.reuse ;  /* 0x000004000c197824 */ /* 0x140fe400078e0209 */
[C-C-:B------:R-:W-:Y:S02]  /*a150*/  IMAD R27, R12.reuse, 0x200, R9.reuse ;  /* 0x000002000c1b7824 */ /* 0x140fe400078e0209 */
[C---:B------:R-:W-:Y:S02]  /*a160*/  IMAD R9, R12.reuse, 0x800, R9 ;  /* 0x000008000c097824 */ /* 0x040fe400078e0209 */
[C---:B------:R-:W-:Y:S02]  /*a170*/  IMAD R29, R12.reuse, 0x200, R25 ;  /* 0x000002000c1d7824 */ /* 0x040fe400078e0219 */
[C-C-:B------:R-:W-:Y:S02]  /*a180*/  IMAD R31, R12.reuse, 0x400, R9.reuse ;  /* 0x000004000c1f7824 */ /* 0x140fe400078e0209 */
[----:B0-----:R-:W-:-:S02]  /*a190*/  IMAD R7, R12, 0x200, R9 ;  /* 0x000002000c077824 */ /* 0x001fc400078e0209 */
[----:B------:R-:W-:Y:S02]  /*a1a0*/  IMAD R11, R12, 0x200, R31 ;  /* 0x000002000c0b7824 */ /* 0x000fe400078e021f */
[----:B------:R-:W-:-:S04]  /*a1b0*/  IMAD.WIDE R26, R27, 0x4, R2 ;  /* 0x000000041b1a7825 */ /* 0x000fc800078e0202 */
[--C-:B------:R-:W-:Y:S01]  /*a1c0*/  IMAD.WIDE R24, R25, 0x4, R2.reuse ;  /* 0x0000000419187825 */ /* 0x100fe200078e0202 */
[----:B------:R-:W3:Y:S03]  /*a1d0*/  LDG.E R21, desc[UR12][R26.64] ;  /* 0x0000000c1a157981 */ /* 0x000ee6000c1e1900 */
[--C-:B------:R-:W-:Y:S01]  /*a1e0*/  IMAD.WIDE R28, R29, 0x4, R2.reuse ;  /* 0x000000041d1c7825 */ /* 0x100fe200078e0202 */
[----:B------:R0:W4:Y:S03]  /*a1f0*/  LDG.E R22, desc[UR12][R24.64] ;  /* 0x0000000c18167981 */ /* 0x000126000c1e1900 */
[--C-:B------:R-:W-:Y:S01]  /*a200*/  IMAD.WIDE R16, R9, 0x4, R2.reuse ;  /* 0x0000000409107825 */ /* 0x100fe200078e0202 */
[----:B------:R-:W4:Y:S03]  /*a210*/  LDG.E R23, desc[UR12][R28.64] ;  /* 0x0000000c1c177981 */ /* 0x000f26000c1e1900 */
[----:B------:R-:W-:-:S02]  /*a220*/  IMAD.WIDE R6, R7, 0x4, R2 ;  /* 0x0000000407067825 */ /* 0x000fc400078e0202 */
[----:B------:R-:W5:Y:S02]  /*a230*/  LDG.E R16, desc[UR12][R16.64] ;  /* 0x0000000c10107981 */ /* 0x000f64000c1e1900 */
[--C-:B------:R-:W-:Y:S02]  /*a240*/  IMAD.WIDE R10, R11, 0x4, R2.reuse ;  /* 0x000000040b0a7825 */ /* 0x100fe400078e0202 */
[----:B------:R-:W5:Y:S04]  /*a250*/  LDG.E R6, desc[UR12][R6.64] ;  /* 0x0000000c06067981 */ /* 0x000f68000c1e1900 */
[----:B------:R-:W5:Y:S01]  /*a260*/  LDG.E R10, desc[UR12][R10.64] ;  /* 0x0000000c0a0a7981 */ /* 0x000f62000c1e1900 */
[----:B------:R-:W-:Y:S01]  /*a270*/  IMAD.WIDE R8, R31, 0x4, R2 ;  /* 0x000000041f087825 */ /* 0x000fe200078e0202 */
[----:B------:R-:W-:Y:S05]  /*a280*/  BSSY.RECONVERGENT B2, `(.L_x_603) ;  /* 0x0000018000027945 */ /* 0x000fea0003800200 */
[----:B------:R1:W5:Y:S01]  /*a290*/  LDG.E R8, desc[UR12][R8.64] ;  /* 0x0000000c08087981 */ /* 0x000362000c1e1900 */
[----:B--2---:R-:W-:-:S02]  /*a2a0*/  ISETP.GE.AND P0, PT, R20, RZ, PT ;  /* 0x000000ff1400720c */ /* 0x004fc40003f06270 */
[----:B0-----:R-:W-:-:S04]  /*a2b0*/  LOP3.LUT R25, R20, 0x7fe00000, RZ, 0xc, !PT ;  /* 0x7fe0000014197812 */ /* 0x001fc800078e0cff */
[----:B------:R-:W-:-:S04]  /*a2c0*/  SEL R25, R20, R25, !P0 ;  /* 0x0000001914197207 */ /* 0x000fc80004000000 */
[----:B------:R-:W-:-:S04]  /*a2d0*/  LOP3.LUT R25, R25, UR6, RZ, 0x3c, !PT ;  /* 0x0000000619197c12 */ /* 0x000fc8000f8e3cff */
[----:B------:R-:W-:Y:S02]  /*a2e0*/  ISETP.GT.U32.AND P0, PT, R25, 0x1fffff, PT ;  /* 0x001fffff1900780c */ /* 0x000fe40003f04070 */
[C---:B---3--:R-:W-:Y:S02]  /*a2f0*/  ISETP.GE.AND P1, PT, R21.reuse, RZ, PT ;  /* 0x000000ff1500720c */ /* 0x048fe40003f26270 */
[----:B------:R-:W-:Y:S02]  /*a300*/  LOP3.LUT R24, R21, 0x7fe00000, RZ, 0xc, !PT ;  /* 0x7fe0000015187812 */ /* 0x000fe400078e0cff */
[C---:B----4-:R-:W-:Y:S02]  /*a310*/  ISETP.GE.AND P2, PT, R22.reuse, RZ, PT ;  /* 0x000000ff1600720c */ /* 0x050fe40003f46270 */
[----:B-1----:R-:W-:Y:S02]  /*a320*/  LOP3.LUT R9, R22, 0x7fe00000, RZ, 0xc, !PT ;  /* 0x7fe0000016097812 */ /* 0x002fe400078e0cff */
[----:B------:R-:W-:-:S02]  /*a330*/  ISETP.GE.AND P3, PT, R23, RZ, PT ;  /* 0x000000ff1700720c */ /* 0x000fc40003f66270 */
[----:B------:R-:W-:Y:S01]  /*a340*/  LOP3.LUT R26, R23, 0x7fe00000, RZ, 0xc, !PT ;  /* 0x7fe00000171a7812 */ /* 0x000fe200078e0cff */
[----:B------:R-:W-:Y:S10]  /*a350*/  @P0 BRA `(.L_x_604) ;  /* 0x0000000000280947 */ /* 0x000ff40003800000 */
        /* <DEDUP_REMOVED lines=10> */
.L_x_604:
[----:B------:R-:W-:Y:S05]  /*a400*/  BSYNC.RECONVERGENT B2 ;  /* 0x0000000000027941 */ /* 0x000fea0003800200 */
.L_x_603:
[----:B------:R-:W-:Y:S01]  /*a410*/  SEL R9, R22, R9, !P2 ;  /* 0x0000000916097207 */ /* 0x000fe20005000000 */
[----:B------:R-:W-:Y:S01]  /*a420*/  VIADD R19, R19, 0x8 ;  /* 0x0000000813137836 */ /* 0x000fe20000000000 */
[----:B------:R-:W-:Y:S01]  /*a430*/  SEL R24, R21, R24, !P1 ;  /* 0x0000001815187207 */ /* 0x000fe20004800000 */
[----:B------:R-:W-:Y:S01]  /*a440*/  BSSY.RECONVERGENT B2, `(.L_x_605) ;  /* 0x0000029000027945 */ /* 0x000fe20003800200 */
[----:B------:R-:W-:Y:S02]  /*a450*/  LOP3.LUT R9, R9, UR6, RZ, 0x3c, !PT ;  /* 0x0000000609097c12 */ /* 0x000fe4000f8e3cff */
[----:B------:R-:W-:Y:S02]  /*a460*/  LOP3.LUT R24, R24, UR6, RZ, 0x3c, !PT ;  /* 0x0000000618187c12 */ /* 0x000fe4000f8e3cff */
[C---:B-----5:R-:W-:Y:S02]  /*a470*/  ISETP.GE.AND P1, PT, R16.reuse, RZ, PT ;  /* 0x000000ff1000720c */ /* 0x060fe40003f26270 */
[----:B0-----:R-:W-:-:S02]  /*a480*/  LOP3.LUT R7, R16, 0x7fe00000, RZ, 0xc, !PT ;  /* 0x7fe0000010077812 */ /* 0x001fc400078e0cff */
[----:B------:R-:W-:Y:S02]  /*a490*/  ISETP.GT.U32.AND P2, PT, R9, 0x1fffff, PT ;  /* 0x001fffff0900780c */ /* 0x000fe40003f44070 */
[----:B------:R-:W-:Y:S02]  /*a4a0*/  ISETP.GT.U32.AND P6, PT, R24, 0x1fffff, PT ;  /* 0x001fffff1800780c */ /* 0x000fe40003fc4070 */
[----:B------:R-:W-:Y:S02]  /*a4b0*/  SEL R26, R23, R26, !P3 ;  /* 0x0000001a171a7207 */ /* 0x000fe40005800000 */
[----:B------:R-:W-:Y:S02]  /*a4c0*/  SEL R7, R16, R7, !P1 ;  /* 0x0000000710077207 */ /* 0x000fe40004800000 */
[----:B------:R-:W-:Y:S02]  /*a4d0*/  P2R R24, PR, RZ, 0x4 ;  /* 0x00000004ff187803 */ /* 0x000fe40000000000 */
[----:B------:R-:W-:-:S02]  /*a4e0*/  ISETP.GE.AND P1, PT, R6, RZ, PT ;  /* 0x000000ff0600720c */ /* 0x000fc40003f26270 */
[----:B------:R-:W-:Y:S02]  /*a4f0*/  LOP3.LUT R9, R6, 0x7fe00000, RZ, 0xc, !PT ;  /* 0x7fe0000006097812 */ /* 0x000fe400078e0cff */
[C---:B------:R-:W-:Y:S02]  /*a500*/  ISETP.GE.AND P2, PT, R8.reuse, RZ, PT ;  /* 0x000000ff0800720c */ /* 0x040fe40003f46270 */
[----:B------:R-:W-:Y:S02]  /*a510*/  LOP3.LUT R11, R8, 0x7fe00000, RZ, 0xc, !PT ;  /* 0x7fe00000080b7812 */ /* 0x000fe400078e0cff */
[C---:B------:R-:W-:Y:S02]  /*a520*/  ISETP.GE.AND P3, PT, R10.reuse, RZ, PT ;  /* 0x000000ff0a00720c */ /* 0x040fe40003f66270 */
[----:B------:R-:W-:Y:S02]  /*a530*/  LOP3.LUT R17, R10, 0x7fe00000, RZ, 0xc, !PT ;  /* 0x7fe000000a117812 */ /* 0x000fe400078e0cff */
[----:B------:R-:W-:-:S02]  /*a540*/  SEL R9, R6, R9, !P1 ;  /* 0x0000000906097207 */ /* 0x000fc40004800000 */
[----:B------:R-:W-:Y:S02]  /*a550*/  SEL R11, R8, R11, !P2 ;  /* 0x0000000b080b7207 */ /* 0x000fe40005000000 */
[----:B------:R-:W-:Y:S02]  /*a560*/  SEL R17, R10, R17, !P3 ;  /* 0x000000110a117207 */ /* 0x000fe40005800000 */
[----:B------:R-:W-:Y:S02]  /*a570*/  LOP3.LUT R26, R26, UR6, RZ, 0x3c, !PT ;  /* 0x000000061a1a7c12 */ /* 0x000fe4000f8e3cff */
[----:B------:R-:W-:Y:S02]  /*a580*/  LOP3.LUT R7, R7, UR6, RZ, 0x3c, !PT ;  /* 0x0000000607077c12 */ /* 0x000fe4000f8e3cff */
[----:B------:R-:W-:Y:S02]  /*a590*/  LOP3.LUT R9, R9, UR6, RZ, 0x3c, !PT ;  /* 0x0000000609097c12 */ /* 0x000fe4000f8e3cff */
[----:B------:R-:W-:-:S02]  /*a5a0*/  LOP3.LUT R11, R11, UR6, RZ, 0x3c, !PT ;  /* 0x000000060b0b7c12 */ /* 0x000fc4000f8e3cff */
[----:B------:R-:W-:Y:S02]  /*a5b0*/  LOP3.LUT R17, R17, UR6, RZ, 0x3c, !PT ;  /* 0x0000000611117c12 */ /* 0x000fe4000f8e3cff */
[----:B------:R-:W-:Y:S02]  /*a5c0*/  ISETP.GT.U32.AND P0, PT, R26, 0x1fffff, PT ;  /* 0x001fffff1a00780c */ /* 0x000fe40003f04070 */
[----:B------:R-:W-:Y:S02]  /*a5d0*/  ISETP.GT.U32.AND P1, PT, R7, 0x1fffff, PT ;  /* 0x001fffff0700780c */ /* 0x000fe40003f24070 */
[----:B------:R-:W-:Y:S02]  /*a5e0*/  ISETP.GT.U32.AND P2, PT, R9, 0x1fffff, PT ;  /* 0x001fffff0900780c */ /* 0x000fe40003f44070 */
[----:B------:R-:W-:Y:S02]  /*a5f0*/  ISETP.GT.U32.AND P3, PT, R11, 0x1fffff, PT ;  /* 0x001fffff0b00780c */ /* 0x000fe40003f64070 */
[----:B------:R-:W-:-:S02]  /*a600*/  ISETP.GT.U32.AND P4, PT, R17, 0x1fffff, PT ;  /* 0x001fffff1100780c */ /* 0x000fc40003f84070 */
[----:B------:R-:W-:Y:S01]  /*a610*/  ISETP.NE.AND P5, PT, R19, R18, PT ;  /* 0x000000121300720c */ /* 0x000fe20003fa5270 */
        /* <DEDUP_REMOVED lines=11> */
.L_x_606:
[----:B------:R-:W-:Y:S05]  /*a6d0*/  BSYNC.RECONVERGENT B2 ;  /* 0x0000000000027941 */ /* 0x000fea0003800200 */
.L_x_605:
[----:B------:R-:W-:Y:S01]  /*a6e0*/  ISETP.NE.AND P6, PT, R24, RZ, PT ;  /* 0x000000ff1800720c */ /* 0x000fe20003fc5270 */
[----:B------:R-:W-:-:S12]  /*a6f0*/  BSSY.RECONVERGENT B2, `(.L_x_607) ;  /* 0x000000c000027945 */ /* 0x000fd80003800200 */
        /* <DEDUP_REMOVED lines=11> */
.L_x_608:
[----:B------:R-:W-:Y:S05]  /*a7b0*/  BSYNC.RECONVERGENT B2 ;  /* 0x0000000000027941 */ /* 0x000fea0003800200 */
.L_x_607:
[----:B------:R-:W-:Y:S04]  /*a7c0*/  BSSY.RECONVERGENT B2, `(.L_x_609) ;  /* 0x000000c000027945 */ /* 0x000fe80003800200 */
[----:B------:R-:W-:Y:S05]  /*a7d0*/  @P0 BRA `(.L_x_610) ;  /* 0x0000000000280947 */ /* 0x000fea0003800000 */
[----:B------:R-:W2:Y:S01]  /*a7e0*/  S2UR UR8, SR_CgaCtaId ;  /* 0x00000000000879c3 */ /* 0x000ea20000008800 */
[----:B0-----:R-:W-:Y:S01]  /*a7f0*/  LOP3.LUT R20, RZ, R23, RZ, 0x33, !PT ;  /* 0x00000017ff147212 */ /* 0x001fe200078e33ff */
        /* <DEDUP_REMOVED lines=8> */
.L_x_610:
[----:B------:R-:W-:Y:S05]  /*a880*/  BSYNC.RECONVERGENT B2 ;  /* 0x0000000000027941 */ /* 0x000fea0003800200 */
.L_x_609:
        /* <DEDUP_REMOVED lines=12> */
.L_x_612:
[----:B------:R-:W-:Y:S05]  /*a950*/  BSYNC.RECONVERGENT B2 ;  /* 0x0000000000027941 */ /* 0x000fea0003800200 */
.L_x_611:
[----:B------:R-:W-:Y:S04]  /*a960*/  BSSY.RECONVERGENT B2, `(.L_x_613) ;  /* 0x000000c000027945 */ /* 0x000fe80003800200 */
[----:B------:R-:W-:Y:S05]  /*a970*/  @P2 BRA `(.L_x_614) ;  /* 0x0000000000282947 */ /* 0x000fea0003800000 */
[----:B------:R-:W4:Y:S01]  /*a980*/  S2UR UR8, SR_CgaCtaId ;  /* 0x00000000000879c3 */ /* 0x000f220000008800 */
[----:B-1-3--:R-:W-:Y:S01]  /*a990*/  LOP3.LUT R7, RZ, R6, RZ, 0x33, !PT ;  /* 0x00000006ff077212 */ /* 0x00afe200078e33ff */
        /* <DEDUP_REMOVED lines=8> */
.L_x_614:
[----:B------:R-:W-:Y:S05]  /*aa20*/  BSYNC.RECONVERGENT B2 ;  /* 0x0000000000027941 */ /* 0x000fea0003800200 */
.L_x_613:
[----:B------:R-:W-:Y:S04]  /*aa30*/  BSSY.RECONVERGENT B2, `(.L_x_615) ;  /* 0x000000c000027945 */ /* 0x000fe80003800200 */
[----:B------:R-:W-:Y:S05]  /*aa40*/  @P3 BRA `(.L_x_616) ;  /* 0x0000000000283947 */ /* 0x000fea0003800000 */
[----:B------:R-:W5:Y:S01]  /*aa50*/  S2UR UR8, SR_CgaCtaId ;  /* 0x00000000000879c3 */ /* 0x000f620000008800 */
[----:B-1-3--:R-:W-:Y:S01]  /*aa60*/  LOP3.LUT R7, RZ, R8, RZ, 0x33, !PT ;  /* 0x00000008ff077212 */ /* 0x00afe200078e33ff */
        /* <DEDUP_REMOVED lines=8> */
.L_x_616:
[----:B------:R-:W-:Y:S05]  /*aaf0*/  BSYNC.RECONVERGENT B2 ;  /* 0x0000000000027941 */ /* 0x000fea0003800200 */
.L_x_615:
        /* <DEDUP_REMOVED lines=12> */
.L_x_618:
[----:B------:R-:W-:Y:S05]  /*abc0*/  BSYNC.RECONVERGENT B2 ;  /* 0x0000000000027941 */ /* 0x000fea0003800200 */
.L_x_617:
[----:B------:R-:W-:Y:S01]  /*abd0*/  VIADD R13, R13, 0x1000 ;  /* 0x000010000d0d7836 */ /* 0x000fe20000000000 */
[----:B------:R-:W-:Y:S06]  /*abe0*/  @P5 BRA `(.L_x_619) ;  /* 0xfffffff400485947 */ /* 0x000fec000383ffff */
.L_x_602:
[----:B------:R-:W-:Y:S05]  /*abf0*/  BSYNC.RECONVERGENT B1 ;  /* 0x0000000000017941 */ /* 0x000fea0003800200 */
.L_x_601:
[----:B------:R-:W-:-:S13]  /*ac00*/  ISETP.NE.AND P0, PT, R30, RZ, PT ;  /* 0x000000ff1e00720c */ /* 0x000fda0003f05270 */
        /* <DEDUP_REMOVED lines=8> */
[----:B------:R-:W-:Y:S01]  /*ac90*/  IMAD R19, R12, 0x200, R17 ;  /* 0x000002000c137824 */ /* 0x000fe200078e0211 */
[----:B------:R-:W5:Y:S01]  /*aca0*/  LDG.E R23, desc[UR12][R8.64] ;  /* 0x0000000c08177981 */ /* 0x000f62000c1e1900 */
[----:B------:R-:W-:-:S04]  /*acb0*/  IMAD.WIDE R10, R11, 0x4, R2 ;  /* 0x000000040b0a7825 */ /* 0x000fc800078e0202 */
[--C-:B------:R-:W-:Y:S02]  /*acc0*/  IMAD.WIDE R16, R17, 0x4, R2.reuse ;  /* 0x0000000411107825 */ /* 0x100fe400078e0202 */
[----:B------:R-:W2:Y:S02]  /*acd0*/  LDG.E R10, desc[UR12][R10.64] ;  /* 0x0000000c0a0a7981 */ /* 0x000ea4000c1e1900 */
[----:B------:R-:W-:Y:S02]  /*ace0*/  IMAD.WIDE R18, R19, 0x4, R2 ;  /* 0x0000000413127825 */ /* 0x000fe400078e0202 */
[----:B-1-3--:R-:W3:Y:S04]  /*acf0*/  LDG.E R7, desc[UR12][R16.64] ;  /* 0x0000000c10077981 */ /* 0x00aee8000c1e1900 */
[----:B----4-:R-:W4:Y:S01]  /*ad00*/  LDG.E R6, desc[UR12][R18.64] ;  /* 0x0000000c12067981 */ /* 0x010f22000c1e1900 */
[----:B------:R-:W-:Y:S01]  /*ad10*/  BSSY.RECONVERGENT B2, `(.L_x_622) ;  /* 0x0000020000027945 */ /* 0x000fe20003800200 */
[----:B-----5:R-:W-:-:S02]  /*ad20*/  ISETP.GE.AND P0, PT, R23, RZ, PT ;  /* 0x000000ff1700720c */ /* 0x020fc40003f06270 */
[----:B0-2---:R-:W-:-:S04]  /*ad30*/  LOP3.LUT R20, R23, 0x7fe00000, RZ, 0xc, !PT ;  /* 0x7fe0000017147812 */ /* 0x005fc800078e0cff */
[----:B------:R-:W-:-:S04]  /*ad40*/  SEL R20, R23, R20, !P0 ;  /* 0x0000001417147207 */ /* 0x000fc80004000000 */
[----:B------:R-:W-:-:S04]  /*ad50*/  LOP3.LUT R20, R20, UR6, RZ, 0x3c, !PT ;  /* 0x0000000614147c12 */ /* 0x000fc8000f8e3cff */
[----:B------:R-:W-:Y:S02]  /*ad60*/  ISETP.GT.U32.AND P0, PT, R20, 0x1fffff, PT ;  /* 0x001fffff1400780c */ /* 0x000fe40003f04070 */
[C---:B------:R-:W-:Y:S02]  /*ad70*/  ISETP.GE.AND P1, PT, R10.reuse, RZ, PT ;  /* 0x000000ff0a00720c */ /* 0x040fe40003f26270 */
[----:B------:R-:W-:Y:S02]  /*ad80*/  LOP3.LUT R21, R10, 0x7fe00000, RZ, 0xc, !PT ;  /* 0x7fe000000a157812 */ /* 0x000fe400078e0cff */
[C---:B---3--:R-:W-:Y:S02]  /*ad90*/  ISETP.GE.AND P2, PT, R7.reuse, RZ, PT ;  /* 0x000000ff0700720c */ /* 0x048fe40003f46270 */
[----:B------:R-:W-:Y:S02]  /*ada0*/  LOP3.LUT R22, R7, 0x7fe00000, RZ, 0xc, !PT ;  /* 0x7fe0000007167812 */ /* 0x000fe400078e0cff */
[----:B----4-:R-:W-:-:S02]  /*adb0*/  ISETP.GE.AND P3, PT, R6, RZ, PT ;  /* 0x000000ff0600720c */ /* 0x010fc40003f66270 */
[----:B------:R-:W-:Y:S02]  /*adc0*/  LOP3.LUT R9, R6, 0x7fe00000, RZ, 0xc, !PT ;  /* 0x7fe0000006097812 */ /* 0x000fe400078e0cff */
        /* <DEDUP_REMOVED lines=20> */
.L_x_623:
[----:B------:R-:W-:Y:S05]  /*af10*/  BSYNC.RECONVERGENT B2 ;  /* 0x0000000000027941 */ /* 0x000fea0003800200 */
.L_x_622:
        /* <DEDUP_REMOVED lines=12> */
.L_x_625:
[----:B------:R-:W-:Y:S05]  /*afe0*/  BSYNC.RECONVERGENT B2 ;  /* 0x0000000000027941 */ /* 0x000fea0003800200 */
.L_x_624:
        /* <DEDUP_REMOVED lines=12> */
.L_x_627:
[----:B------:R-:W-:Y:S05]  /*b0b0*/  BSYNC.RECONVERGENT B2 ;  /* 0x0000000000027941 */ /* 0x000fea0003800200 */
.L_x_626:
        /* <DEDUP_REMOVED lines=12> */
.L_x_629:
[----:B------:R-:W-:Y:S05]  /*b180*/  BSYNC.RECONVERGENT B2 ;  /* 0x0000000000027941 */ /* 0x000fea0003800200 */
.L_x_628:
[----:B------:R-:W-:-:S07]  /*b190*/  VIADD R13, R13, 0x800 ;  /* 0x000008000d0d7836 */ /* 0x000fce0000000000 */
.L_x_621:
[----:B------:R-:W-:Y:S05]  /*b1a0*/  BSYNC.RECONVERGENT B1 ;  /* 0x0000000000017941 */ /* 0x000fea0003800200 */
.L_x_620:
[----:B------:R-:W-:-:S13]  /*b1b0*/  LOP3.LUT P0, R15, R15, 0x3, RZ, 0xc0, !PT ;  /* 0x000000030f0f7812 */ /* 0x000fda000780c0ff */
[----:B------:R-:W-:Y:S05]  /*b1c0*/  @!P0 BRA `(.L_x_600) ;  /* 0x0000000400108947 */ /* 0x000fea0003800000 */
[----:B------:R-:W-:Y:S01]  /*b1d0*/  ISETP.NE.AND P0, PT, R15, 0x1, PT ;  /* 0x000000010f00780c */ /* 0x000fe20003f05270 */
[----:B------:R-:W-:-:S12]  /*b1e0*/  BSSY.RECONVERGENT B1, `(.L_x_630) ;  /* 0x000002d000017945 */ /* 0x000fd80003800200 */
[----:B------:R-:W-:Y:S05]  /*b1f0*/  @!P0 BRA `(.L_x_631) ;  /* 0x0000000000ac8947 */ /* 0x000fea0003800000 */
[----:B-123--:R-:W-:-:S04]  /*b200*/  IMAD R7, R13, R12, RZ ;  /* 0x0000000c0d077224 */ /* 0x00efc800078e02ff */
[----:B------:R-:W-:Y:S02]  /*b210*/  IMAD R9, R12, 0x200, R7 ;  /* 0x000002000c097824 */ /* 0x000fe400078e0207 */
[----:B----4-:R-:W-:-:S04]  /*b220*/  IMAD.WIDE R6, R7, 0x4, R2 ;  /* 0x0000000407067825 */ /* 0x010fc800078e0202 */
[----:B0-----:R-:W-:Y:S02]  /*b230*/  IMAD.WIDE R8, R9, 0x4, R2 ;  /* 0x0000000409087825 */ /* 0x001fe400078e0202 */
[----:B------:R-:W2:Y:S04]  /*b240*/  LDG.E R7, desc[UR12][R6.64] ;  /* 0x0000000c06077981 */ /* 0x000ea8000c1e1900 */
[----:B------:R-:W3:Y:S01]  /*b250*/  LDG.E R16, desc[UR12][R8.64] ;  /* 0x0000000c08107981 */ /* 0x000ee2000c1e1900 */
[----:B------:R-:W-:Y:S01]  /*b260*/  BSSY.RECONVERGENT B2, `(.L_x_632) ;  /* 0x0000016000027945 */ /* 0x000fe20003800200 */
[C---:B--2---:R-:W-:Y:S02]  /*b270*/  ISETP.GE.AND P0, PT, R7.reuse, RZ, PT ;  /* 0x000000ff0700720c */ /* 0x044fe40003f06270 */
[----:B------:R-:W-:-:S02]  /*b280*/  LOP3.LUT R10, R7, 0x7fe00000, RZ, 0xc, !PT ;  /* 0x7fe00000070a7812 */ /* 0x000fc400078e0cff */
[C---:B---3--:R-:W-:Y:S02]  /*b290*/  ISETP.GE.AND P1, PT, R16.reuse, RZ, PT ;  /* 0x000000ff1000720c */ /* 0x048fe40003f26270 */
[----:B------:R-:W-:Y:S02]  /*b2a0*/  SEL R10, R7, R10, !P0 ;  /* 0x0000000a070a7207 */ /* 0x000fe40004000000 */
[----:B------:R-:W-:Y:S02]  /*b2b0*/  LOP3.LUT R11, R16, 0x7fe00000, RZ, 0xc, !PT ;  /* 0x7fe00000100b7812 */ /* 0x000fe400078e0cff */
        /* <DEDUP_REMOVED lines=16> */
.L_x_633:
[----:B------:R-:W-:Y:S05]  /*b3c0*/  BSYNC.RECONVERGENT B2 ;  /* 0x0000000000027941 */ /* 0x000fea0003800200 */
.L_x_632:
        /* <DEDUP_REMOVED lines=12> */
.L_x_635:
[----:B------:R-:W-:Y:S05]  /*b490*/  BSYNC.RECONVERGENT B2 ;  /* 0x0000000000027941 */ /* 0x000fea0003800200 */
.L_x_634:
[----:B------:R-:W-:-:S07]  /*b4a0*/  VIADD R13, R13, 0x400 ;  /* 0x000004000d0d7836 */ /* 0x000fce0000000000 */
.L_x_631:
[----:B------:R-:W-:Y:S05]  /*b4b0*/  BSYNC.RECONVERGENT B1 ;  /* 0x0000000000017941 */ /* 0x000fea0003800200 */
.L_x_630:
[----:B------:R-:W-:-:S13]  /*b4c0*/  LOP3.LUT P0, RZ, R14, 0x200, RZ, 0xc0, !PT ;  /* 0x000002000eff7812 */ /* 0x000fda000780c0ff */
[----:B------:R-:W-:Y:S05]  /*b4d0*/  @P0 BRA `(.L_x_600) ;  /* 0x00000000004c0947 */ /* 0x000fea0003800000 */
[----:B-123--:R-:W-:-:S04]  /*b4e0*/  IMAD R7, R13, R12, RZ ;  /* 0x0000000c0d077224 */ /* 0x00efc800078e02ff */
[----:B0---4-:R-:W-:-:S06]  /*b4f0*/  IMAD.WIDE R6, R7, 0x4, R2 ;  /* 0x0000000407067825 */ /* 0x011fcc00078e0202 */
[----:B------:R-:W2:Y:S02]  /*b500*/  LDG.E R7, desc[UR12][R6.64] ;  /* 0x0000000c06077981 */ /* 0x000ea4000c1e1900 */
[C---:B--2---:R-:W-:Y:S02]  /*b510*/  ISETP.GE.AND P0, PT, R7.reuse, RZ, PT ;  /* 0x000000ff0700720c */ /* 0x044fe40003f06270 */
        /* <DEDUP_REMOVED lines=15> */
.L_x_600:
[----:B------:R-:W-:Y:S05]  /*b610*/  BSYNC.RECONVERGENT B0 ;  /* 0x0000000000007941 */ /* 0x000fea0003800200 */
.L_x_585:
[----:B------:R-:W5:Y:S08]  /*b620*/  S2UR UR8, SR_CgaCtaId ;  /* 0x00000000000879c3 */ /* 0x000f700000008800 */
[----:B------:R-:W-:Y:S01]  /*b630*/  BAR.SYNC.DEFER_BLOCKING 0x0 ;  /* 0x0000000000007b1d */ /* 0x000fe20000010000 */
[----:B------:R-:W-:-:S05]  /*b640*/  IMAD.MOV.U32 R13, RZ, RZ, RZ ;  /* 0x000000ffff0d7224 */ /* 0x000fca00078e00ff */
[----:B------:R-:W-:Y:S01]  /*b650*/  UMOV UR7, 0x400 ;  /* 0x0000040000077882 */ /* 0x000fe20000000000 */
[----:B------:R-:W0:Y:S01]  /*b660*/  LDCU UR9, c[0x0][0x3a8] ;  /* 0x00007500ff0977ac */ /* 0x000e220008000800 */
[----:B-123--:R-:W0:Y:S01]  /*b670*/  S2R R7, SR_TID.X ;  /* 0x0000000000077919 */ /* 0x00ee220000002100 */
[----:B-----5:R-:W-:-:S09]  /*b680*/  ULEA UR7, UR8, UR7, 0x18 ;  /* 0x0000000708077291 */ /* 0x020fd2000f8ec0ff */
[----:B------:R-:W1:Y:S01]  /*b690*/  LDS R12, [UR7+0x400c] ;  /* 0x00400c07ff0c7984 */ /* 0x000e620008000800 */
[C---:B0---4-:R-:W-:Y:S02]  /*b6a0*/  LEA.HI R6, R7.reuse, R7, RZ, 0x1c ;  /* 0x0000000707067211 */ /* 0x051fe400078fe0ff */
[C---:B------:R-:W-:Y:S02]  /*b6b0*/  ISETP.GT.U32.AND P2, PT, R7.reuse, 0x1f, PT ;  /* 0x0000001f0700780c */ /* 0x040fe40003f44070 */
[----:B------:R-:W-:Y:S02]  /*b6c0*/  LEA R15, R6, UR7, 0x2 ;  /* 0x00000007060f7c11 */ /* 0x000fe4000f8e10ff */
[----:B------:R-:W-:-:S09]  /*b6d0*/  LEA R7, R7, UR7, 0x2 ;  /* 0x0000000707077c11 */ /* 0x000fd2000f8e10ff */
.L_x_640:
[----:B------:R-:W-:Y:S01]  /*b6e0*/  IMAD R14, R13, 0x800, R7 ;  /* 0x000008000d0e7824 */ /* 0x000fe200078e0207 */
[----:B------:R-:W-:Y:S05]  /*b6f0*/  WARPSYNC.ALL ;  /* 0x0000000000007948 */ /* 0x000fea0003800000 */
[----:B0-----:R-:W0:Y:S01]  /*b700*/  LDS R6, [R14+0x8a0] ;  /* 0x0008a0000e067984 */ /* 0x001e220000000800 */
[----:B------:R-:W-:Y:S06]  /*b710*/  BAR.SYNC.DEFER_BLOCKING 0x0 ;  /* 0x0000000000007b1d */ /* 0x000fec0000010000 */
[----:B0-----:R0:W-:Y:S02]  /*b720*/  STS [R15+0x10], R6 ;  /* 0x000010060f007388 */ /* 0x0011e40000000800 */
[----:B------:R-:W-:Y:S06]  /*b730*/  BAR.SYNC.DEFER_BLOCKING 0x0 ;  /* 0x0000000000007b1d */ /* 0x000fec0000010000 */
[----:B------:R-:W-:Y:S05]  /*b740*/  @P2 BRA `(.L_x_636) ;  /* 0x0000000400342947 */ /* 0x000fea0003800000 */
[----:B------:R-:W2:Y:S01]  /*b750*/  S2R R8, SR_CgaCtaId ;  /* 0x0000000000087919 */ /* 0x000ea20000008800 */
[----:B------:R-:W-:Y:S01]  /*b760*/  MOV R7, 0x400 ;  /* 0x0000040000077802 */ /* 0x000fe20000000f00 */
[----:B------:R-:W-:Y:S01]  /*b770*/  UMOV UR7, 0xffffffff ;  /* 0xffffffff00077882 */ /* 0x000fe20000000000 */
[----:B0-----:R-:W0:Y:S02]  /*b780*/  S2R R6, SR_TID.X ;  /* 0x0000000000067919 */ /* 0x001e240000002100 */
[----:B--2---:R-:W-:Y:S02]  /*b790*/  LEA R7, R8, R7, 0x18 ;  /* 0x0000000708077211 */ /* 0x004fe400078ec0ff */
[----:B0-----:R-:W-:-:S03]  /*b7a0*/  ISETP.NE.AND P1, PT, R6, RZ, PT ;  /* 0x000000ff0600720c */ /* 0x001fc60003f25270 */
[----:B------:R-:W-:-:S05]  /*b7b0*/  IMAD R15, R6, 0x44, R7 ;  /* 0x00000044060f7824 */ /* 0x000fca00078e0207 */
[----:B------:R-:W-:Y:S04]  /*b7c0*/  LDS R16, [R15+0x10] ;  /* 0x000010000f107984 */ /* 0x000fe80000000800 */
[----:B------:R-:W-:Y:S04]  /*b7d0*/  LDS R17, [R15+0x14] ;  /* 0x000014000f117984 */ /* 0x000fe80000000800 */
[----:B------:R-:W0:Y:S04]  /*b7e0*/  LDS R18, [R15+0x18] ;  /* 0x000018000f127984 */ /* 0x000e280000000800 */
        /* <DEDUP_REMOVED lines=9> */
[----:B------:R-:W1:Y:S01]  /*b880*/  LDS R28, [R15+0x40] ;  /* 0x000040000f1c7984 */ /* 0x000e620000000800 */
[----:B0-----:R-:W-:-:S03]  /*b890*/  IADD3 R8, PT, PT, R18, R17, R16 ;  /* 0x0000001112087210 */ /* 0x001fc60007ffe010 */
[----:B------:R-:W-:Y:S04]  /*b8a0*/  LDS R29, [R15+0x44] ;  /* 0x000044000f1d7984 */ /* 0x000fe80000000800 */
[----:B------:R-:W0:Y:S01]  /*b8b0*/  LDS R30, [R15+0x48] ;  /* 0x000048000f1e7984 */ /* 0x000e220000000800 */
[----:B--2---:R-:W-:-:S03]  /*b8c0*/  IADD3 R8, PT, PT, R20, R8, R19 ;  /* 0x0000000814087210 */ /* 0x004fc60007ffe013 */
[----:B------:R-:W2:Y:S01]  /*b8d0*/  LDS R6, [R15+0x4c] ;  /* 0x00004c000f067984 */ /* 0x000ea20000000800 */
[----:B---3--:R-:W-:-:S04]  /*b8e0*/  IADD3 R8, PT, PT, R22, R8, R21 ;  /* 0x0000000816087210 */ /* 0x008fc80007ffe015 */
[----:B----4-:R-:W-:-:S04]  /*b8f0*/  IADD3 R8, PT, PT, R24, R8, R23 ;  /* 0x0000000818087210 */ /* 0x010fc80007ffe017 */
[----:B-----5:R-:W-:-:S04]  /*b900*/  IADD3 R8, PT, PT, R26, R8, R25 ;  /* 0x000000081a087210 */ /* 0x020fc80007ffe019 */
[----:B-1----:R-:W-:-:S04]  /*b910*/  IADD3 R8, PT, PT, R28, R8, R27 ;  /* 0x000000081c087210 */ /* 0x002fc80007ffe01b */
[----:B0-----:R-:W-:-:S05]  /*b920*/  IADD3 R9, PT, PT, R30, R8, R29 ;  /* 0x000000081e097210 */ /* 0x001fca0007ffe01d */
        /* <DEDUP_REMOVED lines=11> */
.L_x_844:
        /* <DEDUP_REMOVED lines=36> */
.L_x_636:
[----:B------:R-:W-:Y:S05]  /*bc20*/  WARPSYNC.ALL ;  /* 0x0000000000007948 */ /* 0x000fea0003800000 */
[----:B0-----:R-:W2:Y:S01]  /*bc30*/  S2R R6, SR_TID.X ;  /* 0x0000000000067919 */ /* 0x001ea20000002100 */
[----:B------:R-:W0:Y:S01]  /*bc40*/  S2UR UR7, SR_CgaCtaId ;  /* 0x00000000000779c3 */ /* 0x000e220000008800 */
[----:B------:R-:W-:Y:S01]  /*bc50*/  UMOV UR8, 0x400 ;  /* 0x0000040000087882 */ /* 0x000fe20000000000 */
[----:B------:R-:W-:Y:S06]  /*bc60*/  BSSY.RECONVERGENT B0, `(.L_x_638) ;  /* 0x000001a000007945 */ /* 0x000fec0003800200 */
[----:B------:R-:W-:Y:S01]  /*bc70*/  BAR.SYNC.DEFER_BLOCKING 0x0 ;  /* 0x0000000000007b1d */ /* 0x000fe20000010000 */
[----:B------:R-:W-:Y:S01]  /*bc80*/  PLOP3.LUT P0, PT, PT, PT, PT, 0x8, 0x80 ;  /* 0x000000000080781c */ /* 0x000fe20003f0e170 */
[----:B0-----:R-:W-:Y:S01]  /*bc90*/  ULEA UR8, UR7, UR8, 0x18 ;  /* 0x0000000807087291 */ /* 0x001fe2000f8ec0ff */
[----:B--2---:R-:W-:-:S08]  /*bca0*/  LEA.HI R15, R6, R6, RZ, 0x1c ;  /* 0x00000006060f7211 */ /* 0x004fd000078fe0ff */
[----:B------:R-:W-:Y:S01]  /*bcb0*/  LDS R9, [UR8+0x890] ;  /* 0x00089008ff097984 */ /* 0x000fe20008000800 */
[----:B------:R-:W-:-:S05]  /*bcc0*/  LEA R15, R15, UR8, 0x2 ;  /* 0x000000080f0f7c11 */ /* 0x000fca000f8e10ff */
[----:B------:R-:W1:Y:S02]  /*bcd0*/  LDS R7, [R15+0x10] ;  /* 0x000010000f077984 */ /* 0x000e640000000800 */
[--C-:B-1----:R-:W-:Y:S01]  /*bce0*/  IMAD.IADD R11, R7, 0x1, R12.reuse ;  /* 0x00000001070b7824 */ /* 0x102fe200078e020c */
[----:B------:R-:W-:Y:S01]  /*bcf0*/  LEA R7, R6, UR8, 0x2 ;  /* 0x0000000806077c11 */ /* 0x000fe2000f8e10ff */
[----:B------:R-:W-:-:S03]  /*bd00*/  IMAD.IADD R12, R9, 0x1, R12 ;  /* 0x00000001090c7824 */ /* 0x000fc600078e020c */
[----:B------:R-:W-:Y:S01]  /*bd10*/  ISETP.GE.AND P1, PT, R11, UR9, PT ;  /* 0x000000090b007c0c */ /* 0x000fe2000bf26270 */
[----:B------:R0:W-:Y:S01]  /*bd20*/  STS [R14+0x8a0], R11 ;  /* 0x0008a00b0e007388 */ /* 0x0001e20000000800 */
[----:B------:R-:W-:-:S04]  /*bd30*/  VIADD R10, R7, 0x8a0 ;  /* 0x000008a0070a7836 */ /* 0x000fc80000000000 */
        /* <DEDUP_REMOVED lines=12> */
.L_x_639:
[----:B------:R-:W-:Y:S05]  /*be00*/  BSYNC.RECONVERGENT B0 ;  /* 0x0000000000007941 */ /* 0x000fea0003800200 */
.L_x_638:
        /* <DEDUP_REMOVED lines=33> */
.L_x_661:
        /* <DEDUP_REMOVED lines=40> */
.L_x_648:
[----:B------:R-:W-:Y:S05]  /*c2a0*/  BSYNC.RECONVERGENT B3 ;  /* 0x0000000000037941 */ /* 0x000fea0003800200 */
.L_x_647:
        /* <DEDUP_REMOVED lines=20> */
.L_x_646:
[----:B------:R-:W-:Y:S05]  /*c3f0*/  BSYNC.RECONVERGENT B2 ;  /* 0x0000000000027941 */ /* 0x000fea0003800200 */
.L_x_645:
        /* <DEDUP_REMOVED lines=36> */
.L_x_652:
[----:B------:R-:W-:Y:S05]  /*c640*/  BSYNC.RECONVERGENT B3 ;  /* 0x0000000000037941 */ /* 0x000fea0003800200 */
.L_x_651:
[----:B------:R-:W-:Y:S05]  /*c650*/  @P0 BRA `(.L_x_650) ;  /* 0x0000000000500947 */ /* 0x000fea0003800000 */
[----:B0-----:R-:W0:Y:S01]  /*c660*/  S2R R21, SR_LANEID ;  /* 0x0000000000157919 */ /* 0x001e220000000000 */
[----:B------:R-:W1:Y:S01]  /*c670*/  S2UR UR14, SR_CgaCtaId ;  /* 0x00000000000e79c3 */ /* 0x000e620000008800 */
[----:B------:R-:W-:Y:S01]  /*c680*/  VOTEU.ANY UR15, UPT, PT ;  /* 0x00000000000f7886 */ /* 0x000fe200038e0100 */
[----:B------:R-:W-:Y:S01]  /*c690*/  UMOV UR9, 0x400 ;  /* 0x0000040000097882 */ /* 0x000fe20000000000 */
[----:B------:R-:W0:Y:S01]  /*c6a0*/  FLO.U32 R20, UR15 ;  /* 0x0000000f00147d00 */ /* 0x000e2200080e0000 */
[----:B------:R-:W-:Y:S01]  /*c6b0*/  UIADD3 UR11, UPT, UPT, UR9, 0x4004, URZ ;  /* 0x00004004090b7890 */ /* 0x000fe2000fffe0ff */
[----:B------:R-:W2:Y:S01]  /*c6c0*/  S2R R23, SR_LTMASK ;  /* 0x0000000000177919 */ /* 0x000ea20000003900 */
[----:B------:R-:W-:-:S05]  /*c6d0*/  VIADD R25, R16, 0x1 ;  /* 0x0000000110197836 */ /* 0x000fca0000000000 */
        /* <DEDUP_REMOVED lines=12> */
.L_x_650:
[----:B------:R-:W-:Y:S05]  /*c7a0*/  BSYNC.RECONVERGENT B2 ;  /* 0x0000000000027941 */ /* 0x000fea0003800200 */
.L_x_649:
        /* <DEDUP_REMOVED lines=14> */
[----:B------:R-:W-:Y:S01]  /*c890*/  ISETP.NE.OR P0, PT, R8, UR7, P0 ;  /* 0x0000000708007c0c */ /* 0x000fe20008705670 */
[----:B------:R-:W-:-:S10]  /*c8a0*/  VIADD R8, R16, 0x2 ;  /* 0x0000000210087836 */ /* 0x000fd40000000000 */
        /* <DEDUP_REMOVED lines=20> */
.L_x_656:
[----:B------:R-:W-:Y:S05]  /*c9f0*/  BSYNC.RECONVERGENT B3 ;  /* 0x0000000000037941 */ /* 0x000fea0003800200 */
.L_x_655:
        /* <DEDUP_REMOVED lines=20> */
.L_x_654:
[----:B------:R-:W-:Y:S05]  /*cb40*/  BSYNC.RECONVERGENT B2 ;  /* 0x0000000000027941 */ /* 0x000fea0003800200 */
.L_x_653:
        /* <DEDUP_REMOVED lines=36> */
.L_x_660:
[----:B------:R-:W-:Y:S05]  /*cd90*/  BSYNC.RECONVERGENT B3 ;  /* 0x0000000000037941 */ /* 0x000fea0003800200 */
.L_x_659:
        /* <DEDUP_REMOVED lines=20> */
.L_x_658:
[----:B------:R-:W-:Y:S05]  /*cee0*/  BSYNC.RECONVERGENT B2 ;  /* 0x0000000000027941 */ /* 0x000fea0003800200 */
.L_x_657:
[----:B------:R-:W-:-:S04]  /*cef0*/  VIADD R16, R19, 0x200 ;  /* 0x0000020013107836 */ /* 0x000fc80000000000 */
[----:B------:R-:W-:Y:S01]  /*cf00*/  IMAD.MOV.U32 R19, RZ, RZ, R16 ;  /* 0x000000ffff137224 */ /* 0x000fe200078e0010 */
[----:B------:R-:W-:-:S13]  /*cf10*/  ISETP.GT.AND P0, PT, R17, R16, PT ;  /* 0x000000101100720c */ /* 0x000fda0003f04270 */
[----:B------:R-:W-:Y:S05]  /*cf20*/  @P0 BRA `(.L_x_661) ;  /* 0xfffffff0003c0947 */ /* 0x000fea000383ffff */
.L_x_644:
[----:B------:R-:W-:Y:S05]  /*cf30*/  BSYNC.RECONVERGENT B0 ;  /* 0x0000000000007941 */ /* 0x000fea0003800200 */
.L_x_643:
[----:B------:R-:W-:Y:S01]  /*cf40*/  ISETP.GE.U32.AND P0, PT, R6, R15, PT ;  /* 0x0000000f0600720c */ /* 0x000fe20003f06070 */
[----:B------:R-:W-:-:S12]  /*cf50*/  BSSY.RECONVERGENT B0, `(.L_x_662) ;  /* 0x000003d000007945 */ /* 0x000fd80003800200 */
[----:B------:R-:W-:Y:S05]  /*cf60*/  @P0 BRA `(.L_x_663) ;  /* 0x0000000000ec0947 */ /* 0x000fea0003800000 */
[----:B01----:R-:W-:-:S04]  /*cf70*/  LEA R8, P0, R6, UR10, 0x2 ;  /* 0x0000000a06087c11 */ /* 0x003fc8000f8010ff */
        /* <DEDUP_REMOVED lines=37> */
.L_x_665:
[----:B------:R-:W-:Y:S05]  /*d1d0*/  BSYNC.RECONVERGENT B2 ;  /* 0x0000000000027941 */ /* 0x000fea0003800200 */
.L_x_664:
[----:B------:R-:W1:Y:S02]  /*d1e0*/  LDS R10, [R20+0x4008] ;  /* 0x00400800140a7984 */ /* 0x000e640000000800 */
[----:B-1----:R-:W-:-:S04]  /*d1f0*/  ISETP.GT.AND P0, PT, R10, 0x800, PT ;  /* 0x000008000a00780c */ /* 0x002fc80003f04270 */
[----:B------:R-:W-:-:S13]  /*d200*/  ISETP.NE.OR P0, PT, R9, UR7, P0 ;  /* 0x0000000709007c0c */ /* 0x000fda0008705670 */
        /* <DEDUP_REMOVED lines=17> */
.L_x_663:
[----:B------:R-:W-:Y:S05]  /*d320*/  BSYNC.RECONVERGENT B0 ;  /* 0x0000000000007941 */ /* 0x000fea0003800200 */
.L_x_662:
[----:B012---:R-:W-:-:S04]  /*d330*/  IMAD.IADD R8, R15, 0x1, R6 ;  /* 0x000000010f087824 */ /* 0x007fc800078e0206 */
[----:B------:R-:W-:-:S05]  /*d340*/  IMAD R17, R17, 0x4, R8 ;  /* 0x0000000411117824 */ /* 0x000fca00078e0208 */
[----:B------:R-:W-:-:S13]  /*d350*/  ISETP.GE.AND P0, PT, R17, R14, PT ;  /* 0x0000000e1100720c */ /* 0x000fda0003f06270 */
[----:B------:R-:W-:Y:S05]  /*d360*/  @P0 BRA `(.L_x_666) ;  /* 0x0000001400fc0947 */ /* 0x000fea0003800000 */
[----:B------:R-:W-:-:S06]  /*d370*/  IMAD.WIDE R8, R17, 0x4, R4 ;  /* 0x0000000411087825 */ /* 0x000fcc00078e0204 */
        /* <DEDUP_REMOVED lines=36> */
.L_x_668:
[----:B------:R-:W-:Y:S05]  /*d5c0*/  BSYNC.RECONVERGENT B0 ;  /* 0x0000000000007941 */ /* 0x000fea0003800200 */
.L_x_667:
        /* <DEDUP_REMOVED lines=21> */
.L_x_642:
        /* <DEDUP_REMOVED lines=15> */
.L_x_675:
[----:B0-----:R-:W-:-:S04]  /*d810*/  IMAD R13, R9, UR17, RZ ;  /* 0x00000011090d7c24 */ /* 0x001fc8000f8e02ff */
[----:B------:R-:W-:-:S06]  /*d820*/  IMAD.WIDE R12, R13, 0x4, R2 ;  /* 0x000000040d0c7825 */ /* 0x000fcc00078e0202 */
[----:B------:R-:W2:Y:S01]  /*d830*/  LDG.E R12, desc[UR12][R12.64] ;  /* 0x0000000c0c0c7981 */ /* 0x000ea2000c1e1900 */
[----:B------:R-:W-:Y:S01]  /*d840*/  VIADD R8, R8, 0x1 ;  /* 0x0000000108087836 */ /* 0x000fe20000000000 */
[----:B------:R-:W-:Y:S04]  /*d850*/  BSSY.RECONVERGENT B2, `(.L_x_671) ;  /* 0x0000038000027945 */ /* 0x000fe80003800200 */
[----:B------:R-:W-:Y:S02]  /*d860*/  ISETP.NE.AND P2, PT, R8, R11, PT ;  /* 0x0000000b0800720c */ /* 0x000fe40003f45270 */
        /* <DEDUP_REMOVED lines=10> */
[----:B-1----:R-:W-:Y:S02]  /*d910*/  ISETP.GT.AND P0, PT, R14, 0x800, PT ;  /* 0x000008000e00780c */ /* 0x002fe40003f04270 */
        /* <DEDUP_REMOVED lines=23> */
.L_x_674:
[----:B------:R-:W-:Y:S05]  /*da90*/  BSYNC.RECONVERGENT B3 ;  /* 0x0000000000037941 */ /* 0x000fea0003800200 */
.L_x_673:
[----:B------:R-:W-:Y:S05]  /*daa0*/  @P0 BRA `(.L_x_672) ;  /* 0x0000000000480947 */ /* 0x000fea0003800000 */
[----:B------:R-:W1:Y:S01]  /*dab0*/  S2R R13, SR_LANEID ;  /* 0x00000000000d7919 */ /* 0x000e620000000000 */
        /* <DEDUP_REMOVED lines=9> */
[----:B0-----:R-:W-:-:S04]  /*db50*/  LOP3.LUT R17, R17, UR14, RZ, 0xc0, !PT ;  /* 0x0000000e11117c12 */ /* 0x001fc8000f8ec0ff */
[----:B------:R-:W0:Y:S07]  /*db60*/  POPC R18, R17 ;  /* 0x0000001100127309 */ /* 0x000e2e0000000000 */
[----:B---3--:R-:W1:Y:S04]  /*db70*/  @P0 ATOMS.ADD R15, [UR9], R15 ;  /* 0x0000000fff0f098c */ /* 0x008e680008000009 */
[----:B-1----:R-:W0:Y:S02]  /*db80*/  SHFL.IDX PT, R13, R15, R16, 0x1f ;  /* 0x00001f100f0d7589 */ /* 0x002e2400000e0000 */
[----:B0-----:R-:W-:-:S05]  /*db90*/  IMAD.IADD R13, R13, 0x1, R18 ;  /* 0x000000010d0d7824 */ /* 0x001fca00078e0212 */
[----:B------:R-:W-:-:S05]  /*dba0*/  LEA R13, R13, UR8, 0x2 ;  /* 0x000000080d0d7c11 */ /* 0x000fca000f8e10ff */
[----:B------:R2:W-:Y:S04]  /*dbb0*/  STS [R13+0x2000], R12 ;  /* 0x0020000c0d007388 */ /* 0x0005e80000000800 */
[----:B------:R2:W-:Y:S02]  /*dbc0*/  STS [R13], R9 ;  /* 0x000000090d007388 */ /* 0x0005e40000000800 */
.L_x_672:
[----:B------:R-:W-:Y:S05]  /*dbd0*/  BSYNC.RECONVERGENT B2 ;  /* 0x0000000000027941 */ /* 0x000fea0003800200 */
.L_x_671:
[----:B0-2---:R-:W-:Y:S01]  /*dbe0*/  VIADD R9, R9, 0x200 ;  /* 0x0000020009097836 */ /* 0x005fe20000000000 */
[----:B------:R-:W-:Y:S06]  /*dbf0*/  @P2 BRA `(.L_x_675) ;  /* 0xfffffffc00042947 */ /* 0x000fec000383ffff */
.L_x_670:
[----:B0-----:R-:W-:Y:S05]  /*dc00*/  BSYNC.RECONVERGENT B0 ;  /* 0x0000000000007941 */ /* 0x001fea0003800200 */
.L_x_669:
[----:B------:R-:W2:Y:S01]  /*dc10*/  LDC R8, c[0x0][0x3a4] ;  /* 0x0000e900ff087b82 */ /* 0x000ea20000000800 */
[----:B------:R-:W-:-:S13]  /*dc20*/  ISETP.GE.U32.AND P0, PT, R10, 0x600, PT ;  /* 0x000006000a00780c */ /* 0x000fda0003f06070 */
[----:B------:R-:W-:Y:S05]  /*dc30*/  @!P0 BRA `(.L_x_666) ;  /* 0x0000000c00c88947 */ /* 0x000fea0003800000 */
.L_x_692:
[----:B0-2---:R-:W-:-:S04]  /*dc40*/  IMAD R11, R9, R8, RZ ;  /* 0x00000008090b7224 */ /* 0x005fc800078e02ff */
        /* <DEDUP_REMOVED lines=37> */
.L_x_679:
[----:B------:R-:W-:Y:S05]  /*dea0*/  BSYNC.RECONVERGENT B2 ;  /* 0x0000000000027941 */ /* 0x000fea0003800200 */
.L_x_678:
        /* <DEDUP_REMOVED lines=19> */
.L_x_677:
[----:B------:R-:W-:Y:S05]  /*dfe0*/  BSYNC.RECONVERGENT B0 ;  /* 0x0000000000007941 */ /* 0x000fea0003800200 */
.L_x_676:
[----:B------:R-:W-:-:S04]  /*dff0*/  IMAD R13, R8, 0x200, R11 ;  /* 0x00000200080d7824 */ /* 0x000fc800078e020b */
        /* <DEDUP_REMOVED lines=38> */
.L_x_683:
[----:B------:R-:W-:Y:S05]  /*e260*/  BSYNC.RECONVERGENT B2 ;  /* 0x0000000000027941 */ /* 0x000fea0003800200 */
.L_x_682:
        /* <DEDUP_REMOVED lines=11> */
[----:B---3--:R-:W-:-:S06]  /*e320*/  LOP3.LUT R17, R17, UR14, RZ, 0xc0, !PT ;  /* 0x0000000e11117c12 */ /* 0x008fcc000f8ec0ff */
[----:B------:R-:W1:Y:S05]  /*e330*/  POPC R17, R17 ;  /* 0x0000001100117309 */ /* 0x000e6a0000000000 */
[----:B----4-:R-:W0:Y:S04]  /*e340*/  @P0 ATOMS.ADD R15, [UR9], R15 ;  /* 0x0000000fff0f098c */ /* 0x010e280008000009 */
[----:B0-----:R-:W1:Y:S02]  /*e350*/  SHFL.IDX PT, R12, R15, R16, 0x1f ;  /* 0x00001f100f0c7589 */ /* 0x001e6400000e0000 */
[----:B-1----:R-:W-:-:S05]  /*e360*/  IMAD.IADD R12, R12, 0x1, R17 ;  /* 0x000000010c0c7824 */ /* 0x002fca00078e0211 */
[----:B------:R-:W-:-:S05]  /*e370*/  LEA R13, R12, UR8, 0x2 ;  /* 0x000000080c0d7c11 */ /* 0x000fca000f8e10ff */
[----:B------:R2:W-:Y:S04]  /*e380*/  STS [R13+0x2000], R10 ;  /* 0x0020000a0d007388 */ /* 0x0005e80000000800 */
[----:B------:R2:W-:Y:S02]  /*e390*/  STS [R13], R18 ;  /* 0x000000120d007388 */ /* 0x0005e40000000800 */
.L_x_681:
[----:B------:R-:W-:Y:S05]  /*e3a0*/  BSYNC.RECONVERGENT B0 ;  /* 0x0000000000007941 */ /* 0x000fea0003800200 */
.L_x_680:
        /* <DEDUP_REMOVED lines=39> */
.L_x_687:
[----:B------:R-:W-:Y:S05]  /*e620*/  BSYNC.RECONVERGENT B2 ;  /* 0x0000000000027941 */ /* 0x000fea0003800200 */
.L_x_686:
        /* <DEDUP_REMOVED lines=19> */
.L_x_685:
[----:B------:R-:W-:Y:S05]  /*e760*/  BSYNC.RECONVERGENT B0 ;  /* 0x0000000000007941 */ /* 0x000fea0003800200 */
.L_x_684:
[----:B------:R-:W-:-:S04]  /*e770*/  IMAD R11, R8, 0x200, R11 ;  /* 0x00000200080b7824 */ /* 0x000fc800078e020b */
[----:B--2---:R-:W-:-:S06]  /*e780*/  IMAD.WIDE R10, R11, 0x4, R2 ;  /* 0x000000040b0a7825 */ /* 0x004fcc00078e0202 */
        /* <DEDUP_REMOVED lines=8> */
[----:B0-----:R-:W-:Y:S01]  /*e810*/  LOP3.LUT R12, RZ, R10, RZ, 0x33, !PT ;  /* 0x0000000aff0c7212 */ /* 0x001fe200078e33ff */
        /* <DEDUP_REMOVED lines=28> */
.L_x_691:
[----:B------:R-:W-:Y:S05]  /*e9e0*/  BSYNC.RECONVERGENT B2 ;  /* 0x0000000000027941 */ /* 0x000fea0003800200 */
.L_x_690:
        /* <DEDUP_REMOVED lines=19> */
.L_x_689:
[----:B------:R-:W-:Y:S05]  /*eb20*/  BSYNC.RECONVERGENT B0 ;  /* 0x0000000000007941 */ /* 0x000fea0003800200 */
.L_x_688:
[----:B------:R-:W-:-:S05]  /*eb30*/  VIADD R9, R9, 0x800 ;  /* 0x0000080009097836 */ /* 0x000fca0000000000 */
[----:B------:R-:W-:-:S13]  /*eb40*/  ISETP.GE.AND P0, PT, R9, R0, PT ;  /* 0x000000000900720c */ /* 0x000fda0003f06270 */
[----:B------:R-:W-:Y:S05]  /*eb50*/  @!P0 BRA `(.L_x_692) ;  /* 0xfffffff000388947 */ /* 0x000fea000383ffff */
.L_x_666:
[----:B0-----:R-:W-:Y:S05]  /*eb60*/  BSYNC.RECONVERGENT B1 ;  /* 0x0000000000017941 */ /* 0x001fea0003800200 */
.L_x_641:
[----:B------:R-:W0:Y:S08]  /*eb70*/  S2UR UR9, SR_CgaCtaId ;  /* 0x00000000000979c3 */ /* 0x000e300000008800 */
[----:B------:R-:W-:Y:S06]  /*eb80*/  BAR.SYNC.DEFER_BLOCKING 0x0 ;  /* 0x0000000000007b1d */ /* 0x000fec0000010000 */
[----:B------:R-:W-:-:S02]  /*eb90*/  UMOV UR8, 0x400 ;  /* 0x0000040000087882 */ /* 0x000fc40000000000 */
[----:B0-----:R-:W-:-:S09]  /*eba0*/  ULEA UR8, UR9, UR8, 0x18 ;  /* 0x0000000809087291 */ /* 0x001fd2000f8ec0ff */
[----:B--23--:R-:W0:Y:S02]  /*ebb0*/  LDS R8, [UR8+0x4008] ;  /* 0x00400808ff087984 */ /* 0x00ce240008000800 */
[----:B0-----:R-:W-:-:S13]  /*ebc0*/  ISETP.GE.AND P0, PT, R8, 0x801, PT ;  /* 0x000008010800780c */ /* 0x001fda0003f06270 */
[----:B------:R-:W-:Y:S05]  /*ebd0*/  @!P0 BRA `(.L_x_512) ;  /* 0x0000005000888947 */ /* 0x000fea0003800000 */
[----:B------:R-:W0:Y:S01]  /*ebe0*/  LDCU UR8, c[0x0][0x3a4] ;  /* 0x00007480ff0877ac */ /* 0x000e220008000800 */
        /* <DEDUP_REMOVED lines=8> */
[----:B0-----:R-:W-:Y:S01]  /*ec70*/  IMAD.U32 R12, RZ, RZ, UR8 ;  /* 0x00000008ff0c7e24 */ /* 0x001fe2000f8e00ff */
[----:B------:R-:W-:Y:S04]  /*ec80*/  BAR.SYNC.DEFER_BLOCKING 0x0 ;  /* 0x0000000000007b1d */ /* 0x000fe80000010000 */
[----:B------:R-:W-:-:S13]  /*ec90*/  ISETP.NE.AND P0, PT, R12, 0x1, PT ;  /* 0x000000010c00780c */ /* 0x000fda0003f05270 */
[----:B--2---:R-:W-:Y:S05]  /*eca0*/  @P0 BRA `(.L_x_694) ;  /* 0x0000000800280947 */ /* 0x004fea0003800000 */
        /* <DEDUP_REMOVED lines=16> */
[----:B-1----:R-:W-:Y:S02]  /*edb0*/  IMAD.MOV.U32 R14, RZ, RZ, R6 ;  /* 0x000000ffff0e7224 */ /* 0x002fe400078e0006 */
[----:B------:R-:W-:-:S07]  /*edc0*/  IMAD.WIDE R12, R15, 0x4, R4 ;  /* 0x000000040f0c7825 */ /* 0x000fce00078e0204 */
.L_x_705:
        /* <DEDUP_REMOVED lines=35> */
.L_x_698:
[----:B------:R-:W-:Y:S05]  /*f000*/  BSYNC.RECONVERGENT B2 ;  /* 0x0000000000027941 */ /* 0x000fea0003800200 */
.L_x_697:
        /* <DEDUP_REMOVED lines=11> */
.L_x_700:
[----:B------:R-:W-:Y:S05]  /*f0c0*/  BSYNC.RECONVERGENT B2 ;  /* 0x0000000000027941 */ /* 0x000fea0003800200 */
.L_x_699:
        /* <DEDUP_REMOVED lines=11> */
.L_x_702:
[----:B------:R-:W-:Y:S05]  /*f180*/  BSYNC.RECONVERGENT B2 ;  /* 0x0000000000027941 */ /* 0x000fea0003800200 */
.L_x_701:
        /* <DEDUP_REMOVED lines=11> */
.L_x_704:
[----:B------:R-:W-:Y:S05]  /*f240*/  BSYNC.RECONVERGENT B2 ;  /* 0x0000000000027941 */ /* 0x000fea0003800200 */
.L_x_703:
[----:B------:R-:W-:-:S05]  /*f250*/  VIADD R14, R14, 0x200 ;  /* 0x000002000e0e7836 */ /* 0x000fca0000000000 */
[----:B------:R-:W-:-:S13]  /*f260*/  ISETP.GT.AND P0, PT, R17, R14, PT ;  /* 0x0000000e1100720c */ /* 0x000fda0003f04270 */
[----:B------:R-:W-:Y:S05]  /*f270*/  @P0 BRA `(.L_x_705) ;  /* 0xfffffff800d40947 */ /* 0x000fea000383ffff */
.L_x_696:
[----:B------:R-:W-:Y:S05]  /*f280*/  BSYNC.RECONVERGENT B1 ;  /* 0x0000000000017941 */ /* 0x000fea0003800200 */
.L_x_695:
[----:B------:R-:W-:Y:S01]  /*f290*/  ISETP.GE.U32.AND P0, PT, R6, R15, PT ;  /* 0x0000000f0600720c */ /* 0x000fe20003f06070 */
[----:B-1-3--:R-:W-:Y:S01]  /*f2a0*/  IMAD.IADD R8, R15, 0x1, R6 ;  /* 0x000000010f087824 */ /* 0x00afe200078e0206 */
[----:B------:R-:W-:Y:S03]  /*f2b0*/  BSSY.RECONVERGENT B1, `(.L_x_706) ;  /* 0x0000016000017945 */ /* 0x000fe60003800200 */
[----:B------:R-:W-:-:S05]  /*f2c0*/  IMAD R17, R17, 0x4, R8 ;  /* 0x0000000411117824 */ /* 0x000fca00078e0208 */
[----:B------:R-:W-:-:S03]  /*f2d0*/  ISETP.GE.AND P1, PT, R17, R7, PT ;  /* 0x000000071100720c */ /* 0x000fc60003f26270 */
[----:B------:R-:W-:Y:S10]  /*f2e0*/  @P0 BRA `(.L_x_707) ;  /* 0x0000000000480947 */ /* 0x000ff40003800000 */
[----:B------:R-:W-:-:S04]  /*f2f0*/  LEA R8, P0, R6, UR10, 0x2 ;  /* 0x0000000a06087c11 */ /* 0x000fc8000f8010ff */
[----:B--2---:R-:W-:-:S05]  /*f300*/  LEA.HI.X R9, R6, UR4, RZ, 0x2, P0 ;  /* 0x0000000406097c11 */ /* 0x004fca00080f14ff */
[----:B------:R-:W2:Y:S02]  /*f310*/  LDG.E R8, desc[UR12][R8.64] ;  /* 0x0000000c08087981 */ /* 0x000ea4000c1e1900 */
[C---:B--2---:R-:W-:Y:S02]  /*f320*/  ISETP.GE.AND P0, PT, R8.reuse, RZ, PT ;  /* 0x000000ff0800720c */ /* 0x044fe40003f06270 */
[----:B------:R-:W-:-:S04]  /*f330*/  LOP3.LUT R7, R8, 0x7ffffc00, RZ, 0xc, !PT ;  /* 0x7ffffc0008077812 */ /* 0x000fc800078e0cff */
[----:B------:R-:W-:-:S04]  /*f340*/  SEL R7, R8, R7, !P0 ;  /* 0x0000000708077207 */ /* 0x000fc80004000000 */
[----:B------:R-:W-:-:S04]  /*f350*/  LOP3.LUT R7, R7, UR6, RZ, 0x3c, !PT ;  /* 0x0000000607077c12 */ /* 0x000fc8000f8e3cff */
[----:B------:R-:W-:-:S13]  /*f360*/  ISETP.GT.U32.AND P0, PT, R7, 0x3ff, PT ;  /* 0x000003ff0700780c */ /* 0x000fda0003f04070 */
        /* <DEDUP_REMOVED lines=10> */
.L_x_707:
[----:B------:R-:W-:Y:S05]  /*f410*/  BSYNC.RECONVERGENT B1 ;  /* 0x0000000000017941 */ /* 0x000fea0003800200 */
.L_x_706:
[----:B------:R-:W-:Y:S05]  /*f420*/  @P1 BRA `(.L_x_708) ;  /* 0x0000001400841947 */ /* 0x000fea0003800000 */
[----:B-1----:R-:W-:-:S06]  /*f430*/  IMAD.WIDE R6, R17, 0x4, R4 ;  /* 0x0000000411067825 */ /* 0x002fcc00078e0204 */
[----:B------:R-:W3:Y:S02]  /*f440*/  LDG.E R6, desc[UR12][R6.64] ;  /* 0x0000000c06067981 */ /* 0x000ee4000c1e1900 */
[C---:B---3--:R-:W-:Y:S02]  /*f450*/  ISETP.GE.AND P0, PT, R6.reuse, RZ, PT ;  /* 0x000000ff0600720c */ /* 0x048fe40003f06270 */
[----:B--2---:R-:W-:-:S04]  /*f460*/  LOP3.LUT R9, R6, 0x7ffffc00, RZ, 0xc, !PT ;  /* 0x7ffffc0006097812 */ /* 0x004fc800078e0cff */
        /* <DEDUP_REMOVED lines=12> */
[----:B------:R1:W-:Y:S01]  /*f530*/  ATOMS.POPC.INC.32 RZ, [R7+UR7+0x8a0] ;  /* 0x0008a00007ff7f8c */ /* 0x0003e2000d800007 */
[----:B------:R-:W-:Y:S05]  /*f540*/  BRA `(.L_x_708) ;  /* 0x00000014003c7947 */ /* 0x000fea0003800000 */
.L_x_694:
[----:B------:R-:W-:-:S05]  /*f550*/  VIADD R13, R6, UR16 ;  /* 0x00000010060d7c36 */ /* 0x000fca0008000000 */
[----:B------:R-:W-:-:S13]  /*f560*/  ISETP.GE.AND P0, PT, R13, R0, PT ;  /* 0x000000000d00720c */ /* 0x000fda0003f06270 */
[----:B------:R-:W-:Y:S05]  /*f570*/  @P0 BRA `(.L_x_708) ;  /* 0x0000001400300947 */ /* 0x000fea0003800000 */
[----:B------:R-:W-:Y:S01]  /*f580*/  LOP3.LUT R7, RZ, R6, RZ, 0x33, !PT ;  /* 0x00000006ff077212 */ /* 0x000fe200078e33ff */
[----:B------:R-:W-:Y:S01]  /*f590*/  BSSY.RECONVERGENT B1, `(.L_x_709) ;  /* 0x00000b0000017945 */ /* 0x000fe20003800200 */
[----:B-1----:R-:W-:-:S04]  /*f5a0*/  VIADDMNMX R14, R13, 0x200, R0, !PT ;  /* 0x000002000d0e7846 */ /* 0x002fc80007800100 */
        /* <DEDUP_REMOVED lines=8> */
.L_x_727:
        /* <DEDUP_REMOVED lines=46> */
.L_x_712:
[----:B------:R-:W-:Y:S05]  /*f910*/  BSYNC.RECONVERGENT B2 ;  /* 0x0000000000027941 */ /* 0x000fea0003800200 */
.L_x_711:
        /* <DEDUP_REMOVED lines=43> */
.L_x_714:
[----:B------:R-:W-:Y:S05]  /*fbd0*/  BSYNC.RECONVERGENT B2 ;  /* 0x0000000000027941 */ /* 0x000fea0003800200 */
.L_x_713:
[----:B------:R-:W-:Y:S01]  /*fbe0*/  ISETP.NE.AND P6, PT, R24, RZ, PT ;  /* 0x000000ff1800720c */ /* 0x000fe20003fc5270 */
[----:B------:R-:W-:-:S12]  /*fbf0*/  BSSY.RECONVERGENT B2, `(.L_x_715) ;  /* 0x000000b000027945 */ /* 0x000fd80003800200 */
        /* <DEDUP_REMOVED lines=10> */
.L_x_716:
[----:B------:R-:W-:Y:S05]  /*fca0*/  BSYNC.RECONVERGENT B2 ;  /* 0x0000000000027941 */ /* 0x000fea0003800200 */
.L_x_715:
[----:B------:R-:W-:Y:S04]  /*fcb0*/  BSSY.RECONVERGENT B2, `(.L_x_717) ;  /* 0x000000b000027945 */ /* 0x000fe80003800200 */
[----:B------:R-:W-:Y:S05]  /*fcc0*/  @P0 BRA `(.L_x_718) ;  /* 0x0000000000240947 */ /* 0x000fea0003800000 */
[----:B------:R-:W2:Y:S01]  /*fcd0*/  S2UR UR8, SR_CgaCtaId ;  /* 0x00000000000879c3 */ /* 0x000ea20000008800 */
[----:B0-----:R-:W-:Y:S01]  /*fce0*/  LOP3.LUT R20, RZ, R23, RZ, 0x33, !PT ;  /* 0x00000017ff147212 */ /* 0x001fe200078e33ff */
[----:B------:R-:W-:-:S03]  /*fcf0*/  UMOV UR7, 0x400 ;  /* 0x0000040000077882 */ /* 0x000fc60000000000 */
[----:B------:R-:W-:-:S04]  /*fd00*/  SHF.R.S32.HI R20, RZ, 0x1f, R20 ;  /* 0x0000001fff147819 */ /* 0x000fc80000011414 */
[----:B------:R-:W-:-:S05]  /*fd10*/  LOP3.LUT R20, R23, R20, RZ, 0x3c, !PT ;  /* 0x0000001417147212 */ /* 0x000fca00078e3cff */
[----:B------:R-:W-:-:S05]  /*fd20*/  IMAD.SHL.U32 R20, R20, 0x4, RZ ;  /* 0x0000000414147824 */ /* 0x000fca00078e00ff */
[----:B------:R-:W-:Y:S01]  /*fd30*/  LOP3.LUT R20, R20, 0xffc, RZ, 0xc0, !PT ;  /* 0x00000ffc14147812 */ /* 0x000fe200078ec0ff */
[----:B--2---:R-:W-:-:S09]  /*fd40*/  ULEA UR7, UR8, UR7, 0x18 ;  /* 0x0000000708077291 */ /* 0x004fd2000f8ec0ff */
[----:B------:R2:W-:Y:S03]  /*fd50*/  ATOMS.POPC.INC.32 RZ, [R20+UR7+0x8a0] ;  /* 0x0008a00014ff7f8c */ /* 0x0005e6000d800007 */
.L_x_718:
[----:B------:R-:W-:Y:S05]  /*fd60*/  BSYNC.RECONVERGENT B2 ;  /* 0x0000000000027941 */ /* 0x000fea0003800200 */
.L_x_717:
        /* <DEDUP_REMOVED lines=11> */
.L_x_720:
[----:B------:R-:W-:Y:S05]  /*fe20*/  BSYNC.RECONVERGENT B2 ;  /* 0x0000000000027941 */ /* 0x000fea0003800200 */
.L_x_719:
[----:B------:R-:W-:Y:S04]  /*fe30*/  BSSY.RECONVERGENT B2, `(.L_x_721) ;  /* 0x000000b000027945 */ /* 0x000fe80003800200 */
[----:B------:R-:W-:Y:S05]  /*fe40*/  @P2 BRA `(.L_x_722) ;  /* 0x0000000000242947 */ /* 0x000fea0003800000 */
[----:B------:R-:W4:Y:S01]  /*fe50*/  S2UR UR8, SR_CgaCtaId ;  /* 0x00000000000879c3 */ /* 0x000f220000008800 */
[----:B-1-3--:R-:W-:Y:S01]  /*fe60*/  LOP3.LUT R7, RZ, R6, RZ, 0x33, !PT ;  /* 0x00000006ff077212 */ /* 0x00afe200078e33ff */
[----:B------:R-:W-:-:S03]  /*fe70*/  UMOV UR7, 0x400 ;  /* 0x0000040000077882 */ /* 0x000fc60000000000 */
[----:B------:R-:W-:-:S04]  /*fe80*/  SHF.R.S32.HI R7, RZ, 0x1f, R7 ;  /* 0x0000001fff077819 */ /* 0x000fc80000011407 */
[----:B------:R-:W-:-:S05]  /*fe90*/  LOP3.LUT R7, R6, R7, RZ, 0x3c, !PT ;  /* 0x0000000706077212 */ /* 0x000fca00078e3cff */
[----:B------:R-:W-:-:S05]  /*fea0*/  IMAD.SHL.U32 R7, R7, 0x4, RZ ;  /* 0x0000000407077824 */ /* 0x000fca00078e00ff */
[----:B------:R-:W-:Y:S01]  /*feb0*/  LOP3.LUT R7, R7, 0xffc, RZ, 0xc0, !PT ;  /* 0x00000ffc07077812 */ /* 0x000fe200078ec0ff */
[----:B----4-:R-:W-:-:S09]  /*fec0*/  ULEA UR7, UR8, UR7, 0x18 ;  /* 0x0000000708077291 */ /* 0x010fd2000f8ec0ff */
[----:B------:R4:W-:Y:S03]  /*fed0*/  ATOMS.POPC.INC.32 RZ, [R7+UR7+0x8a0] ;  /* 0x0008a00007ff7f8c */ /* 0x0009e6000d800007 */
.L_x_722:
[----:B------:R-:W-:Y:S05]  /*fee0*/  BSYNC.RECONVERGENT B2 ;  /* 0x0000000000027941 */ /* 0x000fea0003800200 */
.L_x_721:
[----:B------:R-:W-:Y:S04]  /*fef0*/  BSSY.RECONVERGENT B2, `(.L_x_723) ;  /* 0x000000b000027945 */ /* 0x000fe80003800200 */
[----:B------:R-:W-:Y:S05]  /*ff00*/  @P3 BRA `(.L_x_724) ;  /* 0x0000000000243947 */ /* 0x000fea0003800000 */
[----:B------:R-:W5:Y:S01]  /*ff10*/  S2UR UR8, SR_CgaCtaId ;  /* 0x00000000000879c3 */ /* 0x000f620000008800 */
[----:B-1-34-:R-:W-:Y:S01]  /*ff20*/  LOP3.LUT R7, RZ, R8, RZ, 0x33, !PT ;  /* 0x00000008ff077212 */ /* 0x01afe200078e33ff */
[----:B------:R-:W-:-:S03]  /*ff30*/  UMOV UR7, 0x400 ;  /* 0x0000040000077882 */ /* 0x000fc60000000000 */
[----:B------:R-:W-:-:S04]  /*ff40*/  SHF.R.S32.HI R7, RZ, 0x1f, R7 ;  /* 0x0000001fff077819 */ /* 0x000fc80000011407 */
[----:B------:R-:W-:-:S05]  /*ff50*/  LOP3.LUT R7, R8, R7, RZ, 0x3c, !PT ;  /* 0x0000000708077212 */ /* 0x000fca00078e3cff */
[----:B------:R-:W-:-:S05]  /*ff60*/  IMAD.SHL.U32 R7, R7, 0x4, RZ ;  /* 0x0000000407077824 */ /* 0x000fca00078e00ff */
[----:B------:R-:W-:Y:S01]  /*ff70*/  LOP3.LUT R7, R7, 0xffc, RZ, 0xc0, !PT ;  /* 0x00000ffc07077812 */ /* 0x000fe200078ec0ff */
[----:B-----5:R-:W-:-:S09]  /*ff80*/  ULEA UR7, UR8, UR7, 0x18 ;  /* 0x0000000708077291 */ /* 0x020fd2000f8ec0ff */
[----:B------:R1:W-:Y:S03]  /*ff90*/  ATOMS.POPC.INC.32 RZ, [R7+UR7+0x8a0] ;  /* 0x0008a00007ff7f8c */ /* 0x0003e6000d800007 */
.L_x_724:
[----:B------:R-:W-:Y:S05]  /*ffa0*/  BSYNC.RECONVERGENT B2 ;  /* 0x0000000000027941 */ /* 0x000fea0003800200 */
.L_x_723:
        /* <DEDUP_REMOVED lines=11> */
.L_x_726:
[----:B------:R-:W-:Y:S05]  /*10060*/  BSYNC.RECONVERGENT B2 ;  /* 0x0000000000027941 */ /* 0x000fea0003800200 */
.L_x_725:
[----:B------:R-:W-:Y:S01]  /*10070*/  VIADD R13, R13, 0x1000 ;  /* 0x000010000d0d7836 */ /* 0x000fe20000000000 */
[----:B------:R-:W-:Y:S06]  /*10080*/  @P5 BRA `(.L_x_727) ;  /* 0xfffffff400685947 */ /* 0x000fec000383ffff */
.L_x_710:
[----:B------:R-:W-:Y:S05]  /*10090*/  BSYNC.RECONVERGENT B1 ;  /* 0x0000000000017941 */ /* 0x000fea0003800200 */
.L_x_709:
        /* <DEDUP_REMOVED lines=15> */
[----:B-1-34-:R-:W3:Y:S04]  /*10190*/  LDG.E R7, desc[UR12][R16.64] ;  /* 0x0000000c10077981 */ /* 0x01aee8000c1e1900 */
[----:B------:R-:W4:Y:S01]  /*101a0*/  LDG.E R6, desc[UR12][R18.64] ;  /* 0x0000000c12067981 */ /* 0x000f22000c1e1900 */
        /* <DEDUP_REMOVED lines=31> */
.L_x_731:
[----:B------:R-:W-:Y:S05]  /*103a0*/  BSYNC.RECONVERGENT B2 ;  /* 0x0000000000027941 */ /* 0x000fea0003800200 */
.L_x_730:
        /* <DEDUP_REMOVED lines=11> */
.L_x_733:
[----:B------:R-:W-:Y:S05]  /*10460*/  BSYNC.RECONVERGENT B2 ;  /* 0x0000000000027941 */ /* 0x000fea0003800200 */
.L_x_732:
        /* <DEDUP_REMOVED lines=11> */
.L_x_735:
[----:B------:R-:W-:Y:S05]  /*10520*/  BSYNC.RECONVERGENT B2 ;  /* 0x0000000000027941 */ /* 0x000fea0003800200 */
.L_x_734:
        /* <DEDUP_REMOVED lines=11> */
.L_x_737:
[----:B------:R-:W-:Y:S05]  /*105e0*/  BSYNC.RECONVERGENT B2 ;  /* 0x0000000000027941 */ /* 0x000fea0003800200 */
.L_x_736:
[----:B------:R-:W-:-:S07]  /*105f0*/  VIADD R13, R13, 0x800 ;  /* 0x000008000d0d7836 */ /* 0x000fce0000000000 */
.L_x_729:
[----:B------:R-:W-:Y:S05]  /*10600*/  BSYNC.RECONVERGENT B1 ;  /* 0x0000000000017941 */ /* 0x000fea0003800200 */
.L_x_728:
[----:B------:R-:W-:-:S13]  /*10610*/  LOP3.LUT P0, R15, R15, 0x3, RZ, 0xc0, !PT ;  /* 0x000000030f0f7812 */ /* 0x000fda000780c0ff */
[----:B------:R-:W-:Y:S05]  /*10620*/  @!P0 BRA `(.L_x_708) ;  /* 0x0000000400048947 */ /* 0x000fea0003800000 */
[----:B------:R-:W-:Y:S01]  /*10630*/  ISETP.NE.AND P0, PT, R15, 0x1, PT ;  /* 0x000000010f00780c */ /* 0x000fe20003f05270 */
[----:B------:R-:W-:-:S12]  /*10640*/  BSSY.RECONVERGENT B1, `(.L_x_738) ;  /* 0x000002b000017945 */ /* 0x000fd80003800200 */
[----:B------:R-:W-:Y:S05]  /*10650*/  @!P0 BRA `(.L_x_739) ;  /* 0x0000000000a48947 */ /* 0x000fea0003800000 */
[----:B-1-34-:R-:W-:-:S04]  /*10660*/  IMAD R7, R13, R12, RZ ;  /* 0x0000000c0d077224 */ /* 0x01afc800078e02ff */
[----:B------:R-:W-:Y:S02]  /*10670*/  IMAD R9, R12, 0x200, R7 ;  /* 0x000002000c097824 */ /* 0x000fe400078e0207 */
[----:B------:R-:W-:-:S04]  /*10680*/  IMAD.WIDE R6, R7, 0x4, R2 ;  /* 0x0000000407067825 */ /* 0x000fc800078e0202 */
[----:B0-2---:R-:W-:Y:S02]  /*10690*/  IMAD.WIDE R8, R9, 0x4, R2 ;  /* 0x0000000409087825 */ /* 0x005fe400078e0202 */
        /* <DEDUP_REMOVED lines=23> */
.L_x_741:
[----:B------:R-:W-:Y:S05]  /*10810*/  BSYNC.RECONVERGENT B2 ;  /* 0x0000000000027941 */ /* 0x000fea0003800200 */
.L_x_740:
        /* <DEDUP_REMOVED lines=11> */
.L_x_743:
[----:B------:R-:W-:Y:S05]  /*108d0*/  BSYNC.RECONVERGENT B2 ;  /* 0x0000000000027941 */ /* 0x000fea0003800200 */
.L_x_742:
[----:B------:R-:W-:-:S07]  /*108e0*/  VIADD R13, R13, 0x400 ;  /* 0x000004000d0d7836 */ /* 0x000fce0000000000 */
.L_x_739:
[----:B------:R-:W-:Y:S05]  /*108f0*/  BSYNC.RECONVERGENT B1 ;  /* 0x0000000000017941 */ /* 0x000fea0003800200 */
.L_x_738:
[----:B------:R-:W-:-:S13]  /*10900*/  LOP3.LUT P0, RZ, R14, 0x200, RZ, 0xc0, !PT ;  /* 0x000002000eff7812 */ /* 0x000fda000780c0ff */
[----:B------:R-:W-:Y:S05]  /*10910*/  @P0 BRA `(.L_x_708) ;  /* 0x0000000000480947 */ /* 0x000fea0003800000 */
[----:B-1-34-:R-:W-:-:S04]  /*10920*/  IMAD R7, R13, R12, RZ ;  /* 0x0000000c0d077224 */ /* 0x01afc800078e02ff */
[----:B0-----:R-:W-:-:S06]  /*10930*/  IMAD.WIDE R6, R7, 0x4, R2 ;  /* 0x0000000407067825 */ /* 0x001fcc00078e0202 */
[----:B------:R-:W3:Y:S02]  /*10940*/  LDG.E R7, desc[UR12][R6.64] ;  /* 0x0000000c06077981 */ /* 0x000ee4000c1e1900 */
[C---:B---3--:R-:W-:Y:S02]  /*10950*/  ISETP.GE.AND P0, PT, R7.reuse, RZ, PT ;  /* 0x000000ff0700720c */ /* 0x048fe40003f06270 */
[----:B--2---:R-:W-:-:S04]  /*10960*/  LOP3.LUT R8, R7, 0x7ffffc00, RZ, 0xc, !PT ;  /* 0x7ffffc0007087812 */ /* 0x004fc800078e0cff */
        /* <DEDUP_REMOVED lines=13> */
.L_x_708:
[----:B------:R-:W-:Y:S05]  /*10a40*/  BSYNC.RECONVERGENT B0 ;  /* 0x0000000000007941 */ /* 0x000fea0003800200 */
.L_x_693:
[----:B------:R-:W5:Y:S08]  /*10a50*/  S2UR UR8, SR_CgaCtaId ;  /* 0x00000000000879c3 */ /* 0x000f700000008800 */
[----:B------:R-:W-:Y:S01]  /*10a60*/  BAR.SYNC.DEFER_BLOCKING 0x0 ;  /* 0x0000000000007b1d */ /* 0x000fe20000010000 */
[----:B------:R-:W-:-:S05]  /*10a70*/  IMAD.MOV.U32 R12, RZ, RZ, RZ ;  /* 0x000000ffff0c7224 */ /* 0x000fca00078e00ff */
[----:B------:R-:W-:Y:S01]  /*10a80*/  UMOV UR7, 0x400 ;  /* 0x0000040000077882 */ /* 0x000fe20000000000 */
[----:B------:R-:W2:Y:S01]  /*10a90*/  LDCU UR9, c[0x0][0x3a8] ;  /* 0x00007500ff0977ac */ /* 0x000ea20008000800 */
[----:B01----:R-:W2:Y:S01]  /*10aa0*/  S2R R6, SR_TID.X ;  /* 0x0000000000067919 */ /* 0x003ea20000002100 */
[----:B-----5:R-:W-:-:S09]  /*10ab0*/  ULEA UR7, UR8, UR7, 0x18 ;  /* 0x0000000708077291 */ /* 0x020fd2000f8ec0ff */
[----:B---34-:R-:W0:Y:S01]  /*10ac0*/  LDS R7, [UR7+0x400c] ;  /* 0x00400c07ff077984 */ /* 0x018e220008000800 */
[C---:B--2---:R-:W-:Y:S02]  /*10ad0*/  LEA.HI R8, R6.reuse, R6, RZ, 0x1c ;  /* 0x0000000606087211 */ /* 0x044fe400078fe0ff */
[----:B------:R-:W-:Y:S02]  /*10ae0*/  ISETP.GT.U32.AND P2, PT, R6, 0x1f, PT ;  /* 0x0000001f0600780c */ /* 0x000fe40003f44070 */
[----:B------:R-:W-:Y:S02]  /*10af0*/  LEA R17, R8, UR7, 0x2 ;  /* 0x0000000708117c11 */ /* 0x000fe4000f8e10ff */
[----:B------:R-:W-:-:S09]  /*10b00*/  LEA R11, R6, UR7, 0x2 ;  /* 0x00000007060b7c11 */ /* 0x000fd2000f8e10ff */
.L_x_748:
[----:B------:R-:W-:Y:S01]  /*10b10*/  IMAD R13, R12, 0x800, R11 ;  /* 0x000008000c0d7824 */ /* 0x000fe200078e020b */
[----:B------:R-:W-:Y:S05]  /*10b20*/  WARPSYNC.ALL ;  /* 0x0000000000007948 */ /* 0x000fea0003800000 */
[----:B0-----:R-:W1:Y:S01]  /*10b30*/  LDS R6, [R13+0x8a0] ;  /* 0x0008a0000d067984 */ /* 0x001e620000000800 */
[----:B------:R-:W-:Y:S06]  /*10b40*/  BAR.SYNC.DEFER_BLOCKING 0x0 ;  /* 0x0000000000007b1d */ /* 0x000fec0000010000 */
[----:B-1----:R1:W-:Y:S02]  /*10b50*/  STS [R17+0x10], R6 ;  /* 0x0000100611007388 */ /* 0x0023e40000000800 */
[----:B------:R-:W-:Y:S06]  /*10b60*/  BAR.SYNC.DEFER_BLOCKING 0x0 ;  /* 0x0000000000007b1d */ /* 0x000fec0000010000 */
[----:B------:R-:W-:Y:S05]  /*10b70*/  @P2 BRA `(.L_x_744) ;  /* 0x0000000400342947 */ /* 0x000fea0003800000 */
[----:B------:R-:W2:Y:S01]  /*10b80*/  S2R R11, SR_CgaCtaId ;  /* 0x00000000000b7919 */ /* 0x000ea20000008800 */
[----:B------:R-:W-:Y:S01]  /*10b90*/  MOV R14, 0x400 ;  /* 0x00000400000e7802 */ /* 0x000fe20000000f00 */
[----:B------:R-:W-:Y:S01]  /*10ba0*/  UMOV UR8, 0xffffffff ;  /* 0xffffffff00087882 */ /* 0x000fe20000000000 */
[----:B------:R-:W3:Y:S02]  /*10bb0*/  S2R R9, SR_TID.X ;  /* 0x0000000000097919 */ /* 0x000ee40000002100 */
[----:B--2---:R-:W-:Y:S02]  /*10bc0*/  LEA R14, R11, R14, 0x18 ;  /* 0x0000000e0b0e7211 */ /* 0x004fe400078ec0ff */
[----:B---3--:R-:W-:-:S03]  /*10bd0*/  ISETP.NE.AND P1, PT, R9, RZ, PT ;  /* 0x000000ff0900720c */ /* 0x008fc60003f25270 */
[----:B------:R-:W-:-:S05]  /*10be0*/  IMAD R15, R9, 0x44, R14 ;  /* 0x00000044090f7824 */ /* 0x000fca00078e020e */
[----:B------:R-:W-:Y:S04]  /*10bf0*/  LDS R16, [R15+0x10] ;  /* 0x000010000f107984 */ /* 0x000fe80000000800 */
[----:B-1----:R-:W-:Y:S04]  /*10c00*/  LDS R17, [R15+0x14] ;  /* 0x000014000f117984 */ /* 0x002fe80000000800 */
        /* <DEDUP_REMOVED lines=32> */
.L_x_850:
        /* <DEDUP_REMOVED lines=36> */
.L_x_744:
[----:B------:R-:W-:Y:S05]  /*11050*/  WARPSYNC.ALL ;  /* 0x0000000000007948 */ /* 0x000fea0003800000 */
[----:B--2---:R-:W1:Y:S01]  /*11060*/  S2R R15, SR_TID.X ;  /* 0x00000000000f7919 */ /* 0x004e620000002100 */
[----:B------:R-:W2:Y:S01]  /*11070*/  S2UR UR8, SR_CgaCtaId ;  /* 0x00000000000879c3 */ /* 0x000ea20000008800 */
[----:B------:R-:W-:Y:S01]  /*11080*/  UMOV UR7, 0x400 ;  /* 0x0000040000077882 */ /* 0x000fe20000000000 */
[----:B------:R-:W-:Y:S06]  /*11090*/  BSSY.RECONVERGENT B0, `(.L_x_746) ;  /* 0x0000018000007945 */ /* 0x000fec0003800200 */
[----:B------:R-:W-:Y:S01]  /*110a0*/  BAR.SYNC.DEFER_BLOCKING 0x0 ;  /* 0x0000000000007b1d */ /* 0x000fe20000010000 */
[----:B------:R-:W-:Y:S01]  /*110b0*/  PLOP3.LUT P0, PT, PT, PT, PT, 0x8, 0x80 ;  /* 0x000000000080781c */ /* 0x000fe20003f0e170 */
[----:B--2---:R-:W-:Y:S01]  /*110c0*/  ULEA UR7, UR8, UR7, 0x18 ;  /* 0x0000000708077291 */ /* 0x004fe2000f8ec0ff */
[----:B-1----:R-:W-:-:S08]  /*110d0*/  LEA.HI R17, R15, R15, RZ, 0x1c ;  /* 0x0000000f0f117211 */ /* 0x002fd000078fe0ff */
[----:B------:R-:W-:Y:S01]  /*110e0*/  LDS R8, [UR7+0x890] ;  /* 0x00089007ff087984 */ /* 0x000fe20008000800 */
[----:B------:R-:W-:Y:S02]  /*110f0*/  LEA R11, R15, UR7, 0x2 ;  /* 0x000000070f0b7c11 */ /* 0x000fe4000f8e10ff */
[----:B------:R-:W-:-:S05]  /*11100*/  LEA R17, R17, UR7, 0x2 ;  /* 0x0000000711117c11 */ /* 0x000fca000f8e10ff */
[----:B------:R-:W0:Y:S02]  /*11110*/  LDS R6, [R17+0x10] ;  /* 0x0000100011067984 */ /* 0x000e240000000800 */
[--C-:B0-----:R-:W-:Y:S02]  /*11120*/  IMAD.IADD R9, R6, 0x1, R7.reuse ;  /* 0x0000000106097824 */ /* 0x101fe400078e0207 */
        /* <DEDUP_REMOVED lines=14> */
.L_x_747:
[----:B------:R-:W-:Y:S05]  /*11210*/  BSYNC.RECONVERGENT B0 ;  /* 0x0000000000007941 */ /* 0x000fea0003800200 */
.L_x_746:
        /* <DEDUP_REMOVED lines=10> */
[----:B------:R-:W0:Y:S04]  /*112c0*/  LDS R6, [UR7+0x4000] ;  /* 0x00400007ff067984 */ /* 0x000e280008000800 */
[----:B------:R-:W-:Y:S05]  /*112d0*/  @P0 BRA `(.L_x_750) ;  /* 0x0000001400cc0947 */ /* 0x000fea0003800000 */
[----:B------:R-:W-:Y:S01]  /*112e0*/  ULOP3.LUT UR5, UR5, 0xf, URZ, 0xc0, !UPT ;  /* 0x0000000f05057892 */ /* 0x000fe2000f8ec0ff */
[----:B------:R-:W-:Y:S01]  /*112f0*/  VIADD R7, R0, -UR16 ;  /* 0x8000001000077c36 */ /* 0x000fe20008000000 */
[----:B------:R-:W1:Y:S01]  /*11300*/  LDCU UR11, c[0x0][0x3a8] ;  /* 0x00007500ff0b77ac */ /* 0x000e620008000800 */
[----:B------:R-:W-:Y:S01]  /*11310*/  BSSY.RECONVERGENT B0, `(.L_x_751) ;  /* 0x00000f6000007945 */ /* 0x000fe20003800200 */
        /* <DEDUP_REMOVED lines=9> */
[----:B------:R-:W-:Y:S02]  /*113b0*/  LEA.HI R3, R3, R0, RZ, 0x2 ;  /* 0x0000000003037211 */ /* 0x000fe400078f10ff */
[----:B0-----:R-:W-:Y:S02]  /*113c0*/  LEA R0, R6, UR7, 0x2 ;  /* 0x0000000706007c11 */ /* 0x001fe4000f8e10ff */
[----:B------:R-:W-:-:S04]  /*113d0*/  SHF.R.S32.HI R14, RZ, 0x2, R3 ;  /* 0x00000002ff0e7819 */ /* 0x000fc80000011403 */
[----:B------:R-:W-:-:S13]  /*113e0*/  ISETP.GT.AND P0, PT, R14, R15, PT ;  /* 0x0000000f0e00720c */ /* 0x000fda0003f04270 */
[----:B-1----:R-:W-:Y:S05]  /*113f0*/  @!P0 BRA `(.L_x_752) ;  /* 0x0000000c009c8947 */ /* 0x002fea0003800000 */
[--C-:B------:R-:W-:Y:S02]  /*11400*/  IMAD.MOV.U32 R17, RZ, RZ, R15.reuse ;  /* 0x000000ffff117224 */ /* 0x100fe400078e000f */
[----:B------:R-:W-:Y:S02]  /*11410*/  IMAD.MOV.U32 R13, RZ, RZ, R15 ;  /* 0x000000ffff0d7224 */ /* 0x000fe400078e000f */
[----:B------:R-:W-:-:S07]  /*11420*/  IMAD.WIDE R2, R12, 0x4, R4 ;  /* 0x000000040c027825 */ /* 0x000fce00078e0204 */
.L_x_769:
[----:B------:R-:W-:-:S04]  /*11430*/  SHF.R.S64 R9, RZ, 0x1c, R13 ;  /* 0x0000001cff097819 */ /* 0x000fc8000000100d */
[----:B------:R-:W-:-:S04]  /*11440*/  IADD3 R8, P0, PT, R2, R9, RZ ;  /* 0x0000000902087210 */ /* 0x000fc80007f1e0ff */
        /* <DEDUP_REMOVED lines=36> */
.L_x_756:
[----:B------:R-:W-:Y:S05]  /*11690*/  BSYNC.RECONVERGENT B3 ;  /* 0x0000000000037941 */ /* 0x000fea0003800200 */
.L_x_755:
        /* <DEDUP_REMOVED lines=19> */
.L_x_754:
[----:B------:R-:W-:Y:S05]  /*117d0*/  BSYNC.RECONVERGENT B2 ;  /* 0x0000000000027941 */ /* 0x000fea0003800200 */
.L_x_753:
        /* <DEDUP_REMOVED lines=23> */
[----:B01----:R-:W0:Y:S01]  /*11950*/  POPC R17, UR9 ;  /* 0x0000000900117d09 */ /* 0x003e220008000000 */
[----:B---3--:R-:W-:Y:S02]  /*11960*/  ULEA UR7, UR8, UR7, 0x18 ;  /* 0x0000000708077291 */ /* 0x008fe4000f8ec0ff */
[----:B------:R-:W-:Y:S01]  /*11970*/  ULEA UR5, UR8, UR5, 0x18 ;  /* 0x0000000508057291 */ /* 0x000fe2000f8ec0ff */
[----:B--2---:R-:W-:Y:S02]  /*11980*/  ISETP.EQ.U32.AND P0, PT, R18, R9, PT ;  /* 0x000000091200720c */ /* 0x004fe40003f02070 */
[----:B----4-:R-:W-:-:S04]  /*11990*/  LOP3.LUT R19, R19, UR9, RZ, 0xc0, !PT ;  /* 0x0000000913137c12 */ /* 0x010fc8000f8ec0ff */
[----:B------:R-:W1:Y:S07]  /*119a0*/  POPC R20, R19 ;  /* 0x0000001300147309 */ /* 0x000e6e0000000000 */
[----:B0-----:R-:W0:Y:S04]  /*119b0*/  @P0 ATOMS.ADD R17, [UR7], R17 ;  /* 0x00000011ff11098c */ /* 0x001e280008000007 */
[----:B0-----:R-:W1:Y:S02]  /*119c0*/  SHFL.IDX PT, R9, R17, R18, 0x1f ;  /* 0x00001f1211097589 */ /* 0x001e6400000e0000 */
[----:B-1----:R-:W-:-:S05]  /*119d0*/  IMAD.IADD R9, R9, 0x1, R20 ;  /* 0x0000000109097824 */ /* 0x002fca00078e0214 */
[----:B------:R-:W-:-:S05]  /*119e0*/  LEA R9, R9, UR5, 0x2 ;  /* 0x0000000509097c11 */ /* 0x000fca000f8e10ff */
[----:B------:R2:W-:Y:S02]  /*119f0*/  STS [R9], R8 ;  /* 0x0000000809007388 */ /* 0x0005e40000000800 */
.L_x_760:
[----:B------:R-:W-:Y:S05]  /*11a00*/  BSYNC.RECONVERGENT B3 ;  /* 0x0000000000037941 */ /* 0x000fea0003800200 */
.L_x_759:
[----:B------:R-:W-:Y:S05]  /*11a10*/  @P1 BRA `(.L_x_758) ;  /* 0x0000000000481947 */ /* 0x000fea0003800000 */
[----:B--2---:R-:W2:Y:S01]  /*11a20*/  S2R R9, SR_LANEID ;  /* 0x0000000000097919 */ /* 0x004ea20000000000 */
[----:B------:R-:W-:Y:S02]  /*11a30*/  VOTEU.ANY UR5, UPT, PT ;  /* 0x0000000000057886 */ /* 0x000fe400038e0100 */
[----:B------:R-:W2:Y:S01]  /*11a40*/  FLO.U32 R18, UR5 ;  /* 0x0000000500127d00 */ /* 0x000ea200080e0000 */
[----:B------:R-:W3:Y:S07]  /*11a50*/  S2R R19, SR_LTMASK ;  /* 0x0000000000137919 */ /* 0x000eee0000003900 */
[----:B01----:R-:W0:Y:S01]  /*11a60*/  POPC R17, UR5 ;  /* 0x0000000500117d09 */ /* 0x003e220008000000 */
[----:B--2---:R-:W-:-:S02]  /*11a70*/  ISETP.EQ.U32.AND P0, PT, R18, R9, PT ;  /* 0x000000091200720c */ /* 0x004fc40003f02070 */
[----:B---3--:R-:W-:-:S05]  /*11a80*/  LOP3.LUT R19, R19, UR5, RZ, 0xc0, !PT ;  /* 0x0000000513137c12 */ /* 0x008fca000f8ec0ff */
[----:B------:R-:W1:Y:S06]  /*11a90*/  POPC R20, R19 ;  /* 0x0000001300147309 */ /* 0x000e6c0000000000 */
[----:B0-----:R-:W0:Y:S04]  /*11aa0*/  @P0 ATOMS.ADD R17, [R0+0x8a0], R17 ;  /* 0x0008a0110011038c */ /* 0x001e280000000000 */
[----:B0-----:R-:W1:Y:S02]  /*11ab0*/  SHFL.IDX PT, R9, R17, R18, 0x1f ;  /* 0x00001f1211097589 */ /* 0x001e6400000e0000 */
[----:B-1----:R-:W-:-:S05]  /*11ac0*/  IMAD.IADD R9, R9, 0x1, R20 ;  /* 0x0000000109097824 */ /* 0x002fca00078e0214 */
[----:B------:R-:W-:-:S13]  /*11ad0*/  ISETP.GE.AND P0, PT, R9, UR11, PT ;  /* 0x0000000b09007c0c */ /* 0x000fda000bf06270 */
[----:B------:R-:W0:Y:S01]  /*11ae0*/  @!P0 S2R R21, SR_CgaCtaId ;  /* 0x0000000000158919 */ /* 0x000e220000008800 */
[----:B------:R-:W-:-:S05]  /*11af0*/  @!P0 MOV R20, 0x400 ;  /* 0x0000040000148802 */ /* 0x000fca0000000f00 */
[----:B------:R-:W-:-:S05]  /*11b00*/  @!P0 VIADD R20, R20, 0x4010 ;  /* 0x0000401014148836 */ /* 0x000fca0000000000 */
[----:B0-----:R-:W-:-:S05]  /*11b10*/  @!P0 LEA R20, R21, R20, 0x18 ;  /* 0x0000001415148211 */ /* 0x001fca00078ec0ff */
[----:B------:R-:W-:-:S05]  /*11b20*/  @!P0 IMAD R9, R9, 0x4, R20 ;  /* 0x0000000409098824 */ /* 0x000fca00078e0214 */
[----:B------:R3:W-:Y:S02]  /*11b30*/  @!P0 STS [R9], R8 ;  /* 0x0000000809008388 */ /* 0x0007e40000000800 */
.L_x_758:
[----:B------:R-:W-:Y:S05]  /*11b40*/  BSYNC.RECONVERGENT B2 ;  /* 0x0000000000027941 */ /* 0x000fea0003800200 */
.L_x_757:
        /* <DEDUP_REMOVED lines=15> */
[----:B------:R-:W2:Y:S01]  /*11c40*/  S2R R18, SR_LANEID ;  /* 0x0000000000127919 */ /* 0x000ea20000000000 */
[----:B------:R-:W3:Y:S01]  /*11c50*/  S2UR UR8, SR_CgaCtaId ;  /* 0x00000000000879c3 */ /* 0x000ee20000008800 */
[----:B------:R-:W-:Y:S01]  /*11c60*/  VOTEU.ANY UR9, UPT, PT ;  /* 0x0000000000097886 */ /* 0x000fe200038e0100 */
[----:B------:R-:W-:Y:S01]  /*11c70*/  UMOV UR5, 0x400 ;  /* 0x0000040000057882 */ /* 0x000fe20000000000 */
[----:B01----:R-:W2:Y:S01]  /*11c80*/  FLO.U32 R17, UR9 ;  /* 0x0000000900117d00 */ /* 0x003ea200080e0000 */
[----:B------:R-:W-:Y:S02]  /*11c90*/  UIADD3 UR7, UPT, UPT, UR5, 0x400c, URZ ;  /* 0x0000400c05077890 */ /* 0x000fe4000fffe0ff */
[----:B------:R-:W-:-:S05]  /*11ca0*/  UIADD3 UR5, UPT, UPT, UR5, 0x4010, URZ ;  /* 0x0000401005057890 */ /* 0x000fca000fffe0ff */
[----:B------:R-:W0:Y:S01]  /*11cb0*/  POPC R10, UR9 ;  /* 0x00000009000a7d09 */ /* 0x000e220008000000 */
        /* <DEDUP_REMOVED lines=11> */
.L_x_764:
[----:B------:R-:W-:Y:S05]  /*11d70*/  BSYNC.RECONVERGENT B3 ;  /* 0x0000000000037941 */ /* 0x000fea0003800200 */
.L_x_763:
[----:B------:R-:W-:Y:S05]  /*11d80*/  @P1 BRA `(.L_x_762) ;  /* 0x0000000000481947 */ /* 0x000fea0003800000 */
[----:B--2---:R-:W2:Y:S01]  /*11d90*/  S2R R9, SR_LANEID ;  /* 0x0000000000097919 */ /* 0x004ea20000000000 */
[----:B------:R-:W-:Y:S02]  /*11da0*/  VOTEU.ANY UR5, UPT, PT ;  /* 0x0000000000057886 */ /* 0x000fe400038e0100 */
[----:B------:R-:W2:Y:S01]  /*11db0*/  FLO.U32 R10, UR5 ;  /* 0x00000005000a7d00 */ /* 0x000ea200080e0000 */
[----:B------:R-:W3:Y:S07]  /*11dc0*/  S2R R18, SR_LTMASK ;  /* 0x0000000000127919 */ /* 0x000eee0000003900 */
[----:B01----:R-:W0:Y:S01]  /*11dd0*/  POPC R17, UR5 ;  /* 0x0000000500117d09 */ /* 0x003e220008000000 */
[----:B--2---:R-:W-:-:S02]  /*11de0*/  ISETP.EQ.U32.AND P0, PT, R10, R9, PT ;  /* 0x000000090a00720c */ /* 0x004fc40003f02070 */
[----:B---3--:R-:W-:-:S06]  /*11df0*/  LOP3.LUT R18, R18, UR5, RZ, 0xc0, !PT ;  /* 0x0000000512127c12 */ /* 0x008fcc000f8ec0ff */
[----:B------:R-:W1:Y:S05]  /*11e00*/  POPC R18, R18 ;  /* 0x0000001200127309 */ /* 0x000e6a0000000000 */
        /* <DEDUP_REMOVED lines=10> */
.L_x_762:
[----:B------:R-:W-:Y:S05]  /*11eb0*/  BSYNC.RECONVERGENT B2 ;  /* 0x0000000000027941 */ /* 0x000fea0003800200 */
.L_x_761:
        /* <DEDUP_REMOVED lines=34> */
.L_x_768:
[----:B------:R-:W-:Y:S05]  /*120e0*/  BSYNC.RECONVERGENT B3 ;  /* 0x0000000000037941 */ /* 0x000fea0003800200 */
.L_x_767:
[----:B------:R-:W-:Y:S05]  /*120f0*/  @P1 BRA `(.L_x_766) ;  /* 0x0000000000481947 */ /* 0x000fea0003800000 */
[----:B------:R-:W1:Y:S01]  /*12100*/  S2R R11, SR_LANEID ;  /* 0x00000000000b7919 */ /* 0x000e620000000000 */
[----:B------:R-:W-:Y:S02]  /*12110*/  VOTEU.ANY UR5, UPT, PT ;  /* 0x0000000000057886 */ /* 0x000fe400038e0100 */
[----:B------:R-:W1:Y:S08]  /*12120*/  FLO.U32 R10, UR5 ;  /* 0x00000005000a7d00 */ /* 0x000e7000080e0000 */
[----:B------:R-:W2:Y:S01]  /*12130*/  POPC R9, UR5 ;  /* 0x0000000500097d09 */ /* 0x000ea20008000000 */
[----:B-1----:R-:W-:-:S02]  /*12140*/  ISETP.EQ.U32.AND P0, PT, R10, R11, PT ;  /* 0x0000000b0a00720c */ /* 0x002fc40003f02070 */
[----:B------:R-:W1:Y:S11]  /*12150*/  S2R R11, SR_LTMASK ;  /* 0x00000000000b7919 */ /* 0x000e760000003900 */
[----:B--2---:R-:W0:Y:S01]  /*12160*/  @P0 ATOMS.ADD R9, [R0+0x8a0], R9 ;  /* 0x0008a0090009038c */ /* 0x004e220000000000 */
[----:B-1----:R-:W-:-:S03]  /*12170*/  LOP3.LUT R11, R11, UR5, RZ, 0xc0, !PT ;  /* 0x000000050b0b7c12 */ /* 0x002fc6000f8ec0ff */
[----:B0-----:R-:W0:Y:S03]  /*12180*/  SHFL.IDX PT, R8, R9, R10, 0x1f ;  /* 0x00001f0a09087589 */ /* 0x001e2600000e0000 */
[----:B------:R-:W0:Y:S02]  /*12190*/  POPC R11, R11 ;  /* 0x0000000b000b7309 */ /* 0x000e240000000000 */
        /* <DEDUP_REMOVED lines=8> */
.L_x_766:
[----:B------:R-:W-:Y:S05]  /*12220*/  BSYNC.RECONVERGENT B2 ;  /* 0x0000000000027941 */ /* 0x000fea0003800200 */
.L_x_765:
[----:B012---:R-:W-:-:S04]  /*12230*/  VIADD R17, R13, 0x200 ;  /* 0x000002000d117836 */ /* 0x007fc80000000000 */
[----:B------:R-:W-:Y:S01]  /*12240*/  IMAD.MOV.U32 R13, RZ, RZ, R17 ;  /* 0x000000ffff0d7224 */ /* 0x000fe200078e0011 */
[----:B------:R-:W-:-:S13]  /*12250*/  ISETP.GT.AND P0, PT, R14, R17, PT ;  /* 0x000000110e00720c */ /* 0x000fda0003f04270 */
[----:B------:R-:W-:Y:S05]  /*12260*/  @P0 BRA `(.L_x_769) ;  /* 0xfffffff000700947 */ /* 0x000fea000383ffff */
.L_x_752:
[----:B------:R-:W-:Y:S05]  /*12270*/  BSYNC.RECONVERGENT B0 ;  /* 0x0000000000007941 */ /* 0x000fea0003800200 */
.L_x_751:
[----:B------:R-:W-:Y:S01]  /*12280*/  ISETP.GE.U32.AND P0, PT, R15, R12, PT ;  /* 0x0000000c0f00720c */ /* 0x000fe20003f06070 */
[----:B------:R-:W-:-:S12]  /*12290*/  BSSY.RECONVERGENT B0, `(.L_x_770) ;  /* 0x000003a000007945 */ /* 0x000fd80003800200 */
[----:B------:R-:W-:Y:S05]  /*122a0*/  @P0 BRA `(.L_x_771) ;  /* 0x0000000000e00947 */ /* 0x000fea0003800000 */
        /* <DEDUP_REMOVED lines=35> */
.L_x_773:
[----:B------:R-:W-:Y:S05]  /*124e0*/  BSYNC.RECONVERGENT B2 ;  /* 0x0000000000027941 */ /* 0x000fea0003800200 */
.L_x_772:
        /* <DEDUP_REMOVED lines=8> */
[----:B-1----:R-:W-:Y:S01]  /*12570*/  LOP3.LUT R9, R9, UR5, RZ, 0xc0, !PT ;  /* 0x0000000509097c12 */ /* 0x002fe2000f8ec0ff */
[----:B------:R-:W1:Y:S02]  /*12580*/  LDCU UR5, c[0x0][0x3a8] ;  /* 0x00007500ff0577ac */ /* 0x000e640008000800 */
[----:B0-----:R-:W0:Y:S03]  /*12590*/  SHFL.IDX PT, R2, R3, R8, 0x1f ;  /* 0x00001f0803027589 */ /* 0x001e2600000e0000 */
[----:B------:R-:W0:Y:S02]  /*125a0*/  POPC R9, R9 ;  /* 0x0000000900097309 */ /* 0x000e240000000000 */
        /* <DEDUP_REMOVED lines=8> */
.L_x_771:
[----:B------:R-:W-:Y:S05]  /*12630*/  BSYNC.RECONVERGENT B0 ;  /* 0x0000000000007941 */ /* 0x000fea0003800200 */
.L_x_770:
[----:B01----:R-:W-:-:S04]  /*12640*/  IMAD.IADD R15, R12, 0x1, R15 ;  /* 0x000000010c0f7824 */ /* 0x003fc800078e020f */
        /* <DEDUP_REMOVED lines=37> */
.L_x_776:
[----:B------:R-:W-:Y:S05]  /*128a0*/  BSYNC.RECONVERGENT B0 ;  /* 0x0000000000007941 */ /* 0x000fea0003800200 */
.L_x_775:
        /* <DEDUP_REMOVED lines=22> */
.L_x_750:
[----:B------:R-:W-:Y:S01]  /*12a10*/  VIADD R5, R15, UR16 ;  /* 0x000000100f057c36 */ /* 0x000fe20008000000 */
[----:B------:R-:W1:Y:S04]  /*12a20*/  LDCU UR10, c[0x0][0x3a4] ;  /* 0x00007480ff0a77ac */ /* 0x000e680008000800 */
[----:B------:R-:W-:Y:S01]  /*12a30*/  ISETP.GE.AND P0, PT, R5, R0, PT ;  /* 0x000000000500720c */ /* 0x000fe20003f06270 */
[----:B------:R-:W2:Y:S01]  /*12a40*/  LDCU UR11, c[0x0][0x3a8] ;  /* 0x00007500ff0b77ac */ /* 0x000ea20008000800 */
[----:B------:R-:W3:Y:S11]  /*12a50*/  LDCU UR14, c[0x0][0x3a8] ;  /* 0x00007500ff0e77ac */ /* 0x000ef60008000800 */
[----:B------:R-:W-:Y:S05]  /*12a60*/  @P0 BRA `(.L_x_774) ;  /* 0x0000001000d80947 */ /* 0x000fea0003800000 */
[----:B------:R-:W-:Y:S01]  /*12a70*/  LOP3.LUT R4, RZ, R15, RZ, 0x33, !PT ;  /* 0x0000000fff047212 */ /* 0x000fe200078e33ff */
[----:B------:R-:W-:Y:S01]  /*12a80*/  BSSY.RECONVERGENT B0, `(.L_x_777) ;  /* 0x0000047000007945 */ /* 0x000fe20003800200 */
[----:B------:R-:W-:-:S04]  /*12a90*/  VIADDMNMX R7, R5, 0x200, R0, !PT ;  /* 0x0000020005077846 */ /* 0x000fc80007800100 */
[----:B------:R-:W-:-:S04]  /*12aa0*/  IADD3 R7, PT, PT, R7, -UR16, R4 ;  /* 0x8000001007077c10 */ /* 0x000fc8000fffe004 */
[----:B------:R-:W-:-:S04]  /*12ab0*/  LOP3.LUT R4, R7, 0x600, RZ, 0xc0, !PT ;  /* 0x0000060007047812 */ /* 0x000fc800078ec0ff */
[----:B------:R-:W-:Y:S02]  /*12ac0*/  ISETP.NE.AND P0, PT, R4, 0x600, PT ;  /* 0x000006000400780c */ /* 0x000fe40003f05270 */
[----:B0-----:R-:W-:-:S11]  /*12ad0*/  LEA R4, R6, UR7, 0x2 ;  /* 0x0000000706047c11 */ /* 0x001fd6000f8e10ff */
[----:B------:R-:W-:Y:S05]  /*12ae0*/  @!P0 BRA `(.L_x_778) ;  /* 0x0000000400008947 */ /* 0x000fea0003800000 */
[----:B------:R-:W-:Y:S01]  /*12af0*/  LEA.HI R9, R7, 0x1, RZ, 0x17 ;  /* 0x0000000107097811 */ /* 0x000fe200078fb8ff */
[----:B------:R-:W-:-:S03]  /*12b00*/  IMAD.MOV.U32 R8, RZ, RZ, RZ ;  /* 0x000000ffff087224 */ /* 0x000fc600078e00ff */
[----:B------:R-:W-:-:S07]  /*12b10*/  LOP3.LUT R9, R9, 0x3, RZ, 0xc0, !PT ;  /* 0x0000000309097812 */ /* 0x000fce00078ec0ff */
.L_x_783:
[----:B-1----:R-:W-:-:S04]  /*12b20*/  IMAD R11, R5, UR10, RZ ;  /* 0x0000000a050b7c24 */ /* 0x002fc8000f8e02ff */
[----:B------:R-:W-:-:S06]  /*12b30*/  IMAD.WIDE R10, R11, 0x4, R2 ;  /* 0x000000040b0a7825 */ /* 0x000fcc00078e0202 */
[----:B------:R-:W4:Y:S01]  /*12b40*/  LDG.E R11, desc[UR12][R10.64] ;  /* 0x0000000c0a0b7981 */ /* 0x000f22000c1e1900 */
[----:B------:R-:W-:Y:S01]  /*12b50*/  VIADD R8, R8, 0x1 ;  /* 0x0000000108087836 */ /* 0x000fe20000000000 */
[----:B------:R-:W-:Y:S04]  /*12b60*/  BSSY.RECONVERGENT B2, `(.L_x_779) ;  /* 0x0000036000027945 */ /* 0x000fe80003800200 */
[----:B------:R-:W-:Y:S02]  /*12b70*/  ISETP.NE.AND P2, PT, R8, R9, PT ;  /* 0x000000090800720c */ /* 0x000fe40003f45270 */
        /* <DEDUP_REMOVED lines=20> */
[----:B------:R-:W4:Y:S01]  /*12cc0*/  POPC R11, UR9 ;  /* 0x00000009000b7d09 */ /* 0x000f220008000000 */
[----:B-1----:R-:W-:Y:S02]  /*12cd0*/  ULEA UR5, UR8, UR5, 0x18 ;  /* 0x0000000508057291 */ /* 0x002fe4000f8ec0ff */
[----:B------:R-:W-:Y:S01]  /*12ce0*/  ULEA UR4, UR8, UR4, 0x18 ;  /* 0x0000000408047291 */ /* 0x000fe2000f8ec0ff */
[----:B0-----:R-:W-:Y:S02]  /*12cf0*/  ISETP.EQ.U32.AND P0, PT, R12, R13, PT ;  /* 0x0000000d0c00720c */ /* 0x001fe40003f02070 */
[----:B------:R-:W0:Y:S11]  /*12d00*/  S2R R13, SR_LTMASK ;  /* 0x00000000000d7919 */ /* 0x000e360000003900 */
[----:B----4-:R-:W1:Y:S01]  /*12d10*/  @P0 ATOMS.ADD R11, [UR5], R11 ;  /* 0x0000000bff0b098c */ /* 0x010e620008000005 */
[----:B0-----:R-:W-:-:S03]  /*12d20*/  LOP3.LUT R13, R13, UR9, RZ, 0xc0, !PT ;  /* 0x000000090d0d7c12 */ /* 0x001fc6000f8ec0ff */
[----:B-1----:R-:W0:Y:S03]  /*12d30*/  SHFL.IDX PT, R10, R11, R12, 0x1f ;  /* 0x00001f0c0b0a7589 */ /* 0x002e2600000e0000 */
[----:B------:R-:W0:Y:S02]  /*12d40*/  POPC R13, R13 ;  /* 0x0000000d000d7309 */ /* 0x000e240000000000 */
[----:B0-----:R-:W-:-:S05]  /*12d50*/  IMAD.IADD R10, R10, 0x1, R13 ;  /* 0x000000010a0a7824 */ /* 0x001fca00078e020d */
[----:B------:R-:W-:-:S05]  /*12d60*/  LEA R10, R10, UR4, 0x2 ;  /* 0x000000040a0a7c11 */ /* 0x000fca000f8e10ff */
[----:B------:R0:W-:Y:S02]  /*12d70*/  STS [R10], R5 ;  /* 0x000000050a007388 */ /* 0x0001e40000000800 */
.L_x_782:
[----:B--23--:R-:W-:Y:S05]  /*12d80*/  BSYNC.RECONVERGENT B3 ;  /* 0x0000000000037941 */ /* 0x00cfea0003800200 */
.L_x_781:
        /* <DEDUP_REMOVED lines=19> */
.L_x_780:
[----:B--23--:R-:W-:Y:S05]  /*12ec0*/  BSYNC.RECONVERGENT B2 ;  /* 0x0000000000027941 */ /* 0x00cfea0003800200 */
.L_x_779:
[----:B01----:R-:W-:Y:S01]  /*12ed0*/  VIADD R5, R5, 0x200 ;  /* 0x0000020005057836 */ /* 0x003fe20000000000 */
[----:B------:R-:W-:Y:S06]  /*12ee0*/  @P2 BRA `(.L_x_783) ;  /* 0xfffffffc000c2947 */ /* 0x000fec000383ffff */
.L_x_778:
[----:B-123--:R-:W-:Y:S05]  /*12ef0*/  BSYNC.RECONVERGENT B0 ;  /* 0x0000000000007941 */ /* 0x00efea0003800200 */
.L_x_777:
[----:B------:R-:W4:Y:S01]  /*12f00*/  LDC R8, c[0x0][0x3a4] ;  /* 0x0000e900ff087b82 */ /* 0x000f220000000800 */
[----:B------:R-:W-:-:S13]  /*12f10*/  ISETP.GE.U32.AND P0, PT, R7, 0x600, PT ;  /* 0x000006000700780c */ /* 0x000fda0003f06070 */
[----:B------:R-:W-:Y:S05]  /*12f20*/  @!P0 BRA `(.L_x_774) ;  /* 0x0000000c00a88947 */ /* 0x000fea0003800000 */
.L_x_800:
[----:B0-2-4-:R-:W-:-:S04]  /*12f30*/  IMAD R7, R5, R8, RZ ;  /* 0x0000000805077224 */ /* 0x015fc800078e02ff */
[----:B------:R-:W-:-:S06]  /*12f40*/  IMAD.WIDE R10, R7, 0x4, R2 ;  /* 0x00000004070a7825 */ /* 0x000fcc00078e0202 */
[----:B------:R-:W2:Y:S01]  /*12f50*/  LDG.E R10, desc[UR12][R10.64] ;  /* 0x0000000c0a0a7981 */ /* 0x000ea2000c1e1900 */
[----:B------:R-:W-:Y:S01]  /*12f60*/  BSSY.RECONVERGENT B0, `(.L_x_784) ;  /* 0x0000035000007945 */ /* 0x000fe20003800200 */
[C---:B--2---:R-:W-:Y:S02]  /*12f70*/  ISETP.GE.AND P0, PT, R10.reuse, RZ, PT ;  /* 0x000000ff0a00720c */ /* 0x044fe40003f06270 */
[----:B-1----:R-:W-:-:S04]  /*12f80*/  LOP3.LUT R9, R10, 0x7ffffc00, RZ, 0xc, !PT ;  /* 0x7ffffc000a097812 */ /* 0x002fc800078e0cff */
        /* <DEDUP_REMOVED lines=30> */
.L_x_787:
[----:B------:R-:W-:Y:S05]  /*13170*/  BSYNC.RECONVERGENT B2 ;  /* 0x0000000000027941 */ /* 0x000fea0003800200 */
.L_x_786:
[----:B------:R-:W-:Y:S05]  /*13180*/  @P1 BRA `(.L_x_785) ;  /* 0x0000000000481947 */ /* 0x000fea0003800000 */
[----:B------:R-:W1:Y:S01]  /*13190*/  S2R R9, SR_LANEID ;  /* 0x0000000000097919 */ /* 0x000e620000000000 */
[----:B------:R-:W-:Y:S02]  /*131a0*/  VOTEU.ANY UR4, UPT, PT ;  /* 0x0000000000047886 */ /* 0x000fe400038e0100 */
[----:B------:R-:W1:Y:S01]  /*131b0*/  FLO.U32 R12, UR4 ;  /* 0x00000004000c7d00 */ /* 0x000e6200080e0000 */
[----:B------:R-:W2:Y:S07]  /*131c0*/  S2R R13, SR_LTMASK ;  /* 0x00000000000d7919 */ /* 0x000eae0000003900 */
[----:B------:R-:W3:Y:S01]  /*131d0*/  POPC R11, UR4 ;  /* 0x00000004000b7d09 */ /* 0x000ee20008000000 */
[----:B-1----:R-:W-:-:S02]  /*131e0*/  ISETP.EQ.U32.AND P0, PT, R12, R9, PT ;  /* 0x000000090c00720c */ /* 0x002fc40003f02070 */
[----:B--2---:R-:W-:-:S05]  /*131f0*/  LOP3.LUT R13, R13, UR4, RZ, 0xc0, !PT ;  /* 0x000000040d0d7c12 */ /* 0x004fca000f8ec0ff */
[----:B0-----:R-:W0:Y:S06]  /*13200*/  POPC R10, R13 ;  /* 0x0000000d000a7309 */ /* 0x001e2c0000000000 */
        /* <DEDUP_REMOVED lines=10> */
.L_x_785:
[----:B------:R-:W-:Y:S05]  /*132b0*/  BSYNC.RECONVERGENT B0 ;  /* 0x0000000000007941 */ /* 0x000fea0003800200 */
.L_x_784:
[----:B------:R-:W-:-:S04]  /*132c0*/  IMAD R11, R8, 0x200, R7 ;  /* 0x00000200080b7824 */ /* 0x000fc800078e0207 */
[----:B01----:R-:W-:-:S06]  /*132d0*/  IMAD.WIDE R10, R11, 0x4, R2 ;  /* 0x000000040b0a7825 */ /* 0x003fcc00078e0202 */
        /* <DEDUP_REMOVED lines=35> */
.L_x_791:
[----:B------:R-:W-:Y:S05]  /*13510*/  BSYNC.RECONVERGENT B2 ;  /* 0x0000000000027941 */ /* 0x000fea0003800200 */
.L_x_790:
        /* <DEDUP_REMOVED lines=19> */
.L_x_789:
[----:B------:R-:W-:Y:S05]  /*13650*/  BSYNC.RECONVERGENT B0 ;  /* 0x0000000000007941 */ /* 0x000fea0003800200 */
.L_x_788:
[----:B------:R-:W-:-:S04]  /*13660*/  IMAD R7, R8, 0x400, R7 ;  /* 0x0000040008077824 */ /* 0x000fc800078e0207 */
[----:B------:R-:W-:-:S06]  /*13670*/  IMAD.WIDE R10, R7, 0x4, R2 ;  /* 0x00000004070a7825 */ /* 0x000fcc00078e0202 */
[----:B------:R-:W2:Y:S01]  /*13680*/  LDG.E R10, desc[UR12][R10.64] ;  /* 0x0000000c0a0a7981 */ /* 0x000ea2000c1e1900 */
[----:B------:R-:W-:Y:S01]  /*13690*/  BSSY.RECONVERGENT B0, `(.L_x_792) ;  /* 0x0000036000007945 */ /* 0x000fe20003800200 */
[C---:B--2---:R-:W-:Y:S02]  /*136a0*/  ISETP.GE.AND P0, PT, R10.reuse, RZ, PT ;  /* 0x000000ff0a00720c */ /* 0x044fe40003f06270 */
[----:B01----:R-:W-:-:S04]  /*136b0*/  LOP3.LUT R9, R10, 0x7ffffc00, RZ, 0xc, !PT ;  /* 0x7ffffc000a097812 */ /* 0x003fc800078e0cff */
        /* <DEDUP_REMOVED lines=31> */
.L_x_795:
[----:B------:R-:W-:Y:S05]  /*138b0*/  BSYNC.RECONVERGENT B2 ;  /* 0x0000000000027941 */ /* 0x000fea0003800200 */
.L_x_794:
        /* <DEDUP_REMOVED lines=19> */
.L_x_793:
[----:B------:R-:W-:Y:S05]  /*139f0*/  BSYNC.RECONVERGENT B0 ;  /* 0x0000000000007941 */ /* 0x000fea0003800200 */
.L_x_792:
[----:B------:R-:W-:-:S04]  /*13a00*/  IMAD R11, R8, 0x200, R7 ;  /* 0x00000200080b7824 */ /* 0x000fc800078e0207 */
        /* <DEDUP_REMOVED lines=36> */
.L_x_799:
[----:B------:R-:W-:Y:S05]  /*13c50*/  BSYNC.RECONVERGENT B2 ;  /* 0x0000000000027941 */ /* 0x000fea0003800200 */
.L_x_798:
        /* <DEDUP_REMOVED lines=19> */
.L_x_797:
[----:B------:R-:W-:Y:S05]  /*13d90*/  BSYNC.RECONVERGENT B0 ;  /* 0x0000000000007941 */ /* 0x000fea0003800200 */
.L_x_796:
[----:B------:R-:W-:-:S05]  /*13da0*/  VIADD R5, R5, 0x800 ;  /* 0x0000080005057836 */ /* 0x000fca0000000000 */
[----:B------:R-:W-:-:S13]  /*13db0*/  ISETP.GE.AND P0, PT, R5, R0, PT ;  /* 0x000000000500720c */ /* 0x000fda0003f06270 */
[----:B------:R-:W-:Y:S05]  /*13dc0*/  @!P0 BRA `(.L_x_800) ;  /* 0xfffffff000588947 */ /* 0x000fea000383ffff */
.L_x_774:
[----:B-123--:R-:W-:Y:S05]  /*13dd0*/  BSYNC.RECONVERGENT B1 ;  /* 0x0000000000017941 */ /* 0x00efea0003800200 */
.L_x_749:
[----:B------:R-:W-:Y:S06]  /*13de0*/  BAR.SYNC.DEFER_BLOCKING 0x0 ;  /* 0x0000000000007b1d */ /* 0x000fec0000010000 */
[----:B------:R-:W-:Y:S05]  /*13df0*/  BRA `(.L_x_801) ;  /* 0x0000000800807947 */ /* 0x000fea0003800000 */
.L_x_512:
[----:B------:R-:W0:Y:S01]  /*13e00*/  LDS R0, [UR8+0x4004] ;  /* 0x00400408ff007984 */ /* 0x000e220008000800 */
[----:B------:R-:W-:Y:S01]  /*13e10*/  BSSY.RECONVERGENT B0, `(.L_x_802) ;  /* 0x000009d000007945 */ /* 0x000fe20003800200 */
[----:B------:R-:W0:Y:S02]  /*13e20*/  S2R R3, SR_TID.X ;  /* 0x0000000000037919 */ /* 0x000e240000002100 */
[----:B0-----:R-:W-:-:S13]  /*13e30*/  ISETP.GE.AND P0, PT, R3, R0, PT ;  /* 0x000000000300720c */ /* 0x001fda0003f06270 */
[----:B------:R-:W-:Y:S05]  /*13e40*/  @P0 BRA `(.L_x_803) ;  /* 0x0000000800640947 */ /* 0x000fea0003800000 */
[----:B------:R-:W0:Y:S01]  /*13e50*/  LDS R2, [UR8+0x400c] ;  /* 0x00400c08ff027984 */ /* 0x000e220008000800 */
[C---:B------:R-:W-:Y:S02]  /*13e60*/  LOP3.LUT R21, R0.reuse, 0x7, RZ, 0xc0, !PT ;  /* 0x0000000700157812 */ /* 0x040fe400078ec0ff */
[C---:B------:R-:W-:Y:S02]  /*13e70*/  LOP3.LUT R22, R0.reuse, 0x3, RZ, 0xc0, !PT ;  /* 0x0000000300167812 */ /* 0x040fe400078ec0ff */
[----:B----4-:R-:W-:Y:S01]  /*13e80*/  LOP3.LUT R12, R0, 0x7ffffff8, RZ, 0xc0, !PT ;  /* 0x7ffffff8000c7812 */ /* 0x010fe200078ec0ff */
[----:B------:R-:W-:-:S05]  /*13e90*/  VIADD R4, R21, 0xffffffff ;  /* 0xffffffff15047836 */ /* 0x000fca0000000000 */
[----:B------:R-:W-:-:S13]  /*13ea0*/  ISETP.GE.U32.AND P3, PT, R4, 0x3, PT ;  /* 0x000000030400780c */ /* 0x000fda0003f66070 */
.L_x_809:
[----:B--2---:R-:W2:Y:S01]  /*13eb0*/  S2R R13, SR_CgaCtaId ;  /* 0x00000000000d7919 */ /* 0x004ea20000008800 */
[----:B-1----:R-:W-:Y:S01]  /*13ec0*/  MOV R14, 0x400 ;  /* 0x00000400000e7802 */ /* 0x002fe20000000f00 */
[----:B------:R-:W-:Y:S01]  /*13ed0*/  IMAD.MOV.U32 R6, RZ, RZ, RZ ;  /* 0x000000ffff067224 */ /* 0x000fe200078e00ff */
[----:B------:R-:W-:Y:S01]  /*13ee0*/  ISETP.GE.U32.AND P0, PT, R0, 0x8, PT ;  /* 0x000000080000780c */ /* 0x000fe20003f06070 */
[----:B------:R-:W-:Y:S01]  /*13ef0*/  IMAD.MOV.U32 R17, RZ, RZ, RZ ;  /* 0x000000ffff117224 */ /* 0x000fe200078e00ff */
[----:B--2---:R-:W-:-:S05]  /*13f00*/  LEA R18, R13, R14, 0x18 ;  /* 0x0000000e0d127211 */ /* 0x004fca00078ec0ff */
[----:B------:R-:W-:-:S05]  /*13f10*/  IMAD R15, R3, 0x4, R18 ;  /* 0x00000004030f7824 */ /* 0x000fca00078e0212 */
[----:B------:R1:W2:Y:S01]  /*13f20*/  LDS R16, [R15+0x2000] ;  /* 0x002000000f107984 */ /* 0x0002a20000000800 */
[----:B------:R-:W-:Y:S05]  /*13f30*/  @!P0 BRA `(.L_x_804) ;  /* 0x0000000400008947 */ /* 0x000fea0003800000 */
[----:B------:R-:W-:Y:S02]  /*13f40*/  VIADD R19, R18, 0x2010 ;  /* 0x0000201012137836 */ /* 0x000fe40000000000 */
[----:B------:R-:W-:Y:S02]  /*13f50*/  IMAD.MOV.U32 R20, RZ, RZ, RZ ;  /* 0x000000ffff147224 */ /* 0x000fe400078e00ff */
[----:B------:R-:W-:-:S07]  /*13f60*/  IMAD.MOV.U32 R17, RZ, RZ, RZ ;  /* 0x000000ffff117224 */ /* 0x000fce00078e00ff */
.L_x_805:
[----:B------:R-:W2:Y:S04]  /*13f70*/  LDS.128 R4, [R19+-0x10] ;  /* 0xfffff00013047984 */ /* 0x000ea80000000c00 */
[----:B------:R3:W4:Y:S02]  /*13f80*/  LDS.128 R8, [R19] ;  /* 0x0000000013087984 */ /* 0x0007240000000c00 */
[----:B---3--:R-:W-:Y:S01]  /*13f90*/  VIADD R19, R19, 0x20 ;  /* 0x0000002013137836 */ /* 0x008fe20000000000 */
[CC--:B--2---:R-:W-:Y:S02]  /*13fa0*/  FSETP.NEU.FTZ.AND P0, PT, R16.reuse, R4.reuse, PT ;  /* 0x000000041000720b */ /* 0x0c4fe40003f1d000 */
[----:B------:R-:W-:Y:S01]  /*13fb0*/  FSETP.GEU.FTZ.AND P1, PT, R16, R4, PT ;  /* 0x000000041000720b */ /* 0x000fe20003f3e000 */
[----:B------:R-:W-:Y:S01]  /*13fc0*/  VIADD R4, R20, 0x2 ;  /* 0x0000000214047836 */ /* 0x000fe20000000000 */
[----:B------:R-:W-:-:S02]  /*13fd0*/  ISETP.LT.U32.AND P0, PT, R3, R20, !P0 ;  /* 0x000000140300720c */ /* 0x000fc40004701070 */
[CC--:B------:R-:W-:Y:S02]  /*13fe0*/  FSETP.NEU.FTZ.AND P4, PT, R16.reuse, R5.reuse, PT ;  /* 0x000000051000720b */ /* 0x0c0fe40003f9d000 */
[----:B------:R-:W-:Y:S02]  /*13ff0*/  PLOP3.LUT P0, PT, P1, P0, PT, 0x8f, 0xf8 ;  /* 0x0000000000f8781c */ /* 0x000fe40000f01177 */
[C---:B------:R-:W-:Y:S01]  /*14000*/  FSETP.GEU.FTZ.AND P2, PT, R16.reuse, R5, PT ;  /* 0x000000051000720b */ /* 0x040fe20003f5e000 */
[----:B------:R-:W-:Y:S01]  /*14010*/  VIADD R5, R17, 0x1 ;  /* 0x0000000111057836 */ /* 0x000fe20000000000 */
[----:B------:R-:W-:Y:S02]  /*14020*/  ISETP.LE.U32.AND P1, PT, R3, R20, !P4 ;  /* 0x000000140300720c */ /* 0x000fe40006723070 */
[----:B------:R-:W-:Y:S02]  /*14030*/  FSETP.NEU.FTZ.AND P5, PT, R16, R6, PT ;  /* 0x000000061000720b */ /* 0x000fe40003fbd000 */
[----:B------:R-:W-:-:S02]  /*14040*/  PLOP3.LUT P1, PT, P2, P1, PT, 0x8f, 0xf8 ;  /* 0x0000000000f8781c */ /* 0x000fc40001723177 */
[----:B------:R-:W-:Y:S02]  /*14050*/  FSETP.GEU.FTZ.AND P4, PT, R16, R6, PT ;  /* 0x000000061000720b */ /* 0x000fe40003f9e000 */
[----:B------:R-:W-:Y:S01]  /*14060*/  ISETP.LT.U32.AND P2, PT, R3, R4, !P5 ;  /* 0x000000040300720c */ /* 0x000fe20006f41070 */
[----:B------:R-:W-:Y:S01]  /*14070*/  VIADD R4, R20, 0x3 ;  /* 0x0000000314047836 */ /* 0x000fe20000000000 */
[CC--:B------:R-:W-:Y:S01]  /*14080*/  FSETP.NEU.FTZ.AND P5, PT, R16.reuse, R7.reuse, PT ;  /* 0x000000071000720b */ /* 0x0c0fe20003fbd000 */
[----:B------:R-:W-:Y:S01]  /*14090*/  @!P0 IMAD.MOV R5, RZ, RZ, R17 ;  /* 0x000000ffff058224 */ /* 0x000fe200078e0211 */
[----:B------:R-:W-:Y:S02]  /*140a0*/  PLOP3.LUT P0, PT, P4, P2, PT, 0x8f, 0xf8 ;  /* 0x0000000000f8781c */ /* 0x000fe40002705177 */
[C---:B------:R-:W-:Y:S01]  /*140b0*/  FSETP.GEU.FTZ.AND P4, PT, R16.reuse, R7, PT ;  /* 0x000000071000720b */ /* 0x040fe20003f9e000 */
[----:B------:R-:W-:Y:S01]  /*140c0*/  VIADD R6, R5, 0x1 ;  /* 0x0000000105067836 */ /* 0x000fe20000000000 */
[----:B------:R-:W-:Y:S01]  /*140d0*/  ISETP.LT.U32.AND P2, PT, R3, R4, !P5 ;  /* 0x000000040300720c */ /* 0x000fe20006f41070 */
[----:B------:R-:W-:Y:S01]  /*140e0*/  @!P1 IMAD.MOV R6, RZ, RZ, R5 ;  /* 0x000000ffff069224 */ /* 0x000fe200078e0205 */
[-C--:B----4-:R-:W-:Y:S01]  /*140f0*/  FSETP.NEU.FTZ.AND P5, PT, R16, R8.reuse, PT ;  /* 0x000000081000720b */ /* 0x090fe20003fbd000 */
[----:B------:R-:W-:Y:S01]  /*14100*/  VIADD R4, R20, 0x4 ;  /* 0x0000000414047836 */ /* 0x000fe20000000000 */
[----:B------:R-:W-:Y:S01]  /*14110*/  PLOP3.LUT P1, PT, P4, P2, PT, 0x8f, 0xf8 ;  /* 0x0000000000f8781c */ /* 0x000fe20002725177 */
[----:B------:R-:W-:Y:S01]  /*14120*/  VIADD R5, R6, 0x1 ;  /* 0x0000000106057836 */ /* 0x000fe20000000000 */
[----:B------:R-:W-:-:S02]  /*14130*/  FSETP.GEU.FTZ.AND P4, PT, R16, R8, PT ;  /* 0x000000081000720b */ /* 0x000fc40003f9e000 */
        /* <DEDUP_REMOVED lines=9> */
[-C--:B------:R-:W-:Y:S01]  /*141d0*/  FSETP.NEU.FTZ.AND P5, PT, R16, R10.reuse, PT ;  /* 0x0000000a1000720b */ /* 0x080fe20003fbd000 */
[----:B------:R-:W-:Y:S01]  /*141e0*/  VIADD R4, R20, 0x6 ;  /* 0x0000000614047836 */ /* 0x000fe20000000000 */
[----:B------:R-:W-:Y:S01]  /*141f0*/  PLOP3.LUT P1, PT, P4, P2, PT, 0x8f, 0xf8 ;  /* 0x0000000000f8781c */ /* 0x000fe20002725177 */
[----:B------:R-:W-:Y:S01]  /*14200*/  VIADD R5, R6, 0x1 ;  /* 0x0000000106057836 */ /* 0x000fe20000000000 */
[----:B------:R-:W-:-:S02]  /*14210*/  FSETP.GEU.FTZ.AND P4, PT, R16, R10, PT ;  /* 0x0000000a1000720b */ /* 0x000fc40003f9e000 */
[----:B------:R-:W-:Y:S01]  /*14220*/  ISETP.LT.U32.AND P2, PT, R3, R4, !P5 ;  /* 0x000000040300720c */ /* 0x000fe20006f41070 */
[----:B------:R-:W-:Y:S01]  /*14230*/  @!P0 IMAD.MOV R5, RZ, RZ, R6 ;  /* 0x000000ffff058224 */ /* 0x000fe200078e0206 */
[-C--:B------:R-:W-:Y:S01]  /*14240*/  FSETP.NEU.FTZ.AND P0, PT, R16, R11.reuse, PT ;  /* 0x0000000b1000720b */ /* 0x080fe20003f1d000 */
[C---:B------:R-:W-:Y:S01]  /*14250*/  VIADD R4, R20.reuse, 0x7 ;  /* 0x0000000714047836 */ /* 0x040fe20000000000 */
[----:B------:R-:W-:Y:S01]  /*14260*/  PLOP3.LUT P2, PT, P4, P2, PT, 0x8f, 0xf8 ;  /* 0x0000000000f8781c */ /* 0x000fe20002745177 */
[----:B------:R-:W-:Y:S01]  /*14270*/  VIADD R20, R20, 0x8 ;  /* 0x0000000814147836 */ /* 0x000fe20000000000 */
[----:B------:R-:W-:Y:S01]  /*14280*/  FSETP.GEU.FTZ.AND P4, PT, R16, R11, PT ;  /* 0x0000000b1000720b */ /* 0x000fe20003f9e000 */
[----:B------:R-:W-:Y:S01]  /*14290*/  VIADD R6, R5, 0x1 ;  /* 0x0000000105067836 */ /* 0x000fe20000000000 */
[----:B------:R-:W-:Y:S01]  /*142a0*/  ISETP.LT.U32.AND P0, PT, R3, R4, !P0 ;  /* 0x000000040300720c */ /* 0x000fe20004701070 */
[----:B------:R-:W-:Y:S01]  /*142b0*/  @!P1 IMAD.MOV R6, RZ, RZ, R5 ;  /* 0x000000ffff069224 */ /* 0x000fe200078e0205 */
[----:B------:R-:W-:-:S02]  /*142c0*/  ISETP.NE.AND P1, PT, R20, R12, PT ;  /* 0x0000000c1400720c */ /* 0x000fc40003f25270 */
[----:B------:R-:W-:Y:S01]  /*142d0*/  PLOP3.LUT P0, PT, P4, P0, PT, 0x8f, 0xf8 ;  /* 0x0000000000f8781c */ /* 0x000fe20002701177 */
[----:B------:R-:W-:-:S04]  /*142e0*/  VIADD R4, R6, 0x1 ;  /* 0x0000000106047836 */ /* 0x000fc80000000000 */
[----:B------:R-:W-:-:S04]  /*142f0*/  @!P2 IMAD.MOV R4, RZ, RZ, R6 ;  /* 0x000000ffff04a224 */ /* 0x000fc800078e0206 */
[----:B------:R-:W-:-:S04]  /*14300*/  VIADD R17, R4, 0x1 ;  /* 0x0000000104117836 */ /* 0x000fc80000000000 */
[----:B------:R-:W-:Y:S01]  /*14310*/  @!P0 IMAD.MOV R17, RZ, RZ, R4 ;  /* 0x000000ffff118224 */ /* 0x000fe200078e0204 */
[----:B------:R-:W-:Y:S06]  /*14320*/  @P1 BRA `(.L_x_805) ;  /* 0xfffffffc00101947 */ /* 0x000fec000383ffff */
[----:B------:R-:W-:-:S07]  /*14330*/  IMAD.MOV.U32 R6, RZ, RZ, R12 ;  /* 0x000000ffff067224 */ /* 0x000fce00078e000c */
.L_x_804:
[----:B------:R-:W-:-:S13]  /*14340*/  ISETP.NE.AND P0, PT, R21, RZ, PT ;  /* 0x000000ff1500720c */ /* 0x000fda0003f05270 */
[----:B------:R-:W-:Y:S05]  /*14350*/  @!P0 BRA `(.L_x_806) ;  /* 0x0000000000f48947 */ /* 0x000fea0003800000 */
[----:B------:R-:W-:Y:S01]  /*14360*/  ISETP.NE.AND P5, PT, R22, RZ, PT ;  /* 0x000000ff1600720c */ /* 0x000fe20003fa5270 */
[----:B------:R-:W-:-:S12]  /*14370*/  @!P3 BRA `(.L_x_807) ;  /* 0x000000000078b947 */ /* 0x000fd80003800000 */
[----:B------:R-:W-:-:S05]  /*14380*/  IMAD R7, R6, 0x4, R18 ;  /* 0x0000000406077824 */ /* 0x000fca00078e0212 */
[----:B------:R-:W2:Y:S04]  /*14390*/  LDS.64 R8, [R7+0x2000] ;  /* 0x0020000007087984 */ /* 0x000ea80000000a00 */
[----:B------:R3:W4:Y:S02]  /*143a0*/  LDS.64 R4, [R7+0x2008] ;  /* 0x0020080007047984 */ /* 0x0007240000000a00 */
[----:B---3--:R-:W-:Y:S01]  /*143b0*/  VIADD R7, R17, 0x1 ;  /* 0x0000000111077836 */ /* 0x008fe20000000000 */
[CC--:B--2---:R-:W-:Y:S02]  /*143c0*/  FSETP.NEU.FTZ.AND P2, PT, R16.reuse, R8.reuse, PT ;  /* 0x000000081000720b */ /* 0x0c4fe40003f5d000 */
[----:B------:R-:W-:Y:S01]  /*143d0*/  FSETP.GEU.FTZ.AND P0, PT, R16, R8, PT ;  /* 0x000000081000720b */ /* 0x000fe20003f1e000 */
[----:B------:R-:W-:Y:S01]  /*143e0*/  VIADD R8, R6, 0x2 ;  /* 0x0000000206087836 */ /* 0x000fe20000000000 */
[----:B------:R-:W-:-:S02]  /*143f0*/  ISETP.LT.U32.AND P2, PT, R3, R6, !P2 ;  /* 0x000000060300720c */ /* 0x000fc40005741070 */
[CC--:B------:R-:W-:Y:S02]  /*14400*/  FSETP.NEU.FTZ.AND P4, PT, R16.reuse, R9.reuse, PT ;  /* 0x000000091000720b */ /* 0x0c0fe40003f9d000 */
[----:B------:R-:W-:Y:S02]  /*14410*/  PLOP3.LUT P2, PT, P0, P2, PT, 0x8f, 0xf8 ;  /* 0x0000000000f8781c */ /* 0x000fe40000745177 */
[C---:B------:R-:W-:Y:S02]  /*14420*/  FSETP.GEU.FTZ.AND P1, PT, R16.reuse, R9, PT ;  /* 0x000000091000720b */ /* 0x040fe40003f3e000 */
[----:B------:R-:W-:Y:S02]  /*14430*/  ISETP.LE.U32.AND P0, PT, R3, R6, !P4 ;  /* 0x000000060300720c */ /* 0x000fe40006703070 */
[----:B----4-:R-:W-:Y:S02]  /*14440*/  FSETP.NEU.FTZ.AND P4, PT, R16, R4, PT ;  /* 0x000000041000720b */ /* 0x010fe40003f9d000 */
[----:B------:R-:W-:-:S02]  /*14450*/  PLOP3.LUT P0, PT, P1, P0, PT, 0x8f, 0xf8 ;  /* 0x0000000000f8781c */ /* 0x000fc40000f01177 */
[----:B------:R-:W-:Y:S01]  /*14460*/  FSETP.GEU.FTZ.AND P1, PT, R16, R4, PT ;  /* 0x000000041000720b */ /* 0x000fe20003f3e000 */
[----:B------:R-:W-:Y:S01]  /*14470*/  VIADD R4, R6, 0x3 ;  /* 0x0000000306047836 */ /* 0x000fe20000000000 */
[----:B------:R-:W-:Y:S01]  /*14480*/  ISETP.LT.U32.AND P4, PT, R3, R8, !P4 ;  /* 0x000000080300720c */ /* 0x000fe20006781070 */
[----:B------:R-:W-:Y:S01]  /*14490*/  @!P2 IMAD.MOV R7, RZ, RZ, R17 ;  /* 0x000000ffff07a224 */ /* 0x000fe200078e0211 */
[-C--:B------:R-:W-:Y:S01]  /*144a0*/  FSETP.NEU.FTZ.AND P2, PT, R16, R5.reuse, PT ;  /* 0x000000051000720b */ /* 0x080fe20003f5d000 */
[----:B------:R-:W-:Y:S01]  /*144b0*/  VIADD R6, R6, 0x4 ;  /* 0x0000000406067836 */ /* 0x000fe20000000000 */
[----:B------:R-:W-:Y:S01]  /*144c0*/  PLOP3.LUT P1, PT, P1, P4, PT, 0x8f, 0xf8 ;  /* 0x0000000000f8781c */ /* 0x000fe20000f29177 */
[----:B------:R-:W-:Y:S01]  /*144d0*/  VIADD R8, R7, 0x1 ;  /* 0x0000000107087836 */ /* 0x000fe20000000000 */
[----:B------:R-:W-:Y:S02]  /*144e0*/  FSETP.GEU.FTZ.AND P4, PT, R16, R5, PT ;  /* 0x000000051000720b */ /* 0x000fe40003f9e000 */
[----:B------:R-:W-:Y:S01]  /*144f0*/  ISETP.LT.U32.AND P2, PT, R3, R4, !P2 ;  /* 0x000000040300720c */ /* 0x000fe20005741070 */
[----:B------:R-:W-:-:S03]  /*14500*/  @!P0 IMAD.MOV R8, RZ, RZ, R7 ;  /* 0x000000ffff088224 */ /* 0x000fc600078e0207 */
[----:B------:R-:W-:Y:S01]  /*14510*/  PLOP3.LUT P2, PT, P4, P2, PT, 0x8f, 0xf8 ;  /* 0x0000000000f8781c */ /* 0x000fe20002745177 */
[----:B------:R-:W-:-:S04]  /*14520*/  VIADD R4, R8, 0x1 ;  /* 0x0000000108047836 */ /* 0x000fc80000000000 */
[----:B------:R-:W-:-:S04]  /*14530*/  @!P1 IMAD.MOV R4, RZ, RZ, R8 ;  /* 0x000000ffff049224 */ /* 0x000fc800078e0208 */
[----:B------:R-:W-:-:S04]  /*14540*/  VIADD R17, R4, 0x1 ;  /* 0x0000000104117836 */ /* 0x000fc80000000000 */
[----:B------:R-:W-:-:S07]  /*14550*/  @!P2 IMAD.MOV R17, RZ, RZ, R4 ;  /* 0x000000ffff11a224 */ /* 0x000fce00078e0204 */
.L_x_807:
[----:B------:R-:W-:Y:S05]  /*14560*/  @!P5 BRA `(.L_x_806) ;  /* 0x000000000070d947 */ /* 0x000fea0003800000 */
[----:B------:R-:W-:Y:S02]  /*14570*/  ISETP.NE.AND P0, PT, R22, 0x1, PT ;  /* 0x000000011600780c */ /* 0x000fe40003f05270 */
[----:B------:R-:W-:-:S11]  /*14580*/  LOP3.LUT P2, RZ, R0, 0x1, RZ, 0xc0, !PT ;  /* 0x0000000100ff7812 */ /* 0x000fd6000784c0ff */
[----:B------:R-:W-:Y:S05]  /*14590*/  @!P0 BRA `(.L_x_808) ;  /* 0x00000000003c8947 */ /* 0x000fea0003800000 */
[----:B------:R-:W-:-:S06]  /*145a0*/  IMAD R5, R6, 0x4, R18 ;  /* 0x0000000406057824 */ /* 0x000fcc00078e0212 */
[----:B------:R-:W2:Y:S02]  /*145b0*/  LDS.64 R4, [R5+0x2000] ;  /* 0x0020000005047984 */ /* 0x000ea40000000a00 */
[CC--:B--2---:R-:W-:Y:S02]  /*145c0*/  FSETP.NEU.FTZ.AND P1, PT, R16.reuse, R4.reuse, PT ;  /* 0x000000041000720b */ /* 0x0c4fe40003f3d000 */
[C---:B------:R-:W-:Y:S01]  /*145d0*/  FSETP.GEU.FTZ.AND P0, PT, R16.reuse, R4, PT ;  /* 0x000000041000720b */ /* 0x040fe20003f1e000 */
[----:B------:R-:W-:Y:S01]  /*145e0*/  VIADD R4, R17, 0x1 ;  /* 0x0000000111047836 */ /* 0x000fe20000000000 */
[----:B------:R-:W-:Y:S02]  /*145f0*/  ISETP.LT.U32.AND P1, PT, R3, R6, !P1 ;  /* 0x000000060300720c */ /* 0x000fe40004f21070 */
[----:B------:R-:W-:Y:S02]  /*14600*/  FSETP.NEU.FTZ.AND P4, PT, R16, R5, PT ;  /* 0x000000051000720b */ /* 0x000fe40003f9d000 */
[----:B------:R-:W-:-:S02]  /*14610*/  PLOP3.LUT P0, PT, P0, P1, PT, 0x8f, 0xf8 ;  /* 0x0000000000f8781c */ /* 0x000fc40000703177 */
[----:B------:R-:W-:Y:S02]  /*14620*/  FSETP.GEU.FTZ.AND P1, PT, R16, R5, PT ;  /* 0x000000051000720b */ /* 0x000fe40003f3e000 */
[----:B------:R-:W-:Y:S01]  /*14630*/  ISETP.LE.U32.AND P4, PT, R3, R6, !P4 ;  /* 0x000000060300720c */ /* 0x000fe20006783070 */
[----:B------:R-:W-:-:S03]  /*14640*/  VIADD R6, R6, 0x2 ;  /* 0x0000000206067836 */ /* 0x000fc60000000000 */
[----:B------:R-:W-:-:S05]  /*14650*/  PLOP3.LUT P1, PT, P1, P4, PT, 0x8f, 0xf8 ;  /* 0x0000000000f8781c */ /* 0x000fca0000f29177 */
[----:B------:R-:W-:-:S04]  /*14660*/  @!P0 IMAD.MOV R4, RZ, RZ, R17 ;  /* 0x000000ffff048224 */ /* 0x000fc800078e0211 */
[----:B------:R-:W-:-:S04]  /*14670*/  VIADD R17, R4, 0x1 ;  /* 0x0000000104117836 */ /* 0x000fc80000000000 */
[----:B------:R-:W-:-:S07]  /*14680*/  @!P1 IMAD.MOV R17, RZ, RZ, R4 ;  /* 0x000000ffff119224 */ /* 0x000fce00078e0204 */
.L_x_808:
[----:B------:R-:W-:Y:S05]  /*14690*/  @!P2 BRA `(.L_x_806) ;  /* 0x000000000024a947 */ /* 0x000fea0003800000 */
[----:B------:R-:W-:Y:S02]  /*146a0*/  IMAD R18, R6, 0x4, R18 ;  /* 0x0000000406127824 */ /* 0x000fe400078e0212 */
[----:B------:R-:W-:-:S03]  /*146b0*/  VIADD R4, R17, 0x1 ;  /* 0x0000000111047836 */ /* 0x000fc60000000000 */
[----:B------:R-:W2:Y:S02]  /*146c0*/  LDS R5, [R18+0x2000] ;  /* 0x0020000012057984 */ /* 0x000ea40000000800 */
[CC--:B--2---:R-:W-:Y:S02]  /*146d0*/  FSETP.NEU.FTZ.AND P0, PT, R16.reuse, R5.reuse, PT ;  /* 0x000000051000720b */ /* 0x0c4fe40003f1d000 */
[----:B------:R-:W-:Y:S02]  /*146e0*/  FSETP.GEU.FTZ.AND P1, PT, R16, R5, PT ;  /* 0x000000051000720b */ /* 0x000fe40003f3e000 */
[----:B------:R-:W-:-:S04]  /*146f0*/  ISETP.LT.U32.AND P0, PT, R3, R6, !P0 ;  /* 0x000000060300720c */ /* 0x000fc80004701070 */
[----:B------:R-:W-:-:S13]  /*14700*/  PLOP3.LUT P0, PT, P1, P0, PT, 0x8f, 0xf8 ;  /* 0x0000000000f8781c */ /* 0x000fda0000f01177 */
[----:B------:R-:W-:-:S04]  /*14710*/  @!P0 IMAD.MOV R4, RZ, RZ, R17 ;  /* 0x000000ffff048224 */ /* 0x000fc800078e0211 */
[----:B------:R-:W-:-:S07]  /*14720*/  IMAD.MOV.U32 R17, RZ, RZ, R4 ;  /* 0x000000ffff117224 */ /* 0x000fce00078e0004 */
.L_x_806:
[----:B------:R-:W3:Y:S01]  /*14730*/  LDCU UR4, c[0x0][0x3a8] ;  /* 0x00007500ff0477ac */ /* 0x000ee20008000800 */
[----:B0-----:R-:W-:Y:S02]  /*14740*/  IMAD.IADD R4, R17, 0x1, R2 ;  /* 0x0000000111047824 */ /* 0x001fe400078e0202 */
[----:B------:R-:W-:-:S03]  /*14750*/  VIADD R3, R3, 0x200 ;  /* 0x0000020003037836 */ /* 0x000fc60000000000 */
[----:B---3--:R-:W-:-:S13]  /*14760*/  ISETP.GE.AND P0, PT, R4, UR4, PT ;  /* 0x0000000404007c0c */ /* 0x008fda000bf06270 */
[----:B-1----:R-:W0:Y:S01]  /*14770*/  @!P0 LDS R15, [R15] ;  /* 0x000000000f0f8984 */ /* 0x002e220000000800 */
[----:B------:R-:W-:-:S05]  /*14780*/  @!P0 VIADD R14, R14, 0x4010 ;  /* 0x000040100e0e8836 */ /* 0x000fca0000000000 */
[----:B------:R-:W-:-:S05]  /*14790*/  @!P0 LEA R13, R13, R14, 0x18 ;  /* 0x0000000e0d0d8211 */ /* 0x000fca00078ec0ff */
[----:B------:R-:W-:-:S05]  /*147a0*/  @!P0 IMAD R4, R4, 0x4, R13 ;  /* 0x0000000404048824 */ /* 0x000fca00078e020d */
[----:B0-----:R3:W-:Y:S01]  /*147b0*/  @!P0 STS [R4], R15 ;  /* 0x0000000f04008388 */ /* 0x0017e20000000800 */
[----:B------:R-:W-:-:S13]  /*147c0*/  ISETP.GE.AND P0, PT, R3, R0, PT ;  /* 0x000000000300720c */ /* 0x000fda0003f06270 */
[----:B---3--:R-:W-:Y:S05]  /*147d0*/  @!P0 BRA `(.L_x_809) ;  /* 0xfffffff400b48947 */ /* 0x008fea000383ffff */
.L_x_803:
[----:B------:R-:W-:Y:S05]  /*147e0*/  BSYNC.RECONVERGENT B0 ;  /* 0x0000000000007941 */ /* 0x000fea0003800200 */
.L_x_802:
[----:B------:R-:W-:Y:S06]  /*147f0*/  BAR.SYNC.DEFER_BLOCKING 0x0 ;  /* 0x0000000000007b1d */ /* 0x000fec0000010000 */
.L_x_801:
[----:B------:R-:W3:Y:S01]  /*14800*/  S2R R5, SR_TID.X ;  /* 0x0000000000057919 */ /* 0x000ee20000002100 */
[----:B------:R-:W3:Y:S02]  /*14810*/  LDC R0, c[0x0][0x3a8] ;  /* 0x0000ea00ff007b82 */ /* 0x000ee40000000800 */
[----:B---3--:R-:W-:-:S13]  /*14820*/  ISETP.GE.AND P0, PT, R5, R0, PT ;  /* 0x000000000500720c */ /* 0x008fda0003f06270 */
[----:B------:R-:W-:Y:S05]  /*14830*/  @P0 EXIT ;  /* 0x000000000000094d */ /* 0x000fea0003800000 */
[----:B------:R-:W3:Y:S01]  /*14840*/  S2UR UR4, SR_CTAID.X ;  /* 0x00000000000479c3 */ /* 0x000ee20000002500 */
[----:B------:R-:W5:Y:S01]  /*14850*/  LDCU UR6, c[0x0][0x3a4] ;  /* 0x00007480ff0677ac */ /* 0x000f620008000800 */
[----:B------:R-:W3:Y:S01]  /*14860*/  LDCU UR5, c[0x0][0x3ac] ;  /* 0x00007580ff0577ac */ /* 0x000ee20008000800 */
[----:B-----5:R-:W-:Y:S02]  /*14870*/  UISETP.NE.AND UP0, UPT, UR6, 0x1, UPT ;  /* 0x000000010600788c */ /* 0x020fe4000bf05270 */
[----:B---3--:R-:W-:-:S06]  /*14880*/  UIADD3 UR4, UPT, UPT, UR4, UR5, URZ ;  /* 0x0000000504047290 */ /* 0x008fcc000fffe0ff */
[----:B0-----:R-:W-:Y:S01]  /*14890*/  IMAD.WIDE R2, R0, UR4, RZ ;  /* 0x0000000400027c25 */ /* 0x001fe2000f8e02ff */
        /* <DEDUP_REMOVED lines=9> */
[----:B------:R-:W3:Y:S01]  /*14930*/  LDCU.64 UR6, c[0x0][0x398] ;  /* 0x00007300ff0677ac */ /* 0x000ee20008000a00 */
        /* <DEDUP_REMOVED lines=10> */
[----:B----4-:R-:W-:Y:S01]  /*149e0*/  IMAD.MOV R8, RZ, RZ, -R4 ;  /* 0x000000ffff087224 */ /* 0x010fe200078e0a04 */
[----:B---3--:R-:W-:-:S04]  /*149f0*/  IADD3 R10, P2, PT, R10, UR6, RZ ;  /* 0x000000060a0a7c10 */ /* 0x008fc8000ff5e0ff */
[----:B------:R-:W-:Y:S01]  /*14a00*/  IADD3.X R11, PT, PT, R11, UR7, RZ, P2, !PT ;  /* 0x000000070b0b7c10 */ /* 0x000fe200097fe4ff */
[----:B0-----:R-:W-:-:S06]  /*14a10*/  ULEA UR4, UR5, UR4, 0x18 ;  /* 0x0000000405047291 */ /* 0x001fcc000f8ec0ff */
[C---:B------:R-:W-:Y:S01]  /*14a20*/  LEA R4, R5.reuse, UR4, 0x2 ;  /* 0x0000000405047c11 */ /* 0x040fe2000f8e10ff */
[----:B------:R-:W-:-:S07]  /*14a30*/  IMAD.IADD R5, R5, 0x1, R6 ;  /* 0x0000000105057824 */ /* 0x000fce00078e0206 */
.L_x_813:
[----:B0-----:R0:W3:Y:S01]  /*14a40*/  LDS R9, [R4] ;  /* 0x0000000004097984 */ /* 0x0010e20000000800 */
[----:B------:R-:W-:Y:S01]  /*14a50*/  IMAD.MOV.U32 R6, RZ, RZ, R10 ;  /* 0x000000ffff067224 */ /* 0x000fe200078e000a */
[----:B------:R-:W-:Y:S01]  /*14a60*/  IADD3 R10, P2, PT, R10, 0x800, RZ ;  /* 0x000008000a0a7810 */ /* 0x000fe20007f5e0ff */
[--C-:B------:R-:W-:Y:S02]  /*14a70*/  IMAD.MOV.U32 R7, RZ, RZ, R11.reuse ;  /* 0x000000ffff077224 */ /* 0x100fe400078e000b */
[----:B------:R-:W-:Y:S02]  /*14a80*/  VIADD R8, R8, 0x1 ;  /* 0x0000000108087836 */ /* 0x000fe40000000000 */
[----:B------:R-:W-:Y:S02]  /*14a90*/  IMAD.X R11, RZ, RZ, R11, P2 ;  /* 0x000000ffff0b7224 */ /* 0x000fe400010e060b */
[----:B0-----:R-:W-:Y:S01]  /*14aa0*/  VIADD R4, R4, 0x800 ;  /* 0x0000080004047836 */ /* 0x001fe20000000000 */
[----:B------:R-:W-:Y:S01]  /*14ab0*/  ISETP.NE.AND P0, PT, R8, RZ, PT ;  /* 0x000000ff0800720c */ /* 0x000fe20003f05270 */
[----:B---3--:R0:W-:-:S12]  /*14ac0*/  STG.E desc[UR12][R6.64], R9 ;  /* 0x0000000906007986 */ /* 0x0081d8000c10190c */
[----:B------:R-:W-:Y:S05]  /*14ad0*/  @P0 BRA `(.L_x_813) ;  /* 0xfffffffc00d80947 */ /* 0x000fea000383ffff */
.L_x_812:
[----:B------:R-:W-:Y:S05]  /*14ae0*/  BSYNC.RECONVERGENT B0 ;  /* 0x0000000000007941 */ /* 0x000fea0003800200 */
.L_x_811:
[----:B------:R-:W-:Y:S05]  /*14af0*/  @!P1 EXIT ;  /* 0x000000000000994d */ /* 0x000fea0003800000 */
[----:B------:R-:W3:Y:S01]  /*14b00*/  S2UR UR5, SR_CgaCtaId ;  /* 0x00000000000579c3 */ /* 0x000ee20000008800 */
[----:B------:R-:W5:Y:S01]  /*14b10*/  LDCU.64 UR6, c[0x0][0x398] ;  /* 0x00007300ff0677ac */ /* 0x000f620008000a00 */
        /* <DEDUP_REMOVED lines=8> */
[----:B-----5:R-:W-:-:S04]  /*14ba0*/  IADD3 R2, P0, PT, R2, UR6, RZ ;  /* 0x0000000602027c10 */ /* 0x020fc8000ff1e0ff */
[----:B------:R-:W-:Y:S01]  /*14bb0*/  IADD3 R2, P2, PT, R2, 0x1000, RZ ;  /* 0x0000100002027810 */ /* 0x000fe20007f5e0ff */
[----:B---3--:R-:W-:-:S03]  /*14bc0*/  ULEA UR4, UR5, UR4, 0x18 ;  /* 0x0000000405047291 */ /* 0x008fc6000f8ec0ff */
[----:B------:R-:W-:Y:S02]  /*14bd0*/  IADD3.X R3, PT, PT, RZ, UR7, R3, P2, P0 ;  /* 0x00000007ff037c10 */ /* 0x000fe400097e0403 */
[----:B------:R-:W-:Y:S02]  /*14be0*/  PLOP3.LUT P0, PT, PT, PT, PT, 0x80, 0x8 ;  /* 0x000000000008781c */ /* 0x000fe40003f0f070 */
[----:B------:R-:W-:-:S05]  /*14bf0*/  LEA R4, R5, UR4, 0x2 ;  /* 0x0000000405047c11 */ /* 0x000fca000f8e10ff */
[----:B------:R-:W-:Y:S01]  /*14c00*/  VIADD R4, R4, 0x1000 ;  /* 0x0000100004047836 */ /* 0x000fe20000000000 */
[----:B------:R-:W-:Y:S06]  /*14c10*/  @!P1 BRA `(.L_x_815) ;  /* 0x0000000000a89947 */ /* 0x000fec0003800000 */
[----:B------:R-:W-:Y:S01]  /*14c20*/  PLOP3.LUT P0, PT, PT, PT, PT, 0x8, 0x80 ;  /* 0x000000000080781c */ /* 0x000fe20003f0e170 */
[----:B0-----:R-:W-:-:S12]  /*14c30*/  VIADD R6, R0, 0xffffe800 ;  /* 0xffffe80000067836 */ /* 0x001fd80000000000 */
.L_x_816:
[----:B------:R-:W0:Y:S01]  /*14c40*/  LDS R7, [R4+-0x1000] ;  /* 0xfff0000004077984 */ /* 0x000e220000000800 */
[----:B------:R-:W-:-:S03]  /*14c50*/  VIADD R5, R5, 0x2000 ;  /* 0x0000200005057836 */ /* 0x000fc60000000000 */
[----:B------:R-:W3:Y:S02]  /*14c60*/  LDS R9, [R4+-0x800] ;  /* 0xfff8000004097984 */ /* 0x000ee40000000800 */
[----:B------:R-:W-:Y:S02]  /*14c70*/  ISETP.GE.AND P1, PT, R5, R6, PT ;  /* 0x000000060500720c */ /* 0x000fe40003f26270 */
[----:B------:R-:W5:Y:S04]  /*14c80*/  LDS R11, [R4] ;  /* 0x00000000040b7984 */ /* 0x000f680000000800 */
[----:B------:R-:W1:Y:S04]  /*14c90*/  LDS R13, [R4+0x800] ;  /* 0x00080000040d7984 */ /* 0x000e680000000800 */
[----:B------:R-:W2:Y:S04]  /*14ca0*/  LDS R15, [R4+0x1000] ;  /* 0x00100000040f7984 */ /* 0x000ea80000000800 */
[----:B----4-:R-:W4:Y:S04]  /*14cb0*/  LDS R17, [R4+0x1800] ;  /* 0x0018000004117984 */ /* 0x010f280000000800 */
[----:B------:R-:W4:Y:S04]  /*14cc0*/  LDS R19, [R4+0x2000] ;  /* 0x0020000004137984 */ /* 0x000f280000000800 */
        /* <DEDUP_REMOVED lines=8> */
[----:B------:R5:W4:Y:S04]  /*14d50*/  LDS R37, [R4+0x6800] ;  /* 0x0068000004257984 */ /* 0x000b280000000800 */
[----:B0-----:R0:W-:Y:S04]  /*14d60*/  STG.E desc[UR12][R2.64+-0x1000], R7 ;  /* 0xfff0000702007986 */ /* 0x0011e8000c10190c */
[----:B---3--:R-:W-:Y:S01]  /*14d70*/  STG.E desc[UR12][R2.64+-0x800], R9 ;  /* 0xfff8000902007986 */ /* 0x008fe2000c10190c */
[----:B-----5:R-:W-:-:S03]  /*14d80*/  VIADD R4, R4, 0x8000 ;  /* 0x0000800004047836 */ /* 0x020fc60000000000 */
[----:B------:R-:W-:Y:S01]  /*14d90*/  STG.E desc[UR12][R2.64], R11 ;  /* 0x0000000b02007986 */ /* 0x000fe2000c10190c */
[----:B0-----:R-:W-:-:S03]  /*14da0*/  IADD3 R7, P2, PT, R2, 0x8000, RZ ;  /* 0x0000800002077810 */ /* 0x001fc60007f5e0ff */
[----:B-1----:R-:W-:Y:S02]  /*14db0*/  STG.E desc[UR12][R2.64+0x800], R13 ;  /* 0x0008000d02007986 */ /* 0x002fe4000c10190c */
[----:B------:R-:W-:Y:S02]  /*14dc0*/  IMAD.X R8, RZ, RZ, R3, P2 ;  /* 0x000000ffff087224 */ /* 0x000fe400010e0603 */
[----:B--2---:R-:W-:Y:S04]  /*14dd0*/  STG.E desc[UR12][R2.64+0x1000], R15 ;  /* 0x0010000f02007986 */ /* 0x004fe8000c10190c */
[----:B----4-:R-:W-:Y:S04]  /*14de0*/  STG.E desc[UR12][R2.64+0x1800], R17 ;  /* 0x0018001102007986 */ /* 0x010fe8000c10190c */
        /* <DEDUP_REMOVED lines=13> */
.L_x_815:
[----:B------:R-:W-:Y:S05]  /*14ec0*/  BSYNC.RECONVERGENT B0 ;  /* 0x0000000000007941 */ /* 0x000fea0003800200 */
.L_x_814:
        /* <DEDUP_REMOVED lines=8> */
[----:B------:R-:W3:Y:S02]  /*14f50*/  LDS R9, [R4+-0x800] ;  /* 0xfff8000004097984 */ /* 0x000ee40000000800 */
[----:B------:R-:W-:Y:S02]  /*14f60*/  IMAD.X R23, RZ, RZ, R3, P1 ;  /* 0x000000ffff177224 */ /* 0x000fe400008e0603 */
[----:B------:R-:W5:Y:S04]  /*14f70*/  LDS R11, [R4] ;  /* 0x00000000040b7984 */ /* 0x000f680000000800 */
[----:B------:R-:W1:Y:S04]  /*14f80*/  LDS R13, [R4+0x800] ;  /* 0x00080000040d7984 */ /* 0x000e680000000800 */
[----:B------:R-:W2:Y:S04]  /*14f90*/  LDS R15, [R4+0x1000] ;  /* 0x00100000040f7984 */ /* 0x000ea80000000800 */
[----:B----4-:R-:W4:Y:S04]  /*14fa0*/  LDS R17, [R4+0x1800] ;  /* 0x0018000004117984 */ /* 0x010f280000000800 */
[----:B------:R-:W4:Y:S04]  /*14fb0*/  LDS R19, [R4+0x2000] ;  /* 0x0020000004137984 */ /* 0x000f280000000800 */
[----:B------:R0:W4:Y:S02]  /*14fc0*/  LDS R21, [R4+0x2800] ;  /* 0x0028000004157984 */ /* 0x0001240000000800 */
[----:B0-----:R-:W-:-:S02]  /*14fd0*/  VIADD R4, R4, 0x4000 ;  /* 0x0000400004047836 */ /* 0x001fc40000000000 */
[----:B------:R-:W-:Y:S04]  /*14fe0*/  STG.E desc[UR12][R2.64+-0x1000], R7 ;  /* 0xfff0000702007986 */ /* 0x000fe8000c10190c */
[----:B---3--:R-:W-:Y:S04]  /*14ff0*/  STG.E desc[UR12][R2.64+-0x800], R9 ;  /* 0xfff8000902007986 */ /* 0x008fe8000c10190c */
[----:B-----5:R-:W-:Y:S04]  /*15000*/  STG.E desc[UR12][R2.64], R11 ;  /* 0x0000000b02007986 */ /* 0x020fe8000c10190c */
[----:B-1----:R-:W-:Y:S04]  /*15010*/  STG.E desc[UR12][R2.64+0x800], R13 ;  /* 0x0008000d02007986 */ /* 0x002fe8000c10190c */
[----:B--2---:R-:W-:Y:S04]  /*15020*/  STG.E desc[UR12][R2.64+0x1000], R15 ;  /* 0x0010000f02007986 */ /* 0x004fe8000c10190c */
[----:B----4-:R-:W-:Y:S04]  /*15030*/  STG.E desc[UR12][R2.64+0x1800], R17 ;  /* 0x0018001102007986 */ /* 0x010fe8000c10190c */
[----:B------:R-:W-:Y:S04]  /*15040*/  STG.E desc[UR12][R2.64+0x2000], R19 ;  /* 0x0020001302007986 */ /* 0x000fe8000c10190c */
[----:B------:R0:W-:Y:S02]  /*15050*/  STG.E desc[UR12][R2.64+0x2800], R21 ;  /* 0x0028001502007986 */ /* 0x0001e4000c10190c */
[----:B0-----:R-:W-:-:S02]  /*15060*/  IMAD.MOV.U32 R2, RZ, RZ, R6 ;  /* 0x000000ffff027224 */ /* 0x001fc400078e0006 */
[----:B------:R-:W-:-:S07]  /*15070*/  IMAD.MOV.U32 R3, RZ, RZ, R23 ;  /* 0x000000ffff037224 */ /* 0x000fce00078e0017 */
.L_x_818:
[----:B------:R-:W-:Y:S05]  /*15080*/  BSYNC.RECONVERGENT B0 ;  /* 0x0000000000007941 */ /* 0x000fea0003800200 */
.L_x_817:
[----:B------:R-:W-:-:S13]  /*15090*/  ISETP.LT.OR P0, PT, R5, R0, P0 ;  /* 0x000000000500720c */ /* 0x000fda0000701670 */
[----:B------:R-:W-:Y:S05]  /*150a0*/  @!P0 EXIT ;  /* 0x000000000000894d */ /* 0x000fea0003800000 */
[----:B------:R-:W0:Y:S04]  /*150b0*/  LDS R5, [R4+-0x1000] ;  /* 0xfff0000004057984 */ /* 0x000e280000000800 */
[----:B------:R-:W3:Y:S04]  /*150c0*/  LDS R7, [R4+-0x800] ;  /* 0xfff8000004077984 */ /* 0x000ee80000000800 */
[----:B------:R-:W5:Y:S04]  /*150d0*/  LDS R9, [R4] ;  /* 0x0000000004097984 */ /* 0x000f680000000800 */
[----:B------:R-:W1:Y:S04]  /*150e0*/  LDS R11, [R4+0x800] ;  /* 0x00080000040b7984 */ /* 0x000e680000000800 */
[----:B0-----:R-:W-:Y:S04]  /*150f0*/  STG.E desc[UR12][R2.64+-0x1000], R5 ;  /* 0xfff0000502007986 */ /* 0x001fe8000c10190c */
[----:B---3--:R-:W-:Y:S04]  /*15100*/  STG.E desc[UR12][R2.64+-0x800], R7 ;  /* 0xfff8000702007986 */ /* 0x008fe8000c10190c */
[----:B-----5:R-:W-:Y:S04]  /*15110*/  STG.E desc[UR12][R2.64], R9 ;  /* 0x0000000902007986 */ /* 0x020fe8000c10190c */
[----:B-1----:R-:W-:Y:S01]  /*15120*/  STG.E desc[UR12][R2.64+0x800], R11 ;  /* 0x0008000b02007986 */ /* 0x002fe2000c10190c */
[----:B------:R-:W-:Y:S05]  /*15130*/  EXIT ;  /* 0x000000000000794d */ /* 0x000fea0003800000 */
.L_x_810:
        /* <DEDUP_REMOVED lines=25> */
.L_x_821:
[----:B0-----:R0:W3:Y:S01]  /*152d0*/  LDS R6, [R4] ;  /* 0x0000000004067984 */ /* 0x0010e20000000800 */
[----:B------:R-:W-:Y:S02]  /*152e0*/  IMAD.MOV.U32 R7, RZ, RZ, R11 ;  /* 0x000000ffff077224 */ /* 0x000fe400078e000b */
[----:B------:R-:W-:-:S05]  /*152f0*/  VIADD R8, R8, 0x1 ;  /* 0x0000000108087836 */ /* 0x000fca0000000000 */
[----:B------:R-:W-:Y:S01]  /*15300*/  ISETP.NE.AND P0, PT, R8, RZ, PT ;  /* 0x000000ff0800720c */ /* 0x000fe20003f05270 */
[----:B0-----:R-:W-:Y:S02]  /*15310*/  VIADD R4, R4, 0x800 ;  /* 0x0000080004047836 */ /* 0x001fe40000000000 */
[----:B---3--:R-:W-:Y:S02]  /*15320*/  VIADD R9, R6, -UR16 ;  /* 0x8000001006097c36 */ /* 0x008fe40008000000 */
[----:B------:R-:W-:Y:S01]  /*15330*/  IMAD.MOV.U32 R6, RZ, RZ, R10 ;  /* 0x000000ffff067224 */ /* 0x000fe200078e000a */
[----:B------:R-:W-:-:S04]  /*15340*/  IADD3 R10, P2, PT, R10, 0x800, RZ ;  /* 0x000008000a0a7810 */ /* 0x000fc80007f5e0ff */
[----:B------:R0:W-:Y:S01]  /*15350*/  STG.E desc[UR12][R6.64], R9 ;  /* 0x0000000906007986 */ /* 0x0001e2000c10190c */
[----:B------:R-:W-:Y:S02]  /*15360*/  IMAD.X R11, RZ, RZ, R11, P2 ;  /* 0x000000ffff0b7224 */ /* 0x000fe400010e060b */
[----:B------:R-:W-:Y:S06]  /*15370*/  @P0 BRA `(.L_x_821) ;  /* 0xfffffffc00d40947 */ /* 0x000fec000383ffff */
.L_x_820:
[----:B------:R-:W-:Y:S05]  /*15380*/  BSYNC.RECONVERGENT B0 ;  /* 0x0000000000007941 */ /* 0x000fea0003800200 */
.L_x_819:
        /* <DEDUP_REMOVED lines=21> */
.L_x_824:
[----:B------:R-:W0:Y:S01]  /*154e0*/  LDS R7, [R4+-0x1000] ;  /* 0xfff0000004077984 */ /* 0x000e220000000800 */
[----:B------:R-:W-:-:S03]  /*154f0*/  VIADD R5, R5, 0x2000 ;  /* 0x0000200005057836 */ /* 0x000fc60000000000 */
[----:B------:R-:W-:Y:S02]  /*15500*/  LDS R18, [R4+0x2000] ;  /* 0x0020000004127984 */ /* 0x000fe40000000800 */
[----:B------:R-:W-:Y:S02]  /*15510*/  ISETP.GE.AND P2, PT, R5, R6, PT ;  /* 0x000000060500720c */ /* 0x000fe40003f46270 */
[----:B----4-:R-:W3:Y:S04]  /*15520*/  LDS R8, [R4+-0x800] ;  /* 0xfff8000004087984 */ /* 0x010ee80000000800 */
[----:B------:R-:W4:Y:S04]  /*15530*/  LDS R10, [R4] ;  /* 0x00000000040a7984 */ /* 0x000f280000000800 */
[----:B------:R-:W5:Y:S04]  /*15540*/  LDS R12, [R4+0x800] ;  /* 0x00080000040c7984 */ /* 0x000f680000000800 */
[----:B-1----:R-:W1:Y:S04]  /*15550*/  LDS R14, [R4+0x1000] ;  /* 0x00100000040e7984 */ /* 0x002e680000000800 */
[----:B--2---:R-:W2:Y:S04]  /*15560*/  LDS R16, [R4+0x1800] ;  /* 0x0018000004107984 */ /* 0x004ea80000000800 */
[----:B------:R-:W2:Y:S04]  /*15570*/  LDS R19, [R4+0x2800] ;  /* 0x0028000004137984 */ /* 0x000ea80000000800 */
[----:B------:R-:W2:Y:S04]  /*15580*/  LDS R20, [R4+0x3000] ;  /* 0x0030000004147984 */ /* 0x000ea80000000800 */
[----:B------:R-:W2:Y:S04]  /*15590*/  LDS R22, [R4+0x3800] ;  /* 0x0038000004167984 */ /* 0x000ea80000000800 */
[----:B------:R-:W2:Y:S01]  /*155a0*/  LDS R24, [R4+0x4000] ;  /* 0x0040000004187984 */ /* 0x000ea20000000800 */
[----:B0-----:R-:W-:-:S03]  /*155b0*/  VIADD R7, R7, -UR16 ;  /* 0x8000001007077c36 */ /* 0x001fc60008000000 */
[----:B------:R-:W0:Y:S04]  /*155c0*/  LDS R26, [R4+0x4800] ;  /* 0x00480000041a7984 */ /* 0x000e280000000800 */
[----:B------:R-:W0:Y:S01]  /*155d0*/  LDS R27, [R4+0x5000] ;  /* 0x00500000041b7984 */ /* 0x000e220000000800 */
[----:B---3--:R-:W-:-:S03]  /*155e0*/  VIADD R9, R8, -UR16 ;  /* 0x8000001008097c36 */ /* 0x008fc60008000000 */
[----:B------:R-:W3:Y:S01]  /*155f0*/  LDS R28, [R4+0x5800] ;  /* 0x00580000041c7984 */ /* 0x000ee20000000800 */
[----:B----4-:R-:W-:-:S03]  /*15600*/  VIADD R11, R10, -UR16 ;  /* 0x800000100a0b7c36 */ /* 0x010fc60008000000 */
[----:B------:R-:W4:Y:S01]  /*15610*/  LDS R29, [R4+0x6000] ;  /* 0x00600000041d7984 */ /* 0x000f220000000800 */
[----:B-----5:R-:W-:-:S03]  /*15620*/  VIADD R13, R12, -UR16 ;  /* 0x800000100c0d7c36 */ /* 0x020fc60008000000 */
[----:B------:R5:W4:Y:S01]  /*15630*/  LDS R30, [R4+0x6800] ;  /* 0x00680000041e7984 */ /* 0x000b220000000800 */
[----:B-1----:R-:W-:-:S03]  /*15640*/  VIADD R15, R14, -UR16 ;  /* 0x800000100e0f7c36 */ /* 0x002fc60008000000 */
[----:B------:R1:W-:Y:S01]  /*15650*/  STG.E desc[UR12][R2.64+-0x1000], R7 ;  /* 0xfff0000702007986 */ /* 0x0003e2000c10190c */
[----:B--2---:R-:W-:-:S03]  /*15660*/  VIADD R17, R16, -UR16 ;  /* 0x8000001010117c36 */ /* 0x004fc60008000000 */
[----:B------:R0:W-:Y:S01]  /*15670*/  STG.E desc[UR12][R2.64+-0x800], R9 ;  /* 0xfff8000902007986 */ /* 0x0001e2000c10190c */
[----:B------:R-:W-:Y:S02]  /*15680*/  VIADD R19, R19, -UR16 ;  /* 0x8000001013137c36 */ /* 0x000fe40008000000 */
[----:B-----5:R-:W-:Y:S01]  /*15690*/  VIADD R4, R4, 0x8000 ;  /* 0x0000800004047836 */ /* 0x020fe20000000000 */
[----:B------:R3:W-:Y:S01]  /*156a0*/  STG.E desc[UR12][R2.64], R11 ;  /* 0x0000000b02007986 */ /* 0x0007e2000c10190c */
[----:B------:R-:W-:Y:S02]  /*156b0*/  VIADD R21, R20, -UR16 ;  /* 0x8000001014157c36 */ /* 0x000fe40008000000 */
[----:B-1----:R-:W-:Y:S01]  /*156c0*/  VIADD R7, R18, -UR16 ;  /* 0x8000001012077c36 */ /* 0x002fe20008000000 */
        /* <DEDUP_REMOVED lines=8> */
[----:B---3--:R-:W-:Y:S01]  /*15750*/  VIADD R11, R28, -UR16 ;  /* 0x800000101c0b7c36 */ /* 0x008fe20008000000 */
[----:B-1----:R-:W-:Y:S02]  /*15760*/  IADD3 R7, P1, PT, R2, 0x8000, RZ ;  /* 0x0000800002077810 */ /* 0x002fe40007f3e0ff */
[----:B------:R-:W-:Y:S01]  /*15770*/  STG.E desc[UR12][R2.64+0x2800], R19 ;  /* 0x0028001302007986 */ /* 0x000fe2000c10190c */
[----:B----4-:R-:W-:Y:S02]  /*15780*/  VIADD R29, R29, -UR16 ;  /* 0x800000101d1d7c36 */ /* 0x010fe40008000000 */
        /* <DEDUP_REMOVED lines=13> */
.L_x_823:
[----:B------:R-:W-:Y:S05]  /*15860*/  BSYNC.RECONVERGENT B0 ;  /* 0x0000000000007941 */ /* 0x000fea0003800200 */
.L_x_822:
[----:B0-----:R-:W-:Y:S01]  /*15870*/  IMAD.IADD R6, R0, 0x1, -R5 ;  /* 0x0000000100067824 */ /* 0x001fe200078e0a05 */
[----:B------:R-:W-:Y:S04]  /*15880*/  BSSY.RECONVERGENT B0, `(.L_x_825) ;  /* 0x0000022000007945 */ /* 0x000fe80003800200 */
[----:B------:R-:W-:-:S13]  /*15890*/  ISETP.GT.AND P1, PT, R6, 0x800, PT ;  /* 0x000008000600780c */ /* 0x000fda0003f24270 */
[----:B------:R-:W-:Y:S05]  /*158a0*/  @!P1 BRA `(.L_x_826) ;  /* 0x00000000007c9947 */ /* 0x000fea0003800000 */
[----:B------:R-:W0:Y:S01]  /*158b0*/  LDS R6, [R4+-0x1000] ;  /* 0xfff0000004067984 */ /* 0x000e220000000800 */
[----:B------:R-:W-:Y:S01]  /*158c0*/  PLOP3.LUT P0, PT, PT, PT, PT, 0x8, 0x80 ;  /* 0x000000000080781c */ /* 0x000fe20003f0e170 */
[----:B------:R-:W-:Y:S02]  /*158d0*/  VIADD R5, R5, 0x1000 ;  /* 0x0000100005057836 */ /* 0x000fe40000000000 */
[----:B----4-:R-:W3:Y:S04]  /*158e0*/  LDS R8, [R4+-0x800] ;  /* 0xfff8000004087984 */ /* 0x010ee80000000800 */
[----:B------:R-:W4:Y:S04]  /*158f0*/  LDS R10, [R4] ;  /* 0x00000000040a7984 */ /* 0x000f280000000800 */
[----:B------:R-:W5:Y:S04]  /*15900*/  LDS R12, [R4+0x800] ;  /* 0x00080000040c7984 */ /* 0x000f680000000800 */
[----:B-1----:R-:W1:Y:S04]  /*15910*/  LDS R14, [R4+0x1000] ;  /* 0x00100000040e7984 */ /* 0x002e680000000800 */
[----:B--2---:R-:W2:Y:S04]  /*15920*/  LDS R16, [R4+0x1800] ;  /* 0x0018000004107984 */ /* 0x004ea80000000800 */
[----:B------:R-:W2:Y:S04]  /*15930*/  LDS R18, [R4+0x2000] ;  /* 0x0020000004127984 */ /* 0x000ea80000000800 */
[----:B------:R0:W2:Y:S02]  /*15940*/  LDS R20, [R4+0x2800] ;  /* 0x0028000004147984 */ /* 0x0000a40000000800 */
[----:B0-----:R-:W-:-:S02]  /*15950*/  VIADD R4, R4, 0x4000 ;  /* 0x0000400004047836 */ /* 0x001fc40000000000 */
[----:B------:R-:W-:Y:S01]  /*15960*/  VIADD R7, R6, -UR16 ;  /* 0x8000001006077c36 */ /* 0x000fe20008000000 */
[----:B------:R-:W-:Y:S01]  /*15970*/  IADD3 R6, P1, PT, R2, 0x4000, RZ ;  /* 0x0000400002067810 */ /* 0x000fe20007f3e0ff */
[----:B---3--:R-:W-:-:S03]  /*15980*/  VIADD R9, R8, -UR16 ;  /* 0x8000001008097c36 */ /* 0x008fc60008000000 */
[----:B------:R0:W-:Y:S01]  /*15990*/  STG.E desc[UR12][R2.64+-0x1000], R7 ;  /* 0xfff0000702007986 */ /* 0x0001e2000c10190c */
[----:B----4-:R-:W-:-:S03]  /*159a0*/  VIADD R11, R10, -UR16 ;  /* 0x800000100a0b7c36 */ /* 0x010fc60008000000 */
[----:B------:R-:W-:Y:S01]  /*159b0*/  STG.E desc[UR12][R2.64+-0x800], R9 ;  /* 0xfff8000902007986 */ /* 0x000fe2000c10190c */
[----:B-----5:R-:W-:-:S03]  /*159c0*/  VIADD R13, R12, -UR16 ;  /* 0x800000100c0d7c36 */ /* 0x020fc60008000000 */
[----:B------:R-:W-:Y:S01]  /*159d0*/  STG.E desc[UR12][R2.64], R11 ;  /* 0x0000000b02007986 */ /* 0x000fe2000c10190c */
[----:B-1----:R-:W-:-:S03]  /*159e0*/  VIADD R15, R14, -UR16 ;  /* 0x800000100e0f7c36 */ /* 0x002fc60008000000 */
[----:B------:R-:W-:Y:S01]  /*159f0*/  STG.E desc[UR12][R2.64+0x800], R13 ;  /* 0x0008000d02007986 */ /* 0x000fe2000c10190c */
[----:B0-----:R-:W-:Y:S02]  /*15a00*/  IMAD.X R7, RZ, RZ, R3, P1 ;  /* 0x000000ffff077224 */ /* 0x001fe400008e0603 */
[----:B--2---:R-:W-:Y:S01]  /*15a10*/  VIADD R17, R16, -UR16 ;  /* 0x8000001010117c36 */ /* 0x004fe20008000000 */
        /* <DEDUP_REMOVED lines=8> */
.L_x_826:
[----:B------:R-:W-:Y:S05]  /*15aa0*/  BSYNC.RECONVERGENT B0 ;  /* 0x0000000000007941 */ /* 0x000fea0003800200 */
.L_x_825:
[----:B------:R-:W-:-:S13]  /*15ab0*/  ISETP.LT.OR P0, PT, R5, R0, P0 ;  /* 0x000000000500720c */ /* 0x000fda0000701670 */
[----:B------:R-:W-:Y:S05]  /*15ac0*/  @!P0 EXIT ;  /* 0x000000000000894d */ /* 0x000fea0003800000 */
[----:B------:R-:W0:Y:S04]  /*15ad0*/  LDS R0, [R4+-0x1000] ;  /* 0xfff0000004007984 */ /* 0x000e280000000800 */
[----:B------:R-:W3:Y:S04]  /*15ae0*/  LDS R6, [R4+-0x800] ;  /* 0xfff8000004067984 */ /* 0x000ee80000000800 */
[----:B----4-:R-:W4:Y:S04]  /*15af0*/  LDS R8, [R4] ;  /* 0x0000000004087984 */ /* 0x010f280000000800 */
[----:B------:R-:W5:Y:S01]  /*15b00*/  LDS R10, [R4+0x800] ;  /* 0x00080000040a7984 */ /* 0x000f620000000800 */
[----:B0-----:R-:W-:-:S02]  /*15b10*/  VIADD R5, R0, -UR16 ;  /* 0x8000001000057c36 */ /* 0x001fc40008000000 */
[----:B---3--:R-:W-:-:S03]  /*15b20*/  VIADD R7, R6, -UR16 ;  /* 0x8000001006077c36 */ /* 0x008fc60008000000 */
[----:B------:R-:W-:Y:S01]  /*15b30*/  STG.E desc[UR12][R2.64+-0x1000], R5 ;  /* 0xfff0000502007986 */ /* 0x000fe2000c10190c */
[----:B----4-:R-:W-:-:S03]  /*15b40*/  VIADD R9, R8, -UR16 ;  /* 0x8000001008097c36 */ /* 0x010fc60008000000 */
[----:B------:R-:W-:Y:S01]  /*15b50*/  STG.E desc[UR12][R2.64+-0x800], R7 ;  /* 0xfff8000702007986 */ /* 0x000fe2000c10190c */
[----:B-----5:R-:W-:-:S03]  /*15b60*/  VIADD R11, R10, -UR16 ;  /* 0x800000100a0b7c36 */ /* 0x020fc60008000000 */
[----:B------:R-:W-:Y:S04]  /*15b70*/  STG.E desc[UR12][R2.64], R9 ;  /* 0x0000000902007986 */ /* 0x000fe8000c10190c */
[----:B------:R-:W-:Y:S01]  /*15b80*/  STG.E desc[UR12][R2.64+0x800], R11 ;  /* 0x0008000b02007986 */ /* 0x000fe2000c10190c */
[----:B------:R-:W-:Y:S05]  /*15b90*/  EXIT ;  /* 0x000000000000794d */ /* 0x000fea0003800000 */
.L_x_456:
[----:B------:R-:W-:Y:S02]  /*15ba0*/  IMAD.MOV.U32 R11, RZ, RZ, R33 ;  /* 0x000000ffff0b7224 */ /* 0x000fe400078e0021 */
[----:B------:R-:W-:Y:S02]  /*15bb0*/  IMAD.MOV.U32 R8, RZ, RZ, 0x1 ;  /* 0x00000001ff087424 */ /* 0x000fe400078e00ff */
[----:B------:R-:W-:Y:S02]  /*15bc0*/  IMAD.MOV.U32 R9, RZ, RZ, RZ ;  /* 0x000000ffff097224 */ /* 0x000fe400078e00ff */
[----:B------:R-:W-:-:S07]  /*15bd0*/  IMAD.MOV.U32 R6, RZ, RZ, -0x1 ;  /* 0xffffffffff067424 */ /* 0x000fce00078e00ff */
[----:B------:R-:W-:Y:S05]  /*15be0*/  WARPSYNC.COLLECTIVE R6, `(.L_x_827) ;  /* 0x0000000006087348 */ /* 0x000fea0003c00000 */
[----:B------:R0:W1:Y:S02]  /*15bf0*/  SHFL.UP P0, R10, R11, R8, R9 ;  /* 0x040000080b0a7389 */ /* 0x0000640000000009 */
[----:B01----:R-:W-:Y:S05]  /*15c00*/  ENDCOLLECTIVE ;  /* 0x000000000000791b */ /* 0x003fea0003800000 */
.L_x_827:
[----:B------:R-:W-:Y:S02]  /*15c10*/  IMAD.MOV.U32 R8, RZ, RZ, 0x2 ;  /* 0x00000002ff087424 */ /* 0x000fe400078e00ff */
[----:B------:R-:W-:-:S04]  /*15c20*/  IMAD.MOV.U32 R32, RZ, RZ, R10 ;  /* 0x000000ffff207224 */ /* 0x000fc800078e000a */
[----:B------:R-:W-:-:S04]  /*15c30*/  @P0 IMAD.IADD R32, R33, 0x1, R32 ;  /* 0x0000000121200824 */ /* 0x000fc800078e0220 */
[----:B------:R-:W-:-:S07]  /*15c40*/  IMAD.MOV.U32 R11, RZ, RZ, R32 ;  /* 0x000000ffff0b7224 */ /* 0x000fce00078e0020 */
[----:B------:R-:W-:Y:S05]  /*15c50*/  WARPSYNC.COLLECTIVE R6, `(.L_x_828) ;  /* 0x0000000006087348 */ /* 0x000fea0003c00000 */
[----:B------:R0:W1:Y:S02]  /*15c60*/  SHFL.UP P0, R10, R11, R8, R9 ;  /* 0x040000080b0a7389 */ /* 0x0000640000000009 */
[----:B01----:R-:W-:Y:S05]  /*15c70*/  ENDCOLLECTIVE ;  /* 0x000000000000791b */ /* 0x003fea0003800000 */
.L_x_828:
[----:B------:R-:W-:Y:S02]  /*15c80*/  IMAD.MOV.U32 R8, RZ, RZ, 0x4 ;  /* 0x00000004ff087424 */ /* 0x000fe400078e00ff */
[----:B------:R-:W-:-:S04]  /*15c90*/  IMAD.MOV.U32 R35, RZ, RZ, R10 ;  /* 0x000000ffff237224 */ /* 0x000fc800078e000a */
[----:B------:R-:W-:-:S04]  /*15ca0*/  @P0 IMAD.IADD R35, R32, 0x1, R35 ;  /* 0x0000000120230824 */ /* 0x000fc800078e0223 */
[----:B------:R-:W-:-:S07]  /*15cb0*/  IMAD.MOV.U32 R11, RZ, RZ, R35 ;  /* 0x000000ffff0b7224 */ /* 0x000fce00078e0023 */
[----:B------:R-:W-:Y:S05]  /*15cc0*/  WARPSYNC.COLLECTIVE R6, `(.L_x_829) ;  /* 0x0000000006087348 */ /* 0x000fea0003c00000 */
[----:B------:R0:W1:Y:S02]  /*15cd0*/  SHFL.UP P0, R10, R11, R8, R9 ;  /* 0x040000080b0a7389 */ /* 0x0000640000000009 */
[----:B01----:R-:W-:Y:S05]  /*15ce0*/  ENDCOLLECTIVE ;  /* 0x000000000000791b */ /* 0x003fea0003800000 */
.L_x_829:
[----:B------:R-:W-:Y:S02]  /*15cf0*/  IMAD.MOV.U32 R8, RZ, RZ, 0x8 ;  /* 0x00000008ff087424 */ /* 0x000fe400078e00ff */
[----:B------:R-:W-:-:S04]  /*15d00*/  IMAD.MOV.U32 R34, RZ, RZ, R10 ;  /* 0x000000ffff227224 */ /* 0x000fc800078e000a */
[----:B------:R-:W-:-:S04]  /*15d10*/  @P0 IMAD.IADD R34, R35, 0x1, R34 ;  /* 0x0000000123220824 */ /* 0x000fc800078e0222 */
[----:B------:R-:W-:-:S07]  /*15d20*/  IMAD.MOV.U32 R11, RZ, RZ, R34 ;  /* 0x000000ffff0b7224 */ /* 0x000fce00078e0022 */
[----:B------:R-:W-:Y:S05]  /*15d30*/  WARPSYNC.COLLECTIVE R6, `(.L_x_830) ;  /* 0x0000000006087348 */ /* 0x000fea0003c00000 */
[----:B------:R0:W1:Y:S02]  /*15d40*/  SHFL.UP P0, R10, R11, R8, R9 ;  /* 0x040000080b0a7389 */ /* 0x0000640000000009 */
[----:B01----:R-:W-:Y:S05]  /*15d50*/  ENDCOLLECTIVE ;  /* 0x000000000000791b */ /* 0x003fea0003800000 */
.L_x_830:
[----:B------:R-:W-:Y:S02]  /*15d60*/  IMAD.MOV.U32 R8, RZ, RZ, 0x10 ;  /* 0x00000010ff087424 */ /* 0x000fe400078e00ff */
[----:B------:R-:W-:-:S04]  /*15d70*/  IMAD.MOV.U32 R37, RZ, RZ, R10 ;  /* 0x000000ffff257224 */ /* 0x000fc800078e000a */
[----:B------:R-:W-:-:S04]  /*15d80*/  @P0 IMAD.IADD R37, R34, 0x1, R37 ;  /* 0x0000000122250824 */ /* 0x000fc800078e0225 */
[----:B------:R-:W-:-:S07]  /*15d90*/  IMAD.MOV.U32 R11, RZ, RZ, R37 ;  /* 0x000000ffff0b7224 */ /* 0x000fce00078e0025 */
[----:B------:R-:W-:Y:S05]  /*15da0*/  WARPSYNC.COLLECTIVE R6, `(.L_x_831) ;  /* 0x0000000006087348 */ /* 0x000fea0003c00000 */
[----:B------:R0:W1:Y:S02]  /*15db0*/  SHFL.UP P0, R10, R11, R8, R9 ;  /* 0x040000080b0a7389 */ /* 0x0000640000000009 */
[----:B01----:R-:W-:Y:S05]  /*15dc0*/  ENDCOLLECTIVE ;  /* 0x000000000000791b */ /* 0x003fea0003800000 */
.L_x_831:
[----:B------:R-:W-:Y:S05]  /*15dd0*/  BRA `(.L_x_832) ;  /* 0xfffffec800247947 */ /* 0x000fea000383ffff */
.L_x_529:
[----:B------:R-:W-:Y:S02]  /*15de0*/  IMAD.MOV.U32 R11, RZ, RZ, R33 ;  /* 0x000000ffff0b7224 */ /* 0x000fe400078e0021 */
[----:B------:R-:W-:Y:S02]  /*15df0*/  IMAD.MOV.U32 R8, RZ, RZ, 0x1 ;  /* 0x00000001ff087424 */ /* 0x000fe400078e00ff */
[----:B------:R-:W-:Y:S02]  /*15e00*/  IMAD.MOV.U32 R9, RZ, RZ, RZ ;  /* 0x000000ffff097224 */ /* 0x000fe400078e00ff */
[----:B------:R-:W-:-:S07]  /*15e10*/  IMAD.MOV.U32 R6, RZ, RZ, -0x1 ;  /* 0xffffffffff067424 */ /* 0x000fce00078e00ff */
[----:B------:R-:W-:Y:S05]  /*15e20*/  WARPSYNC.COLLECTIVE R6, `(.L_x_833) ;  /* 0x0000000006087348 */ /* 0x000fea0003c00000 */
[----:B------:R0:W1:Y:S02]  /*15e30*/  SHFL.UP P0, R10, R11, R8, R9 ;  /* 0x040000080b0a7389 */ /* 0x0000640000000009 */
[----:B01----:R-:W-:Y:S05]  /*15e40*/  ENDCOLLECTIVE ;  /* 0x000000000000791b */ /* 0x003fea0003800000 */
.L_x_833:
[----:B------:R-:W-:Y:S02]  /*15e50*/  IMAD.MOV.U32 R8, RZ, RZ, 0x2 ;  /* 0x00000002ff087424 */ /* 0x000fe400078e00ff */
[----:B------:R-:W-:-:S04]  /*15e60*/  IMAD.MOV.U32 R32, RZ, RZ, R10 ;  /* 0x000000ffff207224 */ /* 0x000fc800078e000a */
[----:B------:R-:W-:-:S04]  /*15e70*/  @P0 IMAD.IADD R32, R33, 0x1, R32 ;  /* 0x0000000121200824 */ /* 0x000fc800078e0220 */
[----:B------:R-:W-:-:S07]  /*15e80*/  IMAD.MOV.U32 R11, RZ, RZ, R32 ;  /* 0x000000ffff0b7224 */ /* 0x000fce00078e0020 */
[----:B------:R-:W-:Y:S05]  /*15e90*/  WARPSYNC.COLLECTIVE R6, `(.L_x_834) ;  /* 0x0000000006087348 */ /* 0x000fea0003c00000 */
[----:B------:R0:W1:Y:S02]  /*15ea0*/  SHFL.UP P0, R10, R11, R8, R9 ;  /* 0x040000080b0a7389 */ /* 0x0000640000000009 */
[----:B01----:R-:W-:Y:S05]  /*15eb0*/  ENDCOLLECTIVE ;  /* 0x000000000000791b */ /* 0x003fea0003800000 */
.L_x_834:
[----:B------:R-:W-:Y:S02]  /*15ec0*/  IMAD.MOV.U32 R8, RZ, RZ, 0x4 ;  /* 0x00000004ff087424 */ /* 0x000fe400078e00ff */
[----:B------:R-:W-:-:S04]  /*15ed0*/  IMAD.MOV.U32 R35, RZ, RZ, R10 ;  /* 0x000000ffff237224 */ /* 0x000fc800078e000a */
[----:B------:R-:W-:-:S04]  /*15ee0*/  @P0 IMAD.IADD R35, R32, 0x1, R35 ;  /* 0x0000000120230824 */ /* 0x000fc800078e0223 */
[----:B------:R-:W-:-:S07]  /*15ef0*/  IMAD.MOV.U32 R11, RZ, RZ, R35 ;  /* 0x000000ffff0b7224 */ /* 0x000fce00078e0023 */
[----:B------:R-:W-:Y:S05]  /*15f00*/  WARPSYNC.COLLECTIVE R6, `(.L_x_835) ;  /* 0x0000000006087348 */ /* 0x000fea0003c00000 */
[----:B------:R0:W1:Y:S02]  /*15f10*/  SHFL.UP P0, R10, R11, R8, R9 ;  /* 0x040000080b0a7389 */ /* 0x0000640000000009 */
[----:B01----:R-:W-:Y:S05]  /*15f20*/  ENDCOLLECTIVE ;  /* 0x000000000000791b */ /* 0x003fea0003800000 */
.L_x_835:
[----:B------:R-:W-:Y:S02]  /*15f30*/  IMAD.MOV.U32 R8, RZ, RZ, 0x8 ;  /* 0x00000008ff087424 */ /* 0x000fe400078e00ff */
[----:B------:R-:W-:-:S04]  /*15f40*/  IMAD.MOV.U32 R34, RZ, RZ, R10 ;  /* 0x000000ffff227224 */ /* 0x000fc800078e000a */
[----:B------:R-:W-:-:S04]  /*15f50*/  @P0 IMAD.IADD R34, R35, 0x1, R34 ;  /* 0x0000000123220824 */ /* 0x000fc800078e0222 */
[----:B------:R-:W-:-:S07]  /*15f60*/  IMAD.MOV.U32 R11, RZ, RZ, R34 ;  /* 0x000000ffff0b7224 */ /* 0x000fce00078e0022 */
[----:B------:R-:W-:Y:S05]  /*15f70*/  WARPSYNC.COLLECTIVE R6, `(.L_x_836) ;  /* 0x0000000006087348 */ /* 0x000fea0003c00000 */
[----:B------:R0:W1:Y:S02]  /*15f80*/  SHFL.UP P0, R10, R11, R8, R9 ;  /* 0x040000080b0a7389 */ /* 0x0000640000000009 */
[----:B01----:R-:W-:Y:S05]  /*15f90*/  ENDCOLLECTIVE ;  /* 0x000000000000791b */ /* 0x003fea0003800000 */
.L_x_836:
[----:B------:R-:W-:Y:S02]  /*15fa0*/  IMAD.MOV.U32 R8, RZ, RZ, 0x10 ;  /* 0x00000010ff087424 */ /* 0x000fe400078e00ff */
[----:B------:R-:W-:-:S04]  /*15fb0*/  IMAD.MOV.U32 R37, RZ, RZ, R10 ;  /* 0x000000ffff257224 */ /* 0x000fc800078e000a */
[----:B------:R-:W-:-:S04]  /*15fc0*/  @P0 IMAD.IADD R37, R34, 0x1, R37 ;  /* 0x0000000122250824 */ /* 0x000fc800078e0225 */
[----:B------:R-:W-:-:S07]  /*15fd0*/  IMAD.MOV.U32 R11, RZ, RZ, R37 ;  /* 0x000000ffff0b7224 */ /* 0x000fce00078e0025 */
[----:B------:R-:W-:Y:S05]  /*15fe0*/  WARPSYNC.COLLECTIVE R6, `(.L_x_837) ;  /* 0x0000000006087348 */ /* 0x000fea0003c00000 */
[----:B------:R0:W1:Y:S02]  /*15ff0*/  SHFL.UP P0, R10, R11, R8, R9 ;  /* 0x040000080b0a7389 */ /* 0x0000640000000009 */
[----:B01----:R-:W-:Y:S05]  /*16000*/  ENDCOLLECTIVE ;  /* 0x000000000000791b */ /* 0x003fea0003800000 */
.L_x_837:
[----:B------:R-:W-:Y:S05]  /*16010*/  BRA `(.L_x_838) ;  /* 0xffffff08003c7947 */ /* 0x000fea000383ffff */
.L_x_637:
[----:B------:R-:W-:Y:S02]  /*16020*/  IMAD.MOV.U32 R11, RZ, RZ, R31 ;  /* 0x000000ffff0b7224 */ /* 0x000fe400078e001f */
[----:B------:R-:W-:Y:S02]  /*16030*/  IMAD.MOV.U32 R8, RZ, RZ, 0x1 ;  /* 0x00000001ff087424 */ /* 0x000fe400078e00ff */
[----:B------:R-:W-:Y:S02]  /*16040*/  IMAD.MOV.U32 R9, RZ, RZ, RZ ;  /* 0x000000ffff097224 */ /* 0x000fe400078e00ff */
[----:B------:R-:W-:-:S07]  /*16050*/  IMAD.MOV.U32 R6, RZ, RZ, -0x1 ;  /* 0xffffffffff067424 */ /* 0x000fce00078e00ff */
[----:B------:R-:W-:Y:S05]  /*16060*/  WARPSYNC.COLLECTIVE R6, `(.L_x_839) ;  /* 0x0000000006087348 */ /* 0x000fea0003c00000 */
[----:B------:R0:W1:Y:S02]  /*16070*/  SHFL.UP P0, R10, R11, R8, R9 ;  /* 0x040000080b0a7389 */ /* 0x0000640000000009 */
[----:B01----:R-:W-:Y:S05]  /*16080*/  ENDCOLLECTIVE ;  /* 0x000000000000791b */ /* 0x003fea0003800000 */
.L_x_839:
[----:B------:R-:W-:Y:S02]  /*16090*/  IMAD.MOV.U32 R8, RZ, RZ, 0x2 ;  /* 0x00000002ff087424 */ /* 0x000fe400078e00ff */
[----:B------:R-:W-:-:S04]  /*160a0*/  IMAD.MOV.U32 R32, RZ, RZ, R10 ;  /* 0x000000ffff207224 */ /* 0x000fc800078e000a */
[----:B------:R-:W-:-:S04]  /*160b0*/  @P0 IMAD.IADD R32, R31, 0x1, R32 ;  /* 0x000000011f200824 */ /* 0x000fc800078e0220 */
[----:B------:R-:W-:-:S07]  /*160c0*/  IMAD.MOV.U32 R11, RZ, RZ, R32 ;  /* 0x000000ffff0b7224 */ /* 0x000fce00078e0020 */
[----:B------:R-:W-:Y:S05]  /*160d0*/  WARPSYNC.COLLECTIVE R6, `(.L_x_840) ;  /* 0x0000000006087348 */ /* 0x000fea0003c00000 */
[----:B------:R0:W1:Y:S02]  /*160e0*/  SHFL.UP P0, R10, R11, R8, R9 ;  /* 0x040000080b0a7389 */ /* 0x0000640000000009 */
[----:B01----:R-:W-:Y:S05]  /*160f0*/  ENDCOLLECTIVE ;  /* 0x000000000000791b */ /* 0x003fea0003800000 */
.L_x_840:
[----:B------:R-:W-:Y:S02]  /*16100*/  IMAD.MOV.U32 R8, RZ, RZ, 0x4 ;  /* 0x00000004ff087424 */ /* 0x000fe400078e00ff */
[----:B------:R-:W-:-:S04]  /*16110*/  IMAD.MOV.U32 R33, RZ, RZ, R10 ;  /* 0x000000ffff217224 */ /* 0x000fc800078e000a */
[----:B------:R-:W-:-:S04]  /*16120*/  @P0 IMAD.IADD R33, R32, 0x1, R33 ;  /* 0x0000000120210824 */ /* 0x000fc800078e0221 */
[----:B------:R-:W-:-:S07]  /*16130*/  IMAD.MOV.U32 R11, RZ, RZ, R33 ;  /* 0x000000ffff0b7224 */ /* 0x000fce00078e0021 */
[----:B------:R-:W-:Y:S05]  /*16140*/  WARPSYNC.COLLECTIVE R6, `(.L_x_841) ;  /* 0x0000000006087348 */ /* 0x000fea0003c00000 */
[----:B------:R0:W1:Y:S02]  /*16150*/  SHFL.UP P0, R10, R11, R8, R9 ;  /* 0x040000080b0a7389 */ /* 0x0000640000000009 */
[----:B01----:R-:W-:Y:S05]  /*16160*/  ENDCOLLECTIVE ;  /* 0x000000000000791b */ /* 0x003fea0003800000 */
.L_x_841:
[----:B------:R-:W-:Y:S02]  /*16170*/  IMAD.MOV.U32 R8, RZ, RZ, 0x8 ;  /* 0x00000008ff087424 */ /* 0x000fe400078e00ff */
[----:B------:R-:W-:-:S04]  /*16180*/  IMAD.MOV.U32 R34, RZ, RZ, R10 ;  /* 0x000000ffff227224 */ /* 0x000fc800078e000a */
[----:B------:R-:W-:-:S04]  /*16190*/  @P0 IMAD.IADD R34, R33, 0x1, R34 ;  /* 0x0000000121220824 */ /* 0x000fc800078e0222 */
[----:B------:R-:W-:-:S07]  /*161a0*/  IMAD.MOV.U32 R11, RZ, RZ, R34 ;  /* 0x000000ffff0b7224 */ /* 0x000fce00078e0022 */
[----:B------:R-:W-:Y:S05]  /*161b0*/  WARPSYNC.COLLECTIVE R6, `(.L_x_842) ;  /* 0x0000000006087348 */ /* 0x000fea0003c00000 */
[----:B------:R0:W1:Y:S02]  /*161c0*/  SHFL.UP P0, R10, R11, R8, R9 ;  /* 0x040000080b0a7389 */ /* 0x0000640000000009 */
[----:B01----:R-:W-:Y:S05]  /*161d0*/  ENDCOLLECTIVE ;  /* 0x000000000000791b */ /* 0x003fea0003800000 */
.L_x_842:
[----:B------:R-:W-:Y:S02]  /*161e0*/  IMAD.MOV.U32 R8, RZ, RZ, 0x10 ;  /* 0x00000010ff087424 */ /* 0x000fe400078e00ff */
[----:B------:R-:W-:-:S04]  /*161f0*/  IMAD.MOV.U32 R35, RZ, RZ, R10 ;  /* 0x000000ffff237224 */ /* 0x000fc800078e000a */
[----:B------:R-:W-:-:S04]  /*16200*/  @P0 IMAD.IADD R35, R34, 0x1, R35 ;  /* 0x0000000122230824 */ /* 0x000fc800078e0223 */
[----:B------:R-:W-:-:S07]  /*16210*/  IMAD.MOV.U32 R11, RZ, RZ, R35 ;  /* 0x000000ffff0b7224 */ /* 0x000fce00078e0023 */
[----:B------:R-:W-:Y:S05]  /*16220*/  WARPSYNC.COLLECTIVE R6, `(.L_x_843) ;  /* 0x0000000006087348 */ /* 0x000fea0003c00000 */
[----:B------:R0:W1:Y:S02]  /*16230*/  SHFL.UP P0, R10, R11, R8, R9 ;  /* 0x040000080b0a7389 */ /* 0x0000640000000009 */
[----:B01----:R-:W-:Y:S05]  /*16240*/  ENDCOLLECTIVE ;  /* 0x000000000000791b */ /* 0x003fea0003800000 */
.L_x_843:
[----:B------:R-:W-:Y:S05]  /*16250*/  BRA `(.L_x_844) ;  /* 0xffffff5400e07947 */ /* 0x000fea000383ffff */
.L_x_745:
[----:B------:R-:W-:Y:S02]  /*16260*/  IMAD.MOV.U32 R11, RZ, RZ, R31 ;  /* 0x000000ffff0b7224 */ /* 0x000fe400078e001f */
[----:B------:R-:W-:Y:S02]  /*16270*/  IMAD.MOV.U32 R8, RZ, RZ, 0x1 ;  /* 0x00000001ff087424 */ /* 0x000fe400078e00ff */
[----:B------:R-:W-:Y:S02]  /*16280*/  IMAD.MOV.U32 R9, RZ, RZ, RZ ;  /* 0x000000ffff097224 */ /* 0x000fe400078e00ff */
[----:B------:R-:W-:-:S07]  /*16290*/  IMAD.MOV.U32 R6, RZ, RZ, -0x1 ;  /* 0xffffffffff067424 */ /* 0x000fce00078e00ff */
[----:B------:R-:W-:Y:S05]  /*162a0*/  WARPSYNC.COLLECTIVE R6, `(.L_x_845) ;  /* 0x0000000006087348 */ /* 0x000fea0003c00000 */
[----:B------:R0:W1:Y:S02]  /*162b0*/  SHFL.UP P0, R10, R11, R8, R9 ;  /* 0x040000080b0a7389 */ /* 0x0000640000000009 */
[----:B01----:R-:W-:Y:S05]  /*162c0*/  ENDCOLLECTIVE ;  /* 0x000000000000791b */ /* 0x003fea0003800000 */
.L_x_845:
[----:B------:R-:W-:Y:S02]  /*162d0*/  IMAD.MOV.U32 R8, RZ, RZ, 0x2 ;  /* 0x00000002ff087424 */ /* 0x000fe400078e00ff */
[----:B------:R-:W-:-:S04]  /*162e0*/  IMAD.MOV.U32 R32, RZ, RZ, R10 ;  /* 0x000000ffff207224 */ /* 0x000fc800078e000a */
[----:B------:R-:W-:-:S04]  /*162f0*/  @P0 IMAD.IADD R32, R31, 0x1, R32 ;  /* 0x000000011f200824 */ /* 0x000fc800078e0220 */
[----:B------:R-:W-:-:S07]  /*16300*/  IMAD.MOV.U32 R11, RZ, RZ, R32 ;  /* 0x000000ffff0b7224 */ /* 0x000fce00078e0020 */
[----:B------:R-:W-:Y:S05]  /*16310*/  WARPSYNC.COLLECTIVE R6, `(.L_x_846) ;  /* 0x0000000006087348 */ /* 0x000fea0003c00000 */
[----:B------:R0:W1:Y:S02]  /*16320*/  SHFL.UP P0, R10, R11, R8, R9 ;  /* 0x040000080b0a7389 */ /* 0x0000640000000009 */
[----:B01----:R-:W-:Y:S05]  /*16330*/  ENDCOLLECTIVE ;  /* 0x000000000000791b */ /* 0x003fea0003800000 */
.L_x_846:
[----:B------:R-:W-:Y:S02]  /*16340*/  IMAD.MOV.U32 R8, RZ, RZ, 0x4 ;  /* 0x00000004ff087424 */ /* 0x000fe400078e00ff */
[----:B------:R-:W-:-:S04]  /*16350*/  IMAD.MOV.U32 R33, RZ, RZ, R10 ;  /* 0x000000ffff217224 */ /* 0x000fc800078e000a */
[----:B------:R-:W-:-:S04]  /*16360*/  @P0 IMAD.IADD R33, R32, 0x1, R33 ;  /* 0x0000000120210824 */ /* 0x000fc800078e0221 */
[----:B------:R-:W-:-:S07]  /*16370*/  IMAD.MOV.U32 R11, RZ, RZ, R33 ;  /* 0x000000ffff0b7224 */ /* 0x000fce00078e0021 */
[----:B------:R-:W-:Y:S05]  /*16380*/  WARPSYNC.COLLECTIVE R6, `(.L_x_847) ;  /* 0x0000000006087348 */ /* 0x000fea0003c00000 */
[----:B------:R0:W1:Y:S02]  /*16390*/  SHFL.UP P0, R10, R11, R8, R9 ;  /* 0x040000080b0a7389 */ /* 0x0000640000000009 */
[----:B01----:R-:W-:Y:S05]  /*163a0*/  ENDCOLLECTIVE ;  /* 0x000000000000791b */ /* 0x003fea0003800000 */
.L_x_847:
[----:B------:R-:W-:Y:S02]  /*163b0*/  IMAD.MOV.U32 R8, RZ, RZ, 0x8 ;  /* 0x00000008ff087424 */ /* 0x000fe400078e00ff */
[----:B------:R-:W-:-:S04]  /*163c0*/  IMAD.MOV.U32 R34, RZ, RZ, R10 ;  /* 0x000000ffff227224 */ /* 0x000fc800078e000a */
[----:B------:R-:W-:-:S04]  /*163d0*/  @P0 IMAD.IADD R34, R33, 0x1, R34 ;  /* 0x0000000121220824 */ /* 0x000fc800078e0222 */
[----:B------:R-:W-:-:S07]  /*163e0*/  IMAD.MOV.U32 R11, RZ, RZ, R34 ;  /* 0x000000ffff0b7224 */ /* 0x000fce00078e0022 */
[----:B------:R-:W-:Y:S05]  /*163f0*/  WARPSYNC.COLLECTIVE R6, `(.L_x_848) ;  /* 0x0000000006087348 */ /* 0x000fea0003c00000 */
[----:B------:R0:W1:Y:S02]  /*16400*/  SHFL.UP P0, R10, R11, R8, R9 ;  /* 0x040000080b0a7389 */ /* 0x0000640000000009 */
[----:B01----:R-:W-:Y:S05]  /*16410*/  ENDCOLLECTIVE ;  /* 0x000000000000791b */ /* 0x003fea0003800000 */
.L_x_848:
[----:B------:R-:W-:Y:S02]  /*16420*/  IMAD.MOV.U32 R8, RZ, RZ, 0x10 ;  /* 0x00000010ff087424 */ /* 0x000fe400078e00ff */
[----:B------:R-:W-:-:S04]  /*16430*/  IMAD.MOV.U32 R35, RZ, RZ, R10 ;  /* 0x000000ffff237224 */ /* 0x000fc800078e000a */
[----:B------:R-:W-:-:S04]  /*16440*/  @P0 IMAD.IADD R35, R34, 0x1, R35 ;  /* 0x0000000122230824 */ /* 0x000fc800078e0223 */
[----:B------:R-:W-:-:S07]  /*16450*/  IMAD.MOV.U32 R11, RZ, RZ, R35 ;  /* 0x000000ffff0b7224 */ /* 0x000fce00078e0023 */
[----:B------:R-:W-:Y:S05]  /*16460*/  WARPSYNC.COLLECTIVE R6, `(.L_x_849) ;  /* 0x0000000006087348 */ /* 0x000fea0003c00000 */
[----:B------:R0:W1:Y:S02]  /*16470*/  SHFL.UP P0, R10, R11, R8, R9 ;  /* 0x040000080b0a7389 */ /* 0x0000640000000009 */
[----:B01----:R-:W-:Y:S05]  /*16480*/  ENDCOLLECTIVE ;  /* 0x000000000000791b */ /* 0x003fea0003800000 */
.L_x_849:
[----:B------:R-:W-:Y:S05]  /*16490*/  BRA `(.L_x_850) ;  /* 0xffffffa8005c7947 */ /* 0x000fea000383ffff */
.L_x_851:
        /* <DEDUP_REMOVED lines=14> */
.L_x_2576:


//--------------------- .text._ZN4vllm16topKPerRowDecodeILi1024ELb1ELb0ELb1EEEvPKfPKiPiiiiiiPfiS4_ --------------------------
	.section	.text._ZN4vllm16topKPerRowDecodeILi1024ELb1ELb0ELb1EEEvPKfPKiPiiiiiiPfiS4_,"ax",@progbits
	.align	128
.text._ZN4vllm16topKPerRowDecodeILi1024ELb1ELb0ELb1EEEvPKfPKiPiiiiiiPfiS4_:
        .type           _ZN4vllm16topKPerRowDecodeILi1024ELb1ELb0ELb1EEEvPKfPKiPiiiiiiPfiS4_,@function
        .size           _ZN4vllm16topKPerRowDecodeILi1024ELb1ELb0ELb1EEEvPKfPKiPiiiiiiPfiS4_,(.L_x_2577 - _ZN4vllm16topKPerRowDecodeILi1024ELb1ELb0ELb1EEEvPKfPKiPiiiiiiPfiS4_)
        .other          _ZN4vllm16topKPerRowDecodeILi1024ELb1ELb0ELb1EEEvPKfPKiPiiiiiiPfiS4_,@"STO_CUDA_ENTRY STV_DEFAULT"
_ZN4vllm16topKPerRowDecodeILi1024ELb1ELb0ELb1EEEvPKfPKiPiiiiiiPfiS4_:
[----:B------:R-:W-:Y:S08]  /*0000*/  LDC R1, c[0x0][0x37c] ;  /* 0x0000df00ff017b82 */ /* 0x000ff00000000800 */
[----:B------:R-:W0:Y:S01]  /*0010*/  LDC R9, c[0x0][0x3a0] ;  /* 0x0000e800ff097b82 */ /* 0x000e220000000800 */
[----:B------:R-:W0:Y:S01]  /*0020*/  LDCU UR4, c[0x0][0x3b8] ;  /* 0x00007700ff0477ac */ /* 0x000e220008000800 */
[----:B------:R-:W1:Y:S06]  /*0030*/  LDCU.64 UR10, c[0x0][0x358] ;  /* 0x00006b00ff0a77ac */ /* 0x000e6c0008000a00 */
[----:B------:R-:W2:Y:S01]  /*0040*/  S2UR UR6, SR_CTAID.X ;  /* 0x00000000000679c3 */ /* 0x000ea20000002500 */
[----:B0-----:R-:W-:Y:S01]  /*0050*/  IMAD R0, R9, UR4, RZ ;  /* 0x0000000409007c24 */ /* 0x001fe2000f8e02ff */
[----:B------:R-:W-:-:S04]  /*0060*/  SHF.R.S32.HI R2, RZ, 0x1f, R9 ;  /* 0x0000001fff027819 */ /* 0x000fc80000011409 */
[----:B------:R-:W-:Y:S01]  /*0070*/  ISETP.GT.AND P0, PT, R0, R9, PT ;  /* 0x000000090000720c */ /* 0x000fe20003f04270 */
[----:B--2---:R-:W-:-:S12]  /*0080*/  IMAD R5, R2, UR6, RZ ;  /* 0x0000000602057c24 */ /* 0x004fd8000f8e02ff */
[----:B-1----:R-:W-:Y:S05]  /*0090*/  @P0 BRA `(.L_x_852) ;  /* 0x0000000c00080947 */ /* 0x002fea0003800000 */
[----:B------:R-:W0:Y:S01]  /*00a0*/  S2R R7, SR_TID.X ;  /* 0x0000000000077919 */ /* 0x000e220000002100 */
[----:B------:R-:W1:Y:S01]  /*00b0*/  LDCU.64 UR4, c[0x0][0x390] ;  /* 0x00007200ff0477ac */ /* 0x000e620008000a00 */
[----:B------:R-:W-:Y:S01]  /*00c0*/  IMAD.WIDE.U32 R2, R9, UR6, RZ ;  /* 0x0000000609027c25 */ /* 0x000fe2000f8e00ff */
[----:B------:R-:W-:Y:S03]  /*00d0*/  BSSY.RECONVERGENT B0, `(.L_x_853) ;  /* 0x000006f000007945 */ /* 0x000fe60003800200 */
[----:B------:R-:W-:Y:S02]  /*00e0*/  IMAD.IADD R3, R3, 0x1, R5 ;  /* 0x0000000103037824 */ /* 0x000fe400078e0205 */
[----:B------:R-:W-:-:S03]  /*00f0*/  IMAD.SHL.U32 R4, R2, 0x4, RZ ;  /* 0x0000000402047824 */ /* 0x000fc600078e00ff */
[----:B------:R-:W-:Y:S02]  /*0100*/  SHF.L.U64.HI R5, R2, 0x2, R3 ;  /* 0x0000000202057819 */ /* 0x000fe40000010203 */
[----:B-1----:R-:W-:-:S04]  /*0110*/  IADD3 R2, P1, PT, R4, UR4, RZ ;  /* 0x0000000404027c10 */ /* 0x002fc8000ff3e0ff */
[----:B------:R-:W-:Y:S02]  /*0120*/  IADD3.X R3, PT, PT, R5, UR5, RZ, P1, !PT ;  /* 0x0000000505037c10 */ /* 0x000fe40008ffe4ff */
[----:B0-----:R-:W-:-:S13]  /*0130*/  ISETP.GE.AND P0, PT, R7, R0, PT ;  /* 0x000000000700720c */ /* 0x001fda0003f06270 */
[----:B------:R-:W-:Y:S05]  /*0140*/  @P0 BRA `(.L_x_854) ;  /* 0x00000004009c0947 */ /* 0x000fea0003800000 */
[----:B------:R-:W-:Y:S01]  /*0150*/  LOP3.LUT R11, RZ, R7, RZ, 0x33, !PT ;  /* 0x00000007ff0b7212 */ /* 0x000fe200078e33ff */
[----:B------:R-:W-:Y:S01]  /*0160*/  BSSY.RECONVERGENT B1, `(.L_x_855) ;  /* 0x000002f000017945 */ /* 0x000fe20003800200 */
[----:B------:R-:W-:-:S03]  /*0170*/  IMAD.MOV.U32 R13, RZ, RZ, R7 ;  /* 0x000000ffff0d7224 */ /* 0x000fc600078e0007 */
[----:B------:R-:W-:-:S05]  /*0180*/  IMAD.IADD R11, R0, 0x1, R11 ;  /* 0x00000001000b7824 */ /* 0x000fca00078e020b */
        /* <DEDUP_REMOVED lines=8> */
.L_x_857:
        /* <DEDUP_REMOVED lines=36> */
.L_x_856:
[----:B------:R-:W-:Y:S05]  /*0450*/  BSYNC.RECONVERGENT B1 ;  /* 0x0000000000017941 */ /* 0x000fea0003800200 */
.L_x_855:
        /* <DEDUP_REMOVED lines=23> */
.L_x_859:
[----:B------:R-:W-:Y:S05]  /*05d0*/  BSYNC.RECONVERGENT B1 ;  /* 0x0000000000017941 */ /* 0x000fea0003800200 */
.L_x_858:
        /* <DEDUP_REMOVED lines=15> */
.L_x_861:
[----:B------:R-:W-:Y:S05]  /*06d0*/  BSYNC.RECONVERGENT B1 ;  /* 0x0000000000017941 */ /* 0x000fea0003800200 */
.L_x_860:
[----:B------:R-:W-:Y:S05]  /*06e0*/  @!P1 BRA `(.L_x_854) ;  /* 0x0000000000349947 */ /* 0x000fea0003800000 */
[----:B------:R-:W-:-:S04]  /*06f0*/  IMAD.WIDE.U32 R4, R13, 0x4, R4 ;  /* 0x000000040d047825 */ /* 0x000fc800078e0004 */
[----:B------:R-:W-:Y:S01]  /*0700*/  IMAD.MOV R6, RZ, RZ, -R6 ;  /* 0x000000ffff067224 */ /* 0x000fe200078e0a06 */
[----:B------:R-:W-:-:S04]  /*0710*/  IADD3 R8, P0, PT, R4, UR4, RZ ;  /* 0x0000000404087c10 */ /* 0x000fc8000ff1e0ff */
[----:B------:R-:W-:-:S09]  /*0720*/  IADD3.X R11, PT, PT, R5, UR5, RZ, P0, !PT ;  /* 0x00000005050b7c10 */ /* 0x000fd200087fe4ff */
.L_x_862:
        /* <DEDUP_REMOVED lines=9> */
.L_x_854:
[----:B------:R-:W-:Y:S05]  /*07c0*/  BSYNC.RECONVERGENT B0 ;  /* 0x0000000000007941 */ /* 0x000fea0003800200 */
.L_x_853:
[----:B------:R-:W-:-:S05]  /*07d0*/  IMAD.IADD R4, R0, 0x1, R7 ;  /* 0x0000000100047824 */ /* 0x000fca00078e0207 */
[----:B------:R-:W-:-:S13]  /*07e0*/  ISETP.GE.AND P0, PT, R4, R9, PT ;  /* 0x000000090400720c */ /* 0x000fda0003f06270 */
[----:B------:R-:W-:Y:S05]  /*07f0*/  @P0 EXIT ;  /* 0x000000000000094d */ /* 0x000fea0003800000 */
[----:B------:R-:W-:Y:S01]  /*0800*/  IMAD.MOV.U32 R11, RZ, RZ, R4 ;  /* 0x000000ffff0b7224 */ /* 0x000fe200078e0004 */
[----:B------:R-:W-:Y:S01]  /*0810*/  LOP3.LUT R4, RZ, R0, RZ, 0x33, !PT ;  /* 0x00000000ff047212 */ /* 0x000fe200078e33ff */
[----:B------:R-:W-:Y:S03]  /*0820*/  BSSY.RECONVERGENT B0, `(.L_x_863) ;  /* 0x0000022000007945 */ /* 0x000fe60003800200 */
[----:B------:R-:W-:-:S04]  /*0830*/  VIADDMNMX R0, R11, 0x400, R9, !PT ;  /* 0x000004000b007846 */ /* 0x000fc80007800109 */
[----:B------:R-:W-:-:S04]  /*0840*/  IADD3 R0, PT, PT, -R7, R0, R4 ;  /* 0x0000000007007210 */ /* 0x000fc80007ffe104 */
[C---:B------:R-:W-:Y:S02]  /*0850*/  ISETP.GE.U32.AND P0, PT, R0.reuse, 0x3c00, PT ;  /* 0x00003c000000780c */ /* 0x040fe40003f06070 */
[----:B------:R-:W-:-:S04]  /*0860*/  LEA.HI R8, R0, 0x1, RZ, 0x16 ;  /* 0x0000000100087811 */ /* 0x000fc800078fb0ff */
[----:B------:R-:W-:-:S04]  /*0870*/  LOP3.LUT R10, R8, 0xf, RZ, 0xc0, !PT ;  /* 0x0000000f080a7812 */ /* 0x000fc800078ec0ff */
[----:B------:R-:W-:-:S03]  /*0880*/  ISETP.NE.AND P1, PT, R10, RZ, PT ;  /* 0x000000ff0a00720c */ /* 0x000fc60003f25270 */
[----:B------:R-:W-:Y:S10]  /*0890*/  @!P0 BRA `(.L_x_864) ;  /* 0x0000000000688947 */ /* 0x000ff40003800000 */
[----:B------:R-:W-:Y:S02]  /*08a0*/  IADD3 R6, P0, PT, R2, 0x8000, RZ ;  /* 0x0000800002067810 */ /* 0x000fe40007f1e0ff */
[----:B------:R-:W-:-:S03]  /*08b0*/  LOP3.LUT R0, R8, 0x7ffff0, RZ, 0xc0, !PT ;  /* 0x007ffff008007812 */ /* 0x000fc600078ec0ff */
[----:B------:R-:W-:Y:S02]  /*08c0*/  IMAD.X R7, RZ, RZ, R3, P0 ;  /* 0x000000ffff077224 */ /* 0x000fe400000e0603 */
[----:B------:R-:W-:-:S07]  /*08d0*/  IMAD.MOV R0, RZ, RZ, -R0 ;  /* 0x000000ffff007224 */ /* 0x000fce00078e0a00 */
.L_x_865:
        /* <DEDUP_REMOVED lines=22> */
.L_x_864:
[----:B------:R-:W-:Y:S05]  /*0a40*/  BSYNC.RECONVERGENT B0 ;  /* 0x0000000000007941 */ /* 0x000fea0003800200 */
.L_x_863:
        /* <DEDUP_REMOVED lines=17> */
.L_x_867:
[----:B------:R-:W-:Y:S05]  /*0b60*/  BSYNC.RECONVERGENT B0 ;  /* 0x0000000000007941 */ /* 0x000fea0003800200 */
.L_x_866:
        /* <DEDUP_REMOVED lines=14> */
.L_x_868:
[----:B------:R-:W-:-:S04]  /*0c50*/  IMAD.WIDE R4, R11, 0x4, R2 ;  /* 0x000000040b047825 */ /* 0x000fc800078e0202 */
[----:B------:R-:W-:Y:S01]  /*0c60*/  VIADD R0, R0, 0x1 ;  /* 0x0000000100007836 */ /* 0x000fe20000000000 */
[----:B------:R0:W-:Y:S01]  /*0c70*/  STG.E desc[UR10][R4.64], R7 ;  /* 0x0000000704007986 */ /* 0x0001e2000c10190a */
[----:B------:R-:W-:-:S03]  /*0c80*/  VIADD R11, R11, 0x400 ;  /* 0x000004000b0b7836 */ /* 0x000fc60000000000 */
[----:B------:R-:W-:-:S13]  /*0c90*/  ISETP.NE.AND P0, PT, R0, RZ, PT ;  /* 0x000000ff0000720c */ /* 0x000fda0003f05270 */
[----:B0-----:R-:W-:Y:S05]  /*0ca0*/  @P0 BRA `(.L_x_868) ;  /* 0xfffffffc00e80947 */ /* 0x001fea000383ffff */
[----:B------:R-:W-:Y:S05]  /*0cb0*/  EXIT ;  /* 0x000000000000794d */ /* 0x000fea0003800000 */
.L_x_852:
[----:B------:R-:W0:Y:S01]  /*0cc0*/  S2R R4, SR_TID.X ;  /* 0x0000000000047919 */ /* 0x000e220000002100 */
[----:B------:R-:W1:Y:S01]  /*0cd0*/  LDCU UR4, c[0x0][0x398] ;  /* 0x00007300ff0477ac */ /* 0x000e620008000800 */
[----:B------:R-:W2:Y:S01]  /*0ce0*/  LDC R6, c[0x0][0x39c] ;  /* 0x0000e700ff067b82 */ /* 0x000ea20000000800 */
[----:B------:R-:W-:Y:S01]  /*0cf0*/  MOV R5, 0x400 ;  /* 0x0000040000057802 */ /* 0x000fe20000000f00 */
[----:B------:R-:W3:Y:S01]  /*0d00*/  S2R R2, SR_CgaCtaId ;  /* 0x0000000000027919 */ /* 0x000ee20000008800 */
[----:B------:R-:W4:Y:S01]  /*0d10*/  LDCU.64 UR8, c[0x0][0x380] ;  /* 0x00007000ff0877ac */ /* 0x000f220008000a00 */
[----:B------:R-:W-:Y:S01]  /*0d20*/  BSSY.RECONVERGENT B0, `(.L_x_869) ;  /* 0x000015a000007945 */ /* 0x000fe20003800200 */
[----:B-1----:R-:W-:Y:S02]  /*0d30*/  USHF.R.S32.HI UR7, URZ, 0x1f, UR4 ;  /* 0x0000001fff077899 */ /* 0x002fe40008011404 */
[----:B------:R-:W-:Y:S02]  /*0d40*/  UIMAD.WIDE.U32 UR4, UR6, UR4, URZ ;  /* 0x00000004060472a5 */ /* 0x000fe4000f8e00ff */
[----:B------:R-:W-:-:S02]  /*0d50*/  UIMAD UR7, UR7, UR6, URZ ;  /* 0x00000006070772a4 */ /* 0x000fc4000f8e02ff */
[----:B----4-:R-:W-:Y:S02]  /*0d60*/  ULEA UR6, UP0, UR4, UR8, 0x2 ;  /* 0x0000000804067291 */ /* 0x010fe4000f8010ff */
[----:B------:R-:W-:-:S04]  /*0d70*/  UIADD3 UR5, UPT, UPT, UR5, UR7, URZ ;  /* 0x0000000705057290 */ /* 0x000fc8000fffe0ff */
[----:B------:R-:W-:Y:S01]  /*0d80*/  USHF.L.U64.HI UR4, UR4, 0x2, UR5 ;  /* 0x0000000204047899 */ /* 0x000fe20008010205 */
[----:B0-----:R-:W-:Y:S01]  /*0d90*/  ISETP.NE.AND P0, PT, R4, RZ, PT ;  /* 0x000000ff0400720c */ /* 0x001fe20003f05270 */
[----:B------:R-:W-:Y:S02]  /*0da0*/  IMAD.MOV.U32 R7, RZ, RZ, R4 ;  /* 0x000000ffff077224 */ /* 0x000fe400078e0004 */
[----:B------:R-:W-:Y:S01]  /*0db0*/  UIADD3.X UR4, UPT, UPT, UR4, UR9, URZ, UP0, !UPT ;  /* 0x0000000904047290 */ /* 0x000fe200087fe4ff */
[----:B---3--:R-:W-:Y:S01]  /*0dc0*/  LEA R5, R2, R5, 0x18 ;  /* 0x0000000502057211 */ /* 0x008fe200078ec0ff */
[----:B------:R-:W-:Y:S02]  /*0dd0*/  IMAD.U32 R2, RZ, RZ, UR6 ;  /* 0x00000006ff027e24 */ /* 0x000fe4000f8e00ff */
[----:B------:R-:W-:Y:S02]  /*0de0*/  IMAD.MOV.U32 R15, RZ, RZ, R7 ;  /* 0x000000ffff0f7224 */ /* 0x000fe400078e0007 */
[----:B------:R-:W-:-:S02]  /*0df0*/  IMAD R10, R7, 0x4, R5 ;  /* 0x00000004070a7824 */ /* 0x000fc400078e0205 */
[----:B------:R-:W-:Y:S02]  /*0e00*/  IMAD.U32 R3, RZ, RZ, UR4 ;  /* 0x00000004ff037e24 */ /* 0x000fe4000f8e00ff */
[----:B------:R0:W-:Y:S01]  /*0e10*/  @!P0 STS [R5+0x90c4], RZ ;  /* 0x0090c4ff05008388 */ /* 0x0001e20000000800 */
[----:B------:R-:W-:-:S03]  /*0e20*/  IMAD.WIDE.U32 R8, R7, 0x4, R2 ;  /* 0x0000000407087825 */ /* 0x000fc600078e0002 */
[----:B------:R0:W-:Y:S01]  /*0e30*/  @!P0 STS [R5+0x90cc], RZ ;  /* 0x0090ccff05008388 */ /* 0x0001e20000000800 */
[----:B------:R-:W-:Y:S01]  /*0e40*/  BAR.SYNC.DEFER_BLOCKING 0x0 ;  /* 0x0000000000007b1d */ /* 0x000fe20000010000 */
[----:B--2---:R-:W-:-:S05]  /*0e50*/  ISETP.NE.AND P0, PT, R6, 0x1, PT ;  /* 0x000000010600780c */ /* 0x004fca0003f05270 */
[----:B------:R0:W-:Y:S04]  /*0e60*/  STS [R10+0x10a0], RZ ;  /* 0x0010a0ff0a007388 */ /* 0x0001e80000000800 */
[----:B------:R0:W-:Y:S01]  /*0e70*/  STS [R10+0x20a0], RZ ;  /* 0x0020a0ff0a007388 */ /* 0x0001e20000000800 */
[----:B------:R-:W-:Y:S06]  /*0e80*/  BAR.SYNC.DEFER_BLOCKING 0x0 ;  /* 0x0000000000007b1d */ /* 0x000fec0000010000 */
[----:B------:R-:W-:Y:S05]  /*0e90*/  @!P0 BRA `(.L_x_870) ;  /* 0x0000000c00a08947 */ /* 0x000fea0003800000 */
[----:B------:R-:W-:-:S13]  /*0ea0*/  ISETP.GE.AND P0, PT, R7, R0, PT ;  /* 0x000000000700720c */ /* 0x000fda0003f06270 */
[----:B------:R-:W-:Y:S05]  /*0eb0*/  @P0 BRA `(.L_x_871) ;  /* 0x0000001400000947 */ /* 0x000fea0003800000 */
[----:B------:R-:W-:Y:S01]  /*0ec0*/  LOP3.LUT R9, RZ, R7, RZ, 0x33, !PT ;  /* 0x00000007ff097212 */ /* 0x000fe200078e33ff */
[----:B------:R-:W-:Y:S04]  /*0ed0*/  BSSY.RECONVERGENT B1, `(.L_x_872) ;  /* 0x000007e000017945 */ /* 0x000fe80003800200 */
[----:B------:R-:W-:-:S05]  /*0ee0*/  IMAD.IADD R0, R0, 0x1, R9 ;  /* 0x0000000100007824 */ /* 0x000fca00078e0209 */
[C---:B------:R-:W-:Y:S02]  /*0ef0*/  ISETP.GE.U32.AND P1, PT, R0.reuse, 0x1c00, PT ;  /* 0x00001c000000780c */ /* 0x040fe40003f26070 */
[----:B------:R-:W-:-:S04]  /*0f00*/  LEA.HI R8, R0, 0x1, RZ, 0x16 ;  /* 0x0000000100087811 */ /* 0x000fc800078fb0ff */
[----:B------:R-:W-:-:S04]  /*0f10*/  LOP3.LUT R38, R8, 0x7, RZ, 0xc0, !PT ;  /* 0x0000000708267812 */ /* 0x000fc800078ec0ff */
[----:B------:R-:W-:-:S03]  /*0f20*/  ISETP.NE.AND P0, PT, R38, RZ, PT ;  /* 0x000000ff2600720c */ /* 0x000fc60003f05270 */
[----:B------:R-:W-:Y:S10]  /*0f30*/  @!P1 BRA `(.L_x_873) ;  /* 0x0000000400dc9947 */ /* 0x000ff40003800000 */
[C---:B------:R-:W-:Y:S01]  /*0f40*/  LOP3.LUT R11, R7.reuse, 0x1c00, RZ, 0xfc, !PT ;  /* 0x00001c00070b7812 */ /* 0x040fe200078efcff */
[CC--:B------:R-:W-:Y:S01]  /*0f50*/  IMAD R9, R7.reuse, R6.reuse, RZ ;  /* 0x0000000607097224 */ /* 0x0c0fe200078e02ff */
[C---:B------:R-:W-:Y:S02]  /*0f60*/  LOP3.LUT R13, R7.reuse, 0x1800, RZ, 0xfc, !PT ;  /* 0x00001800070d7812 */ /* 0x040fe400078efcff */
[----:B------:R-:W-:Y:S01]  /*0f70*/  LOP3.LUT R15, R7, 0x1000, RZ, 0xfc, !PT ;  /* 0x00001000070f7812 */ /* 0x000fe200078efcff */
[-C--:B------:R-:W-:Y:S01]  /*0f80*/  IMAD R11, R11, R6.reuse, RZ ;  /* 0x000000060b0b7224 */ /* 0x080fe200078e02ff */
        /* <DEDUP_REMOVED lines=8> */
[----:B0-----:R-:W-:Y:S01]  /*1010*/  LOP3.LUT R10, R8, 0x7ffff8, RZ, 0xc0, !PT ;  /* 0x007ffff8080a7812 */ /* 0x001fe200078ec0ff */
[----:B------:R-:W-:-:S02]  /*1020*/  IMAD R21, R21, R6, RZ ;  /* 0x0000000615157224 */ /* 0x000fc400078e02ff */
[----:B------:R-:W-:Y:S02]  /*1030*/  IMAD R23, R23, R6, RZ ;  /* 0x0000000617177224 */ /* 0x000fe400078e02ff */
[----:B------:R-:W-:-:S07]  /*1040*/  IMAD.MOV R10, RZ, RZ, -R10 ;  /* 0x000000ffff0a7224 */ /* 0x000fce00078e0a0a */
.L_x_874:
[----:B------:R-:W-:-:S04]  /*1050*/  IMAD.WIDE R26, R23, 0x4, R2 ;  /* 0x00000004171a7825 */ /* 0x000fc800078e0202 */
[--C-:B------:R-:W-:Y:S02]  /*1060*/  IMAD.WIDE R24, R9, 0x4, R2.reuse ;  /* 0x0000000409187825 */ /* 0x100fe400078e0202 */
[----:B------:R-:W2:Y:S02]  /*1070*/  LDG.E R26, desc[UR10][R26.64] ;  /* 0x0000000a1a1a7981 */ /* 0x000ea4000c1e1900 */
[--C-:B------:R-:W-:Y:S02]  /*1080*/  IMAD.WIDE R28, R21, 0x4, R2.reuse ;  /* 0x00000004151c7825 */ /* 0x100fe400078e0202 */
[----:B-1----:R0:W3:Y:S04]  /*1090*/  LDG.E R12, desc[UR10][R24.64] ;  /* 0x0000000a180c7981 */ /* 0x0020e8000c1e1900 */
        /* <DEDUP_REMOVED lines=8> */
[----:B0-----:R-:W-:-:S02]  /*1120*/  IMAD.WIDE R24, R11, 0x4, R2 ;  /* 0x000000040b187825 */ /* 0x001fc400078e0202 */
        /* <DEDUP_REMOVED lines=12> */
[----:B--2---:R-:W0:Y:S08]  /*11f0*/  F2F.F16.F32 R26, R26 ;  /* 0x0000001a001a7304 */ /* 0x004e300000200800 */
[----:B---3--:R-:W1:Y:S08]  /*1200*/  F2F.F16.F32 R12, R12 ;  /* 0x0000000c000c7304 */ /* 0x008e700000200800 */
[----:B----4-:R-:W2:Y:S01]  /*1210*/  F2F.F16.F32 R28, R28 ;  /* 0x0000001c001c7304 */ /* 0x010ea20000200800 */
[----:B0-----:R-:W-:-:S07]  /*1220*/  PRMT R16, R26, 0x9910, RZ ;  /* 0x000099101a107816 */ /* 0x001fce00000000ff */
[----:B-----5:R-:W0:Y:S01]  /*1230*/  F2F.F16.F32 R20, R30 ;  /* 0x0000001e00147304 */ /* 0x020e220000200800 */
[----:B-1----:R-:W-:Y:S02]  /*1240*/  PRMT R14, R12, 0x9910, RZ ;  /* 0x000099100c0e7816 */ /* 0x002fe400000000ff */
[----:B------:R-:W-:-:S05]  /*1250*/  ISETP.GE.AND P1, PT, R16, RZ, PT ;  /* 0x000000ff1000720c */ /* 0x000fca0003f26270 */
[----:B------:R-:W1:Y:S01]  /*1260*/  F2F.F16.F32 R29, R36 ;  /* 0x00000024001d7304 */ /* 0x000e620000200800 */
[----:B--2---:R-:W-:-:S07]  /*1270*/  PRMT R18, R28, 0x9910, RZ ;  /* 0x000099101c127816 */ /* 0x004fce00000000ff */
[----:B------:R-:W2:Y:S01]  /*1280*/  F2F.F16.F32 R22, R32 ;  /* 0x0000002000167304 */ /* 0x000ea20000200800 */
[----:B------:R-:W-:Y:S02]  /*1290*/  ISETP.GE.AND P6, PT, R14, RZ, PT ;  /* 0x000000ff0e00720c */ /* 0x000fe40003fc6270 */
[----:B------:R-:W-:-:S05]  /*12a0*/  ISETP.GE.AND P2, PT, R18, RZ, PT ;  /* 0x000000ff1200720c */ /* 0x000fca0003f46270 */
[----:B------:R-:W3:Y:S08]  /*12b0*/  F2F.F16.F32 R27, R34 ;  /* 0x00000022001b7304 */ /* 0x000ef00000200800 */
[----:B------:R-:W4:Y:S01]  /*12c0*/  F2F.F16.F32 R24, R24 ;  /* 0x0000001800187304 */ /* 0x000f220000200800 */
[----:B0-----:R-:W-:Y:S02]  /*12d0*/  PRMT R14, R20, 0x9910, RZ ;  /* 0x00009910140e7816 */ /* 0x001fe400000000ff */
[----:B-1----:R-:W-:-:S02]  /*12e0*/  PRMT R25, R29, 0x9910, RZ ;  /* 0x000099101d197816 */ /* 0x002fc400000000ff */
[----:B--2---:R-:W-:Y:S02]  /*12f0*/  PRMT R16, R22, 0x9910, RZ ;  /* 0x0000991016107816 */ /* 0x004fe400000000ff */
[----:B------:R-:W-:Y:S02]  /*1300*/  @P1 LOP3.LUT R26, R26, 0x7fe0, RZ, 0xc, !PT ;  /* 0x00007fe01a1a1812 */ /* 0x000fe400078e0cff */
[----:B------:R-:W-:Y:S01]  /*1310*/  ISETP.GE.AND P3, PT, R14, RZ, PT ;  /* 0x000000ff0e00720c */ /* 0x000fe20003f66270 */
[----:B------:R-:W-:Y:S01]  /*1320*/  IMAD.MOV.U32 R14, RZ, RZ, R25 ;  /* 0x000000ffff0e7224 */ /* 0x000fe200078e0019 */
[----:B---3--:R-:W-:Y:S02]  /*1330*/  PRMT R18, R27, 0x9910, RZ ;  /* 0x000099101b127816 */ /* 0x008fe400000000ff */
[----:B------:R-:W-:Y:S02]  /*1340*/  ISETP.GE.AND P4, PT, R16, RZ, PT ;  /* 0x000000ff1000720c */ /* 0x000fe40003f86270 */
[----:B------:R-:W-:-:S02]  /*1350*/  @P6 LOP3.LUT R12, R12, 0x7fe0, RZ, 0xc, !PT ;  /* 0x00007fe00c0c6812 */ /* 0x000fc400078e0cff */
[----:B------:R-:W-:Y:S02]  /*1360*/  LOP3.LUT R16, R26, 0xffff, RZ, 0xc0, !PT ;  /* 0x0000ffff1a107812 */ /* 0x000fe400078ec0ff */
[----:B------:R-:W-:Y:S02]  /*1370*/  @P2 LOP3.LUT R28, R28, 0x7fe0, RZ, 0xc, !PT ;  /* 0x00007fe01c1c2812 */ /* 0x000fe400078e0cff */
[----:B----4-:R-:W-:Y:S02]  /*1380*/  PRMT R26, R24, 0x9910, RZ ;  /* 0x00009910181a7816 */ /* 0x010fe400000000ff */
[----:B------:R-:W-:Y:S02]  /*1390*/  ISETP.GE.AND P5, PT, R18, RZ, PT ;  /* 0x000000ff1200720c */ /* 0x000fe40003fa6270 */
[----:B------:R-:W-:Y:S02]  /*13a0*/  LOP3.LUT R12, R12, 0xffff, RZ, 0xc0, !PT ;  /* 0x0000ffff0c0c7812 */ /* 0x000fe400078ec0ff */
[----:B------:R-:W-:-:S02]  /*13b0*/  ISETP.GE.AND P6, PT, R14, RZ, PT ;  /* 0x000000ff0e00720c */ /* 0x000fc40003fc6270 */
[----:B------:R-:W-:Y:S02]  /*13c0*/  LOP3.LUT R18, R28, 0xffff, RZ, 0xc0, !PT ;  /* 0x0000ffff1c127812 */ /* 0x000fe400078ec0ff */
[----:B------:R-:W-:Y:S02]  /*13d0*/  ISETP.GE.AND P1, PT, R26, RZ, PT ;  /* 0x000000ff1a00720c */ /* 0x000fe40003f26270 */
[----:B------:R-:W-:Y:S02]  /*13e0*/  SHF.R.U32.HI R12, RZ, 0x5, R12 ;  /* 0x00000005ff0c7819 */ /* 0x000fe4000001160c */
[----:B------:R-:W-:Y:S02]  /*13f0*/  SHF.R.U32.HI R16, RZ, 0x5, R16 ;  /* 0x00000005ff107819 */ /* 0x000fe40000011610 */
[----:B------:R-:W-:Y:S01]  /*1400*/  SHF.R.U32.HI R18, RZ, 0x5, R18 ;  /* 0x00000005ff127819 */ /* 0x000fe20000011612 */
[----:B------:R-:W-:Y:S01]  /*1410*/  VIADD R14, R5, 0x10a0 ;  /* 0x000010a0050e7836 */ /* 0x000fe20000000000 */
[----:B------:R-:W-:-:S02]  /*1420*/  LOP3.LUT R25, R12, 0xffff, RZ, 0xc0, !PT ;  /* 0x0000ffff0c197812 */ /* 0x000fc400078ec0ff */
[----:B------:R-:W-:Y:S02]  /*1430*/  LOP3.LUT R31, R16, 0xffff, RZ, 0xc0, !PT ;  /* 0x0000ffff101f7812 */ /* 0x000fe400078ec0ff */
[----:B------:R-:W-:Y:S02]  /*1440*/  LOP3.LUT R33, R18, 0xffff, RZ, 0xc0, !PT ;  /* 0x0000ffff12217812 */ /* 0x000fe400078ec0ff */
[----:B------:R-:W-:Y:S01]  /*1450*/  @P3 LOP3.LUT R20, R20, 0x7fe0, RZ, 0xc, !PT ;  /* 0x00007fe014143812 */ /* 0x000fe200078e0cff */
[--C-:B------:R-:W-:Y:S01]  /*1460*/  IMAD R12, R25, 0x4, R14.reuse ;  /* 0x00000004190c7824 */ /* 0x100fe200078e020e */
[----:B------:R-:W-:Y:S01]  /*1470*/  @P4 LOP3.LUT R22, R22, 0x7fe0, RZ, 0xc, !PT ;  /* 0x00007fe016164812 */ /* 0x000fe200078e0cff */
[--C-:B------:R-:W-:Y:S01]  /*1480*/  IMAD R16, R31, 0x4, R14.reuse ;  /* 0x000000041f107824 */ /* 0x100fe200078e020e */
[----:B------:R-:W-:Y:S01]  /*1490*/  @P5 LOP3.LUT R27, R27, 0x7fe0, RZ, 0xc, !PT ;  /* 0x00007fe01b1b5812 */ /* 0x000fe200078e0cff */
[----:B------:R-:W-:Y:S01]  /*14a0*/  IMAD R18, R33, 0x4, R14 ;  /* 0x0000000421127824 */ /* 0x000fe200078e020e */
[----:B------:R-:W-:Y:S01]  /*14b0*/  @P6 LOP3.LUT R29, R29, 0x7fe0, RZ, 0xc, !PT ;  /* 0x00007fe01d1d6812 */ /* 0x000fe200078e0cff */
[----:B------:R0:W-:Y:S01]  /*14c0*/  ATOMS.POPC.INC.32 RZ, [R12+URZ] ;  /* 0x000000000cff7f8c */ /* 0x0001e2000d8000ff */
[----:B------:R-:W-:-:S02]  /*14d0*/  @P1 LOP3.LUT R24, R24, 0x7fe0, RZ, 0xc, !PT ;  /* 0x00007fe018181812 */ /* 0x000fc400078e0cff */
[----:B------:R-:W-:Y:S01]  /*14e0*/  LOP3.LUT R20, R20, 0xffff, RZ, 0xc0, !PT ;  /* 0x0000ffff14147812 */ /* 0x000fe200078ec0ff */
[----:B------:R1:W-:Y:S01]  /*14f0*/  ATOMS.POPC.INC.32 RZ, [R16+URZ] ;  /* 0x0000000010ff7f8c */ /* 0x0003e2000d8000ff */
[----:B------:R-:W-:Y:S02]  /*1500*/  LOP3.LUT R22, R22, 0xffff, RZ, 0xc0, !PT ;  /* 0x0000ffff16167812 */ /* 0x000fe400078ec0ff */
[----:B------:R-:W-:Y:S01]  /*1510*/  LOP3.LUT R27, R27, 0xffff, RZ, 0xc0, !PT ;  /* 0x0000ffff1b1b7812 */ /* 0x000fe200078ec0ff */
[----:B------:R2:W-:Y:S01]  /*1520*/  ATOMS.POPC.INC.32 RZ, [R18+URZ] ;  /* 0x0000000012ff7f8c */ /* 0x0005e2000d8000ff */
[----:B------:R-:W-:Y:S02]  /*1530*/  LOP3.LUT R29, R29, 0xffff, RZ, 0xc0, !PT ;  /* 0x0000ffff1d1d7812 */ /* 0x000fe400078ec0ff */
[----:B------:R-:W-:Y:S02]  /*1540*/  LOP3.LUT R24, R24, 0xffff, RZ, 0xc0, !PT ;  /* 0x0000ffff18187812 */ /* 0x000fe400078ec0ff */
[----:B0-----:R-:W-:-:S02]  /*1550*/  SHF.R.U32.HI R12, RZ, 0x5, R20 ;  /* 0x00000005ff0c7819 */ /* 0x001fc40000011614 */
[----:B-1----:R-:W-:Y:S02]  /*1560*/  SHF.R.U32.HI R16, RZ, 0x5, R22 ;  /* 0x00000005ff107819 */ /* 0x002fe40000011616 */
[----:B--2---:R-:W-:Y:S02]  /*1570*/  SHF.R.U32.HI R18, RZ, 0x5, R27 ;  /* 0x00000005ff127819 */ /* 0x004fe4000001161b */
[----:B------:R-:W-:Y:S02]  /*1580*/  SHF.R.U32.HI R20, RZ, 0x5, R29 ;  /* 0x00000005ff147819 */ /* 0x000fe4000001161d */
[----:B------:R-:W-:Y:S02]  /*1590*/  SHF.R.U32.HI R22, RZ, 0x5, R24 ;  /* 0x00000005ff167819 */ /* 0x000fe40000011618 */
[----:B------:R-:W-:Y:S02]  /*15a0*/  LOP3.LUT R25, R12, 0xffff, RZ, 0xc0, !PT ;  /* 0x0000ffff0c197812 */ /* 0x000fe400078ec0ff */
[----:B------:R-:W-:-:S02]  /*15b0*/  LOP3.LUT R27, R16, 0xffff, RZ, 0xc0, !PT ;  /* 0x0000ffff101b7812 */ /* 0x000fc400078ec0ff */
[----:B------:R-:W-:Y:S02]  /*15c0*/  LOP3.LUT R29, R18, 0xffff, RZ, 0xc0, !PT ;  /* 0x0000ffff121d7812 */ /* 0x000fe400078ec0ff */
[----:B------:R-:W-:Y:S02]  /*15d0*/  ISETP.NE.AND P1, PT, R10, RZ, PT ;  /* 0x000000ff0a00720c */ /* 0x000fe40003f25270 */
[----:B------:R-:W-:Y:S01]  /*15e0*/  LOP3.LUT R31, R20, 0xffff, RZ, 0xc0, !PT ;  /* 0x0000ffff141f7812 */ /* 0x000fe200078ec0ff */
[--C-:B------:R-:W-:Y:S01]  /*15f0*/  IMAD R12, R25, 0x4, R14.reuse ;  /* 0x00000004190c7824 */ /* 0x100fe200078e020e */
[----:B------:R-:W-:Y:S01]  /*1600*/  LOP3.LUT R33, R22, 0xffff, RZ, 0xc0, !PT ;  /* 0x0000ffff16217812 */ /* 0x000fe200078ec0ff */
[--C-:B------:R-:W-:Y:S02]  /*1610*/  IMAD R16, R27, 0x4, R14.reuse ;  /* 0x000000041b107824 */ /* 0x100fe400078e020e */
[--C-:B------:R-:W-:Y:S01]  /*1620*/  IMAD R18, R29, 0x4, R14.reuse ;  /* 0x000000041d127824 */ /* 0x100fe200078e020e */
[----:B------:R1:W-:Y:S01]  /*1630*/  ATOMS.POPC.INC.32 RZ, [R12+URZ] ;  /* 0x000000000cff7f8c */ /* 0x0003e2000d8000ff */
[----:B------:R-:W-:-:S02]  /*1640*/  IMAD R20, R31, 0x4, R14 ;  /* 0x000000041f147824 */ /* 0x000fc400078e020e */
[----:B------:R-:W-:Y:S01]  /*1650*/  IMAD R14, R33, 0x4, R14 ;  /* 0x00000004210e7824 */ /* 0x000fe200078e020e */
[----:B------:R1:W-:Y:S04]  /*1660*/  ATOMS.POPC.INC.32 RZ, [R16+URZ] ;  /* 0x0000000010ff7f8c */ /* 0x0003e8000d8000ff */
[----:B------:R1:W-:Y:S04]  /*1670*/  ATOMS.POPC.INC.32 RZ, [R18+URZ] ;  /* 0x0000000012ff7f8c */ /* 0x0003e8000d8000ff */
[----:B------:R1:W-:Y:S04]  /*1680*/  ATOMS.POPC.INC.32 RZ, [R20+URZ] ;  /* 0x0000000014ff7f8c */ /* 0x0003e8000d8000ff */
[----:B------:R1:W-:Y:S01]  /*1690*/  ATOMS.POPC.INC.32 RZ, [R14+URZ] ;  /* 0x000000000eff7f8c */ /* 0x0003e2000d8000ff */
[----:B------:R-:W-:Y:S05]  /*16a0*/  @P1 BRA `(.L_x_874) ;  /* 0xfffffff800681947 */ /* 0x000fea000383ffff */
.L_x_873:
[----:B------:R-:W-:Y:S05]  /*16b0*/  BSYNC.RECONVERGENT B1 ;  /* 0x0000000000017941 */ /* 0x000fea0003800200 */
.L_x_872:
[----:B------:R-:W-:Y:S05]  /*16c0*/  @!P0 BRA `(.L_x_871) ;  /* 0x0000000800fc8947 */ /* 0x000fea0003800000 */
[----:B------:R-:W-:Y:S01]  /*16d0*/  ISETP.GE.U32.AND P0, PT, R38, 0x4, PT ;  /* 0x000000042600780c */ /* 0x000fe20003f06070 */
[----:B------:R-:W-:Y:S01]  /*16e0*/  BSSY.RECONVERGENT B1, `(.L_x_875) ;  /* 0x0000035000017945 */ /* 0x000fe20003800200 */
[----:B-1----:R-:W-:-:S11]  /*16f0*/  LOP3.LUT P4, R20, R8, 0x3, RZ, 0xc0, !PT ;  /* 0x0000000308147812 */ /* 0x002fd6000788c0ff */
[----:B------:R-:W-:Y:S05]  /*1700*/  @!P0 BRA `(.L_x_876) ;  /* 0x0000000000c88947 */ /* 0x000fea0003800000 */
[----:B------:R-:W-:-:S04]  /*1710*/  IMAD R9, R7, R6, RZ ;  /* 0x0000000607097224 */ /* 0x000fc800078e02ff */
[C-C-:B------:R-:W-:Y:S02]  /*1720*/  IMAD R13, R6.reuse, 0x800, R9.reuse ;  /* 0x00000800060d7824 */ /* 0x140fe400078e0209 */
[C---:B------:R-:W-:Y:S02]  /*1730*/  IMAD R11, R6.reuse, 0x400, R9 ;  /* 0x00000400060b7824 */ /* 0x040fe400078e0209 */
[----:B------:R-:W-:Y:S02]  /*1740*/  IMAD R15, R6, 0x400, R13 ;  /* 0x00000400060f7824 */ /* 0x000fe400078e020d */
[----:B------:R-:W-:-:S04]  /*1750*/  IMAD.WIDE R8, R9, 0x4, R2 ;  /* 0x0000000409087825 */ /* 0x000fc800078e0202 */
[--C-:B0-----:R-:W-:Y:S02]  /*1760*/  IMAD.WIDE R10, R11, 0x4, R2.reuse ;  /* 0x000000040b0a7825 */ /* 0x101fe400078e0202 */
[----:B------:R-:W2:Y:S02]  /*1770*/  LDG.E R8, desc[UR10][R8.64] ;  /* 0x0000000a08087981 */ /* 0x000ea4000c1e1900 */
[--C-:B------:R-:W-:Y:S02]  /*1780*/  IMAD.WIDE R12, R13, 0x4, R2.reuse ;  /* 0x000000040d0c7825 */ /* 0x100fe400078e0202 */
[----:B------:R-:W3:Y:S02]  /*1790*/  LDG.E R10, desc[UR10][R10.64] ;  /* 0x0000000a0a0a7981 */ /* 0x000ee4000c1e1900 */
[----:B------:R-:W-:Y:S02]  /*17a0*/  IMAD.WIDE R14, R15, 0x4, R2 ;  /* 0x000000040f0e7825 */ /* 0x000fe400078e0202 */
[----:B------:R-:W4:Y:S04]  /*17b0*/  LDG.E R12, desc[UR10][R12.64] ;  /* 0x0000000a0c0c7981 */ /* 0x000f28000c1e1900 */
[----:B------:R-:W5:Y:S01]  /*17c0*/  LDG.E R14, desc[UR10][R14.64] ;  /* 0x0000000a0e0e7981 */ /* 0x000f62000c1e1900 */
[----:B------:R-:W-:Y:S01]  /*17d0*/  VIADD R7, R7, 0x1000 ;  /* 0x0000100007077836 */ /* 0x000fe20000000000 */
[----:B--2---:R-:W0:Y:S08]  /*17e0*/  F2F.F16.F32 R16, R8 ;  /* 0x0000000800107304 */ /* 0x004e300000200800 */
[----:B---3--:R-:W1:Y:S08]  /*17f0*/  F2F.F16.F32 R17, R10 ;  /* 0x0000000a00117304 */ /* 0x008e700000200800 */
[----:B----4-:R-:W2:Y:S08]  /*1800*/  F2F.F16.F32 R18, R12 ;  /* 0x0000000c00127304 */ /* 0x010eb00000200800 */
[----:B-----5:R-:W3:Y:S01]  /*1810*/  F2F.F16.F32 R19, R14 ;  /* 0x0000000e00137304 */ /* 0x020ee20000200800 */
[----:B0-----:R-:W-:-:S02]  /*1820*/  PRMT R9, R16, 0x9910, RZ ;  /* 0x0000991010097816 */ /* 0x001fc400000000ff */
[----:B-1----:R-:W-:Y:S02]  /*1830*/  PRMT R11, R17, 0x9910, RZ ;  /* 0x00009910110b7816 */ /* 0x002fe400000000ff */
[----:B------:R-:W-:Y:S02]  /*1840*/  ISETP.GE.AND P0, PT, R9, RZ, PT ;  /* 0x000000ff0900720c */ /* 0x000fe40003f06270 */
[----:B--2---:R-:W-:Y:S02]  /*1850*/  PRMT R13, R18, 0x9910, RZ ;  /* 0x00009910120d7816 */ /* 0x004fe400000000ff */
[----:B------:R-:W-:Y:S02]  /*1860*/  ISETP.GE.AND P1, PT, R11, RZ, PT ;  /* 0x000000ff0b00720c */ /* 0x000fe40003f26270 */
[----:B------:R-:W-:Y:S02]  /*1870*/  ISETP.GE.AND P2, PT, R13, RZ, PT ;  /* 0x000000ff0d00720c */ /* 0x000fe40003f46270 */
[----:B---3--:R-:W-:-:S04]  /*1880*/  PRMT R8, R19, 0x9910, RZ ;  /* 0x0000991013087816 */ /* 0x008fc800000000ff */
        /* <DEDUP_REMOVED lines=12> */
[----:B------:R-:W-:Y:S01]  /*1950*/  SHF.R.U32.HI R11, RZ, 0x5, R11 ;  /* 0x00000005ff0b7819 */ /* 0x000fe2000001160b */
[----:B------:R-:W-:Y:S01]  /*1960*/  VIADD R12, R5, 0x10a0 ;  /* 0x000010a0050c7836 */ /* 0x000fe20000000000 */
[----:B------:R-:W-:-:S02]  /*1970*/  LOP3.LUT R8, R8, 0xffff, RZ, 0xc0, !PT ;  /* 0x0000ffff08087812 */ /* 0x000fc400078ec0ff */
[----:B------:R-:W-:Y:S02]  /*1980*/  LOP3.LUT R9, R9, 0xffff, RZ, 0xc0, !PT ;  /* 0x0000ffff09097812 */ /* 0x000fe400078ec0ff */
[----:B------:R-:W-:Y:S02]  /*1990*/  LOP3.LUT R10, R10, 0xffff, RZ, 0xc0, !PT ;  /* 0x0000ffff0a0a7812 */ /* 0x000fe400078ec0ff */
[----:B------:R-:W-:Y:S01]  /*19a0*/  LOP3.LUT R11, R11, 0xffff, RZ, 0xc0, !PT ;  /* 0x0000ffff0b0b7812 */ /* 0x000fe200078ec0ff */
[--C-:B------:R-:W-:Y:S02]  /*19b0*/  IMAD R8, R8, 0x4, R12.reuse ;  /* 0x0000000408087824 */ /* 0x100fe400078e020c */
[--C-:B------:R-:W-:Y:S02]  /*19c0*/  IMAD R9, R9, 0x4, R12.reuse ;  /* 0x0000000409097824 */ /* 0x100fe400078e020c */
[--C-:B------:R-:W-:Y:S01]  /*19d0*/  IMAD R10, R10, 0x4, R12.reuse ;  /* 0x000000040a0a7824 */ /* 0x100fe200078e020c */
[----:B------:R1:W-:Y:S01]  /*19e0*/  ATOMS.POPC.INC.32 RZ, [R8+URZ] ;  /* 0x0000000008ff7f8c */ /* 0x0003e2000d8000ff */
[----:B------:R-:W-:-:S03]  /*19f0*/  IMAD R11, R11, 0x4, R12 ;  /* 0x000000040b0b7824 */ /* 0x000fc600078e020c */
[----:B------:R1:W-:Y:S04]  /*1a00*/  ATOMS.POPC.INC.32 RZ, [R9+URZ] ;  /* 0x0000000009ff7f8c */ /* 0x0003e8000d8000ff */
[----:B------:R1:W-:Y:S04]  /*1a10*/  ATOMS.POPC.INC.32 RZ, [R10+URZ] ;  /* 0x000000000aff7f8c */ /* 0x0003e8000d8000ff */
[----:B------:R1:W-:Y:S02]  /*1a20*/  ATOMS.POPC.INC.32 RZ, [R11+URZ] ;  /* 0x000000000bff7f8c */ /* 0x0003e4000d8000ff */
.L_x_876:
[----:B------:R-:W-:Y:S05]  /*1a30*/  BSYNC.RECONVERGENT B1 ;  /* 0x0000000000017941 */ /* 0x000fea0003800200 */
.L_x_875:
[----:B------:R-:W-:Y:S05]  /*1a40*/  @!P4 BRA `(.L_x_871) ;  /* 0x00000008001cc947 */ /* 0x000fea0003800000 */
[----:B------:R-:W-:Y:S01]  /*1a50*/  ISETP.NE.AND P1, PT, R20, 0x1, PT ;  /* 0x000000011400780c */ /* 0x000fe20003f25270 */
[----:B------:R-:W-:Y:S01]  /*1a60*/  BSSY.RECONVERGENT B1, `(.L_x_877) ;  /* 0x000001d000017945 */ /* 0x000fe20003800200 */
[----:B------:R-:W-:-:S11]  /*1a70*/  LOP3.LUT P0, RZ, R0, 0x400, RZ, 0xc0, !PT ;  /* 0x0000040000ff7812 */ /* 0x000fd6000780c0ff */
[----:B------:R-:W-:Y:S05]  /*1a80*/  @!P1 BRA `(.L_x_878) ;  /* 0x0000000000689947 */ /* 0x000fea0003800000 */
[----:B-1----:R-:W-:-:S04]  /*1a90*/  IMAD R9, R7, R6, RZ ;  /* 0x0000000607097224 */ /* 0x002fc800078e02ff */
[----:B------:R-:W-:Y:S02]  /*1aa0*/  IMAD R11, R6, 0x400, R9 ;  /* 0x00000400060b7824 */ /* 0x000fe400078e0209 */
[----:B------:R-:W-:-:S04]  /*1ab0*/  IMAD.WIDE R8, R9, 0x4, R2 ;  /* 0x0000000409087825 */ /* 0x000fc800078e0202 */
[----:B0-----:R-:W-:Y:S02]  /*1ac0*/  IMAD.WIDE R10, R11, 0x4, R2 ;  /* 0x000000040b0a7825 */ /* 0x001fe400078e0202 */
[----:B------:R0:W2:Y:S04]  /*1ad0*/  LDG.E R8, desc[UR10][R8.64] ;  /* 0x0000000a08087981 */ /* 0x0000a8000c1e1900 */
[----:B------:R-:W3:Y:S01]  /*1ae0*/  LDG.E R10, desc[UR10][R10.64] ;  /* 0x0000000a0a0a7981 */ /* 0x000ee2000c1e1900 */
[----:B------:R-:W-:Y:S02]  /*1af0*/  VIADD R7, R7, 0x800 ;  /* 0x0000080007077836 */ /* 0x000fe40000000000 */
[----:B0-----:R-:W-:Y:S01]  /*1b00*/  VIADD R9, R5, 0x10a0 ;  /* 0x000010a005097836 */ /* 0x001fe20000000000 */
[----:B--2---:R-:W0:Y:S08]  /*1b10*/  F2F.F16.F32 R0, R8 ;  /* 0x0000000800007304 */ /* 0x004e300000200800 */
[----:B---3--:R-:W1:Y:S01]  /*1b20*/  F2F.F16.F32 R13, R10 ;  /* 0x0000000a000d7304 */ /* 0x008e620000200800 */
[----:B0-----:R-:W-:-:S04]  /*1b30*/  PRMT R12, R0, 0x9910, RZ ;  /* 0x00009910000c7816 */ /* 0x001fc800000000ff */
[----:B------:R-:W-:Y:S02]  /*1b40*/  ISETP.GE.AND P1, PT, R12, RZ, PT ;  /* 0x000000ff0c00720c */ /* 0x000fe40003f26270 */
[----:B-1----:R-:W-:-:S04]  /*1b50*/  PRMT R14, R13, 0x9910, RZ ;  /* 0x000099100d0e7816 */ /* 0x002fc800000000ff */
[----:B------:R-:W-:-:S07]  /*1b60*/  ISETP.GE.AND P2, PT, R14, RZ, PT ;  /* 0x000000ff0e00720c */ /* 0x000fce0003f46270 */
[----:B------:R-:W-:-:S04]  /*1b70*/  @P1 LOP3.LUT R0, R0, 0x7fe0, RZ, 0xc, !PT ;  /* 0x00007fe000001812 */ /* 0x000fc800078e0cff */
[----:B------:R-:W-:Y:S02]  /*1b80*/  LOP3.LUT R0, R0, 0xffff, RZ, 0xc0, !PT ;  /* 0x0000ffff00007812 */ /* 0x000fe400078ec0ff */
[----:B------:R-:W-:Y:S02]  /*1b90*/  @P2 LOP3.LUT R13, R13, 0x7fe0, RZ, 0xc, !PT ;  /* 0x00007fe00d0d2812 */ /* 0x000fe400078e0cff */
[----:B------:R-:W-:Y:S02]  /*1ba0*/  SHF.R.U32.HI R0, RZ, 0x5, R0 ;  /* 0x00000005ff007819 */ /* 0x000fe40000011600 */
[----:B------:R-:W-:Y:S02]  /*1bb0*/  LOP3.LUT R13, R13, 0xffff, RZ, 0xc0, !PT ;  /* 0x0000ffff0d0d7812 */ /* 0x000fe400078ec0ff */
[----:B------:R-:W-:Y:S02]  /*1bc0*/  LOP3.LUT R0, R0, 0xffff, RZ, 0xc0, !PT ;  /* 0x0000ffff00007812 */ /* 0x000fe400078ec0ff */
[----:B------:R-:W-:-:S03]  /*1bd0*/  SHF.R.U32.HI R13, RZ, 0x5, R13 ;  /* 0x00000005ff0d7819 */ /* 0x000fc6000001160d */
[----:B------:R-:W-:Y:S01]  /*1be0*/  IMAD R0, R0, 0x4, R9 ;  /* 0x0000000400007824 */ /* 0x000fe200078e0209 */
[----:B------:R-:W-:-:S04]  /*1bf0*/  LOP3.LUT R8, R13, 0xffff, RZ, 0xc0, !PT ;  /* 0x0000ffff0d087812 */ /* 0x000fc800078ec0ff */
[----:B------:R2:W-:Y:S01]  /*1c00*/  ATOMS.POPC.INC.32 RZ, [R0+URZ] ;  /* 0x0000000000ff7f8c */ /* 0x0005e2000d8000ff */
[----:B------:R-:W-:-:S05]  /*1c10*/  IMAD R8, R8, 0x4, R9 ;  /* 0x0000000408087824 */ /* 0x000fca00078e0209 */
[----:B------:R2:W-:Y:S02]  /*1c20*/  ATOMS.POPC.INC.32 RZ, [R8+URZ] ;  /* 0x0000000008ff7f8c */ /* 0x0005e4000d8000ff */
.L_x_878:
[----:B------:R-:W-:Y:S05]  /*1c30*/  BSYNC.RECONVERGENT B1 ;  /* 0x0000000000017941 */ /* 0x000fea0003800200 */
.L_x_877:
[----:B------:R-:W-:Y:S05]  /*1c40*/  @P0 BRA `(.L_x_871) ;  /* 0x00000004009c0947 */ /* 0x000fea0003800000 */
[----:B------:R-:W-:-:S04]  /*1c50*/  IMAD R7, R7, R6, RZ ;  /* 0x0000000607077224 */ /* 0x000fc800078e02ff */
        /* <DEDUP_REMOVED lines=8> */
[----:B------:R-:W-:-:S05]  /*1ce0*/  LOP3.LUT R0, R0, 0xffff, RZ, 0xc0, !PT ;  /* 0x0000ffff00007812 */ /* 0x000fca00078ec0ff */
[----:B------:R-:W-:-:S05]  /*1cf0*/  IMAD R0, R0, 0x4, R5 ;  /* 0x0000000400007824 */ /* 0x000fca00078e0205 */
[----:B------:R3:W-:Y:S01]  /*1d00*/  ATOMS.POPC.INC.32 RZ, [R0+URZ+0x10a0] ;  /* 0x0010a00000ff7f8c */ /* 0x0007e2000d8000ff */
[----:B------:R-:W-:Y:S05]  /*1d10*/  BRA `(.L_x_871) ;  /* 0x0000000400687947 */ /* 0x000fea0003800000 */
.L_x_870:
        /* <DEDUP_REMOVED lines=9> */
[C---:B------:R-:W-:Y:S01]  /*1db0*/  ISETP.GE.U32.AND P0, PT, R7.reuse, R6, PT ;  /* 0x000000060700720c */ /* 0x040fe20003f06070 */
[--C-:B0-----:R-:W-:Y:S02]  /*1dc0*/  IMAD.IADD R10, R0, 0x1, -R6.reuse ;  /* 0x00000001000a7824 */ /* 0x101fe400078e0a06 */
        /* <DEDUP_REMOVED lines=8> */
[----:B------:R-:W-:-:S04]  /*1e50*/  IMAD.WIDE R6, R6, 0x4, R2 ;  /* 0x0000000406067825 */ /* 0x000fc800078e0202 */
[----:B------:R-:W-:-:S07]  /*1e60*/  VIADD R14, R5, 0x10a0 ;  /* 0x000010a0050e7836 */ /* 0x000fce0000000000 */
.L_x_881:
[----:B0-----:R-:W-:-:S04]  /*1e70*/  SHF.R.S64 R11, RZ, 0x1c, R15 ;  /* 0x0000001cff0b7819 */ /* 0x001fc8000000100f */
[----:B------:R-:W-:-:S04]  /*1e80*/  IADD3 R10, P2, PT, R6, R11, RZ ;  /* 0x0000000b060a7210 */ /* 0x000fc80007f5e0ff */
[----:B------:R-:W-:-:S05]  /*1e90*/  LEA.HI.X.SX32 R11, R15, R7, 0x4, P2 ;  /* 0x000000070f0b7211 */ /* 0x000fca00010f26ff */
[----:B------:R-:W2:Y:S01]  /*1ea0*/  LDG.E.128 R16, desc[UR10][R10.64] ;  /* 0x0000000a0a107981 */ /* 0x000ea2000c1e1d00 */
[----:B------:R-:W-:Y:S01]  /*1eb0*/  VIADD R15, R15, 0x400 ;  /* 0x000004000f0f7836 */ /* 0x000fe20000000000 */
[----:B--2---:R-:W0:Y:S08]  /*1ec0*/  F2F.F16.F32 R16, R16 ;  /* 0x0000001000107304 */ /* 0x004e300000200800 */
[----:B------:R-:W1:Y:S01]  /*1ed0*/  F2F.F16.F32 R17, R17 ;  /* 0x0000001100117304 */ /* 0x000e620000200800 */
[----:B0-----:R-:W-:-:S07]  /*1ee0*/  PRMT R0, R16, 0x9910, RZ ;  /* 0x0000991010007816 */ /* 0x001fce00000000ff */
[----:B------:R-:W0:Y:S01]  /*1ef0*/  F2F.F16.F32 R18, R18 ;  /* 0x0000001200127304 */ /* 0x000e220000200800 */
[----:B------:R-:W-:Y:S02]  /*1f00*/  ISETP.GE.AND P2, PT, R0, RZ, PT ;  /* 0x000000ff0000720c */ /* 0x000fe40003f46270 */
[----:B-1----:R-:W-:-:S05]  /*1f10*/  PRMT R13, R17, 0x9910, RZ ;  /* 0x00009910110d7816 */ /* 0x002fca00000000ff */
[----:B------:R-:W1:Y:S01]  /*1f20*/  F2F.F16.F32 R19, R19 ;  /* 0x0000001300137304 */ /* 0x000e620000200800 */
[----:B------:R-:W-:Y:S02]  /*1f30*/  ISETP.GE.AND P3, PT, R13, RZ, PT ;  /* 0x000000ff0d00720c */ /* 0x000fe40003f66270 */
[----:B0-----:R-:W-:-:S03]  /*1f40*/  PRMT R10, R18, 0x9910, RZ ;  /* 0x00009910120a7816 */ /* 0x001fc600000000ff */
[----:B------:R-:W-:Y:S02]  /*1f50*/  @P2 LOP3.LUT R16, R16, 0x7fe0, RZ, 0xc, !PT ;  /* 0x00007fe010102812 */ /* 0x000fe400078e0cff */
[----:B------:R-:W-:Y:S02]  /*1f60*/  ISETP.GE.AND P4, PT, R10, RZ, PT ;  /* 0x000000ff0a00720c */ /* 0x000fe40003f86270 */
[----:B------:R-:W-:Y:S02]  /*1f70*/  LOP3.LUT R0, R16, 0xffff, RZ, 0xc0, !PT ;  /* 0x0000ffff10007812 */ /* 0x000fe400078ec0ff */
[----:B-1----:R-:W-:Y:S02]  /*1f80*/  PRMT R11, R19, 0x9910, RZ ;  /* 0x00009910130b7816 */ /* 0x002fe400000000ff */
[----:B------:R-:W-:Y:S02]  /*1f90*/  @P3 LOP3.LUT R17, R17, 0x7fe0, RZ, 0xc, !PT ;  /* 0x00007fe011113812 */ /* 0x000fe400078e0cff */
[----:B------:R-:W-:-:S02]  /*1fa0*/  ISETP.GE.AND P5, PT, R11, RZ, PT ;  /* 0x000000ff0b00720c */ /* 0x000fc40003fa6270 */
[----:B------:R-:W-:Y:S02]  /*1fb0*/  LOP3.LUT R10, R17, 0xffff, RZ, 0xc0, !PT ;  /* 0x0000ffff110a7812 */ /* 0x000fe400078ec0ff */
[----:B------:R-:W-:Y:S02]  /*1fc0*/  SHF.R.U32.HI R0, RZ, 0x5, R0 ;  /* 0x00000005ff007819 */ /* 0x000fe40000011600 */
[----:B------:R-:W-:Y:S02]  /*1fd0*/  @P4 LOP3.LUT R18, R18, 0x7fe0, RZ, 0xc, !PT ;  /* 0x00007fe012124812 */ /* 0x000fe400078e0cff */
[----:B------:R-:W-:Y:S02]  /*1fe0*/  SHF.R.U32.HI R10, RZ, 0x5, R10 ;  /* 0x00000005ff0a7819 */ /* 0x000fe4000001160a */
[----:B------:R-:W-:Y:S02]  /*1ff0*/  LOP3.LUT R11, R18, 0xffff, RZ, 0xc0, !PT ;  /* 0x0000ffff120b7812 */ /* 0x000fe400078ec0ff */
[----:B------:R-:W-:-:S02]  /*2000*/  LOP3.LUT R0, R0, 0xffff, RZ, 0xc0, !PT ;  /* 0x0000ffff00007812 */ /* 0x000fc400078ec0ff */
[----:B------:R-:W-:Y:S02]  /*2010*/  @P5 LOP3.LUT R19, R19, 0x7fe0, RZ, 0xc, !PT ;  /* 0x00007fe013135812 */ /* 0x000fe400078e0cff */
[----:B------:R-:W-:Y:S01]  /*2020*/  SHF.R.U32.HI R11, RZ, 0x5, R11 ;  /* 0x00000005ff0b7819 */ /* 0x000fe2000001160b */
[--C-:B------:R-:W-:Y:S01]  /*2030*/  IMAD R0, R0, 0x4, R14.reuse ;  /* 0x0000000400007824 */ /* 0x100fe200078e020e */
[----:B------:R-:W-:Y:S02]  /*2040*/  LOP3.LUT R13, R19, 0xffff, RZ, 0xc0, !PT ;  /* 0x0000ffff130d7812 */ /* 0x000fe400078ec0ff */
[----:B------:R-:W-:Y:S02]  /*2050*/  LOP3.LUT R10, R10, 0xffff, RZ, 0xc0, !PT ;  /* 0x0000ffff0a0a7812 */ /* 0x000fe400078ec0ff */
[----:B------:R-:W-:Y:S01]  /*2060*/  SHF.R.U32.HI R13, RZ, 0x5, R13 ;  /* 0x00000005ff0d7819 */ /* 0x000fe2000001160d */
[----:B------:R0:W-:Y:S01]  /*2070*/  ATOMS.POPC.INC.32 RZ, [R0+URZ] ;  /* 0x0000000000ff7f8c */ /* 0x0001e2000d8000ff */
[----:B------:R-:W-:Y:S01]  /*2080*/  ISETP.GT.AND P2, PT, R12, R15, PT ;  /* 0x0000000f0c00720c */ /* 0x000fe20003f44270 */
[----:B------:R-:W-:Y:S01]  /*2090*/  IMAD R10, R10, 0x4, R14 ;  /* 0x000000040a0a7824 */ /* 0x000fe200078e020e */
[----:B------:R-:W-:-:S02]  /*20a0*/  LOP3.LUT R11, R11, 0xffff, RZ, 0xc0, !PT ;  /* 0x0000ffff0b0b7812 */ /* 0x000fc400078ec0ff */
[----:B------:R-:W-:Y:S02]  /*20b0*/  LOP3.LUT R13, R13, 0xffff, RZ, 0xc0, !PT ;  /* 0x0000ffff0d0d7812 */ /* 0x000fe400078ec0ff */
[----:B------:R0:W-:Y:S01]  /*20c0*/  ATOMS.POPC.INC.32 RZ, [R10+URZ] ;  /* 0x000000000aff7f8c */ /* 0x0001e2000d8000ff */
[--C-:B------:R-:W-:Y:S02]  /*20d0*/  IMAD R11, R11, 0x4, R14.reuse ;  /* 0x000000040b0b7824 */ /* 0x100fe400078e020e */
[----:B------:R-:W-:-:S03]  /*20e0*/  IMAD R13, R13, 0x4, R14 ;  /* 0x000000040d0d7824 */ /* 0x000fc600078e020e */
[----:B------:R0:W-:Y:S04]  /*20f0*/  ATOMS.POPC.INC.32 RZ, [R11+URZ] ;  /* 0x000000000bff7f8c */ /* 0x0001e8000d8000ff */
[----:B------:R0:W-:Y:S01]  /*2100*/  ATOMS.POPC.INC.32 RZ, [R13+URZ] ;  /* 0x000000000dff7f8c */ /* 0x0001e2000d8000ff */
[----:B------:R-:W-:Y:S05]  /*2110*/  @P2 BRA `(.L_x_881) ;  /* 0xfffffffc00542947 */ /* 0x000fea000383ffff */
.L_x_880:
[----:B------:R-:W-:Y:S05]  /*2120*/  BSYNC.RECONVERGENT B1 ;  /* 0x0000000000017941 */ /* 0x000fea0003800200 */
.L_x_879:
[----:B------:R-:W-:Y:S04]  /*2130*/  BSSY.RECONVERGENT B1, `(.L_x_882) ;  /* 0x000000c000017945 */ /* 0x000fe80003800200 */
[----:B------:R-:W-:Y:S05]  /*2140*/  @P0 BRA `(.L_x_883) ;  /* 0x0000000000280947 */ /* 0x000fea0003800000 */
[----:B------:R-:W0:Y:S02]  /*2150*/  LDG.E R8, desc[UR10][R8.64] ;  /* 0x0000000a08087981 */ /* 0x000e24000c1e1900 */
[----:B0-----:R-:W0:Y:S02]  /*2160*/  F2F.F16.F32 R0, R8 ;  /* 0x0000000800007304 */ /* 0x001e240000200800 */
[----:B0-----:R-:W-:-:S04]  /*2170*/  PRMT R6, R0, 0x9910, RZ ;  /* 0x0000991000067816 */ /* 0x001fc800000000ff */
[----:B------:R-:W-:-:S13]  /*2180*/  ISETP.GE.AND P0, PT, R6, RZ, PT ;  /* 0x000000ff0600720c */ /* 0x000fda0003f06270 */
[----:B------:R-:W-:-:S04]  /*2190*/  @P0 LOP3.LUT R0, R0, 0x7fe0, RZ, 0xc, !PT ;  /* 0x00007fe000000812 */ /* 0x000fc800078e0cff */
[----:B------:R-:W-:-:S04]  /*21a0*/  LOP3.LUT R0, R0, 0xffff, RZ, 0xc0, !PT ;  /* 0x0000ffff00007812 */ /* 0x000fc800078ec0ff */
[----:B------:R-:W-:-:S04]  /*21b0*/  SHF.R.U32.HI R0, RZ, 0x5, R0 ;  /* 0x00000005ff007819 */ /* 0x000fc80000011600 */
[----:B------:R-:W-:-:S05]  /*21c0*/  LOP3.LUT R0, R0, 0xffff, RZ, 0xc0, !PT ;  /* 0x0000ffff00007812 */ /* 0x000fca00078ec0ff */
[----:B------:R-:W-:-:S05]  /*21d0*/  IMAD R0, R0, 0x4, R5 ;  /* 0x0000000400007824 */ /* 0x000fca00078e0205 */
[----:B------:R1:W-:Y:S02]  /*21e0*/  ATOMS.POPC.INC.32 RZ, [R0+URZ+0x10a0] ;  /* 0x0010a00000ff7f8c */ /* 0x0003e4000d8000ff */
.L_x_883:
[----:B------:R-:W-:Y:S05]  /*21f0*/  BSYNC.RECONVERGENT B1 ;  /* 0x0000000000017941 */ /* 0x000fea0003800200 */
.L_x_882:
[----:B------:R-:W-:Y:S05]  /*2200*/  @P1 BRA `(.L_x_871) ;  /* 0x00000000002c1947 */ /* 0x000fea0003800000 */
[----:B------:R-:W-:-:S06]  /*2210*/  IMAD.WIDE R2, R21, 0x4, R2 ;  /* 0x0000000415027825 */ /* 0x000fcc00078e0202 */
[----:B------:R-:W0:Y:S02]  /*2220*/  LDG.E R2, desc[UR10][R2.64] ;  /* 0x0000000a02027981 */ /* 0x000e24000c1e1900 */
[----:B01----:R-:W0:Y:S02]  /*2230*/  F2F.F16.F32 R0, R2 ;  /* 0x0000000200007304 */ /* 0x003e240000200800 */
        /* <DEDUP_REMOVED lines=8> */
.L_x_871:
[----:B------:R-:W-:Y:S05]  /*22c0*/  BSYNC.RECONVERGENT B0 ;  /* 0x0000000000007941 */ /* 0x000fea0003800200 */
.L_x_869:
[----:B------:R-:W-:Y:S01]  /*22d0*/  BAR.SYNC.DEFER_BLOCKING 0x0 ;  /* 0x0000000000007b1d */ /* 0x000fe20000010000 */
[C---:B------:R-:W-:Y:S01]  /*22e0*/  LEA.HI R2, R4.reuse, R4, RZ, 0x1b ;  /* 0x0000000404027211 */ /* 0x040fe200078fd8ff */
[C-C-:B0123--:R-:W-:Y:S01]  /*22f0*/  IMAD R0, R4.reuse, 0x4, R5.reuse ;  /* 0x0000000404007824 */ /* 0x14ffe200078e0205 */
[----:B------:R-:W-:Y:S01]  /*2300*/  ISETP.GT.U32.AND P2, PT, R4, 0x1f, PT ;  /* 0x0000001f0400780c */ /* 0x000fe20003f44070 */
[----:B------:R-:W-:Y:S02]  /*2310*/  IMAD.MOV.U32 R7, RZ, RZ, RZ ;  /* 0x000000ffff077224 */ /* 0x000fe400078e00ff */
[----:B------:R-:W-:Y:S01]  /*2320*/  IMAD R2, R2, 0x4, R5 ;  /* 0x0000000402027824 */ /* 0x000fe200078e0205 */
[----:B------:R0:W1:Y:S09]  /*2330*/  LDS R6, [R5+0x90cc] ;  /* 0x0090cc0005067984 */ /* 0x0000720000000800 */
.L_x_888:
[----:B------:R-:W-:Y:S01]  /*2340*/  IMAD R8, R7, 0x1000, R0 ;  /* 0x0000100007087824 */ /* 0x000fe200078e0200 */
[----:B------:R-:W-:Y:S05]  /*2350*/  WARPSYNC.ALL ;  /* 0x0000000000007948 */ /* 0x000fea0003800000 */
[----:B------:R-:W2:Y:S01]  /*2360*/  LDS R3, [R8+0x10a0] ;  /* 0x0010a00008037984 */ /* 0x000ea20000000800 */
[----:B------:R-:W-:Y:S06]  /*2370*/  BAR.SYNC.DEFER_BLOCKING 0x0 ;  /* 0x0000000000007b1d */ /* 0x000fec0000010000 */
[----:B--2---:R2:W-:Y:S02]  /*2380*/  STS [R2+0x10], R3 ;  /* 0x0000100302007388 */ /* 0x0045e40000000800 */
[----:B------:R-:W-:Y:S06]  /*2390*/  BAR.SYNC.DEFER_BLOCKING 0x0 ;  /* 0x0000000000007b1d */ /* 0x000fec0000010000 */
[----:B------:R-:W-:Y:S05]  /*23a0*/  @P2 BRA `(.L_x_884) ;  /* 0x0000000800142947 */ /* 0x000fea0003800000 */
[----:B------:R-:W3:Y:S01]  /*23b0*/  S2R R0, SR_CgaCtaId ;  /* 0x0000000000007919 */ /* 0x000ee20000008800 */
[----:B------:R-:W-:Y:S01]  /*23c0*/  MOV R35, 0x400 ;  /* 0x0000040000237802 */ /* 0x000fe20000000f00 */
[----:B------:R-:W-:Y:S01]  /*23d0*/  UMOV UR5, 0xffffffff ;  /* 0xffffffff00057882 */ /* 0x000fe20000000000 */
[----:B------:R-:W4:Y:S02]  /*23e0*/  S2R R4, SR_TID.X ;  /* 0x0000000000047919 */ /* 0x000f240000002100 */
[----:B---3--:R-:W-:Y:S02]  /*23f0*/  LEA R35, R0, R35, 0x18 ;  /* 0x0000002300237211 */ /* 0x008fe400078ec0ff */
[----:B----4-:R-:W-:-:S03]  /*2400*/  ISETP.NE.AND P1, PT, R4, RZ, PT ;  /* 0x000000ff0400720c */ /* 0x010fc60003f25270 */
[----:B------:R-:W-:-:S05]  /*2410*/  IMAD R34, R4, 0x84, R35 ;  /* 0x0000008404227824 */ /* 0x000fca00078e0223 */
[----:B------:R-:W-:Y:S04]  /*2420*/  LDS R33, [R34+0x10] ;  /* 0x0000100022217984 */ /* 0x000fe80000000800 */
[----:B------:R-:W-:Y:S04]  /*2430*/  LDS R32, [R34+0x14] ;  /* 0x0000140022207984 */ /* 0x000fe80000000800 */
[----:B------:R-:W3:Y:S04]  /*2440*/  LDS R31, [R34+0x18] ;  /* 0x00001800221f7984 */ /* 0x000ee80000000800 */
[----:B------:R-:W-:Y:S04]  /*2450*/  LDS R30, [R34+0x1c] ;  /* 0x00001c00221e7984 */ /* 0x000fe80000000800 */
[----:B------:R-:W4:Y:S04]  /*2460*/  LDS R29, [R34+0x20] ;  /* 0x00002000221d7984 */ /* 0x000f280000000800 */
[----:B------:R-:W-:Y:S04]  /*2470*/  LDS R28, [R34+0x24] ;  /* 0x00002400221c7984 */ /* 0x000fe80000000800 */
[----:B------:R-:W5:Y:S04]  /*2480*/  LDS R27, [R34+0x28] ;  /* 0x00002800221b7984 */ /* 0x000f680000000800 */
[----:B------:R-:W-:Y:S04]  /*2490*/  LDS R26, [R34+0x2c] ;  /* 0x00002c00221a7984 */ /* 0x000fe80000000800 */
[----:B------:R-:W0:Y:S04]  /*24a0*/  LDS R25, [R34+0x30] ;  /* 0x0000300022197984 */ /* 0x000e280000000800 */
[----:B------:R-:W-:Y:S04]  /*24b0*/  LDS R24, [R34+0x34] ;  /* 0x0000340022187984 */ /* 0x000fe80000000800 */
[----:B------:R-:W2:Y:S04]  /*24c0*/  LDS R23, [R34+0x38] ;  /* 0x0000380022177984 */ /* 0x000ea80000000800 */
[----:B------:R-:W-:Y:S04]  /*24d0*/  LDS R22, [R34+0x3c] ;  /* 0x00003c0022167984 */ /* 0x000fe80000000800 */
[----:B------:R-:W1:Y:S01]  /*24e0*/  LDS R21, [R34+0x40] ;  /* 0x0000400022157984 */ /* 0x000e620000000800 */
[----:B---3--:R-:W-:-:S03]  /*24f0*/  IADD3 R0, PT, PT, R31, R32, R33 ;  /* 0x000000201f007210 */ /* 0x008fc60007ffe021 */
[----:B------:R-:W-:Y:S04]  /*2500*/  LDS R20, [R34+0x44] ;  /* 0x0000440022147984 */ /* 0x000fe80000000800 */
[----:B------:R-:W3:Y:S01]  /*2510*/  LDS R19, [R34+0x48] ;  /* 0x0000480022137984 */ /* 0x000ee20000000800 */
[----:B----4-:R-:W-:-:S03]  /*2520*/  IADD3 R0, PT, PT, R29, R0, R30 ;  /* 0x000000001d007210 */ /* 0x010fc60007ffe01e */
[----:B------:R-:W-:Y:S04]  /*2530*/  LDS R18, [R34+0x4c] ;  /* 0x00004c0022127984 */ /* 0x000fe80000000800 */
[----:B------:R-:W4:Y:S01]  /*2540*/  LDS R17, [R34+0x50] ;  /* 0x0000500022117984 */ /* 0x000f220000000800 */
[----:B-----5:R-:W-:-:S03]  /*2550*/  IADD3 R0, PT, PT, R27, R0, R28 ;  /* 0x000000001b007210 */ /* 0x020fc60007ffe01c */
[----:B------:R-:W-:Y:S04]  /*2560*/  LDS R16, [R34+0x54] ;  /* 0x0000540022107984 */ /* 0x000fe80000000800 */
[----:B------:R-:W5:Y:S01]  /*2570*/  LDS R15, [R34+0x58] ;  /* 0x00005800220f7984 */ /* 0x000f620000000800 */
[----:B0-----:R-:W-:-:S03]  /*2580*/  IADD3 R0, PT, PT, R25, R0, R26 ;  /* 0x0000000019007210 */ /* 0x001fc60007ffe01a */
[----:B------:R-:W-:Y:S04]  /*2590*/  LDS R14, [R34+0x5c] ;  /* 0x00005c00220e7984 */ /* 0x000fe80000000800 */
[----:B------:R-:W0:Y:S01]  /*25a0*/  LDS R13, [R34+0x60] ;  /* 0x00006000220d7984 */ /* 0x000e220000000800 */
[----:B--2---:R-:W-:-:S03]  /*25b0*/  IADD3 R2, PT, PT, R23, R0, R24 ;  /* 0x0000000017027210 */ /* 0x004fc60007ffe018 */
[----:B------:R-:W-:Y:S04]  /*25c0*/  LDS R12, [R34+0x64] ;  /* 0x00006400220c7984 */ /* 0x000fe80000000800 */
[----:B------:R-:W2:Y:S01]  /*25d0*/  LDS R11, [R34+0x68] ;  /* 0x00006800220b7984 */ /* 0x000ea20000000800 */
[----:B-1----:R-:W-:-:S03]  /*25e0*/  IADD3 R2, PT, PT, R21, R2, R22 ;  /* 0x0000000215027210 */ /* 0x002fc60007ffe016 */
        /* <DEDUP_REMOVED lines=12> */
[----:B------:R-:W0:Y:S01]  /*26b0*/  LDS R0, [R34+0x8c] ;  /* 0x00008c0022007984 */ /* 0x000e220000000800 */
[----:B--2---:R-:W-:-:S04]  /*26c0*/  IADD3 R2, PT, PT, R11, R2, R12 ;  /* 0x000000020b027210 */ /* 0x004fc80007ffe00c */
[----:B-1----:R-:W-:-:S04]  /*26d0*/  IADD3 R2, PT, PT, R9, R2, R10 ;  /* 0x0000000209027210 */ /* 0x002fc80007ffe00a */
[----:B---3--:R-:W-:-:S04]  /*26e0*/  IADD3 R2, PT, PT, R36, R2, R37 ;  /* 0x0000000224027210 */ /* 0x008fc80007ffe025 */
[----:B----4-:R-:W-:-:S04]  /*26f0*/  IADD3 R2, PT, PT, R38, R2, R39 ;  /* 0x0000000226027210 */ /* 0x010fc80007ffe027 */
[----:B-----5:R-:W-:-:S05]  /*2700*/  IADD3 R3, PT, PT, R40, R2, R41 ;  /* 0x0000000228037210 */ /* 0x020fca0007ffe029 */
        /* <DEDUP_REMOVED lines=11> */
.L_x_1259:
        /* <DEDUP_REMOVED lines=65> */
[----:B------:R3:W-:Y:S04]  /*2bd0*/  STS [R34+0x88], R41 ;  /* 0x0000882922007388 */ /* 0x0007e80000000800 */
[----:B------:R3:W-:Y:S04]  /*2be0*/  STS [R34+0x8c], R3 ;  /* 0x00008c0322007388 */ /* 0x0007e80000000800 */
[----:B-1----:R3:W-:Y:S02]  /*2bf0*/  @!P1 STS [R35+0x1090], R4 ;  /* 0x0010900423009388 */ /* 0x0027e40000000800 */
.L_x_884:
[----:B------:R-:W-:Y:S05]  /*2c00*/  WARPSYNC.ALL ;  /* 0x0000000000007948 */ /* 0x000fea0003800000 */
[----:B---3--:R-:W2:Y:S01]  /*2c10*/  S2R R13, SR_TID.X ;  /* 0x00000000000d7919 */ /* 0x008ea20000002100 */
[----:B------:R-:W3:Y:S01]  /*2c20*/  S2UR UR5, SR_CgaCtaId ;  /* 0x00000000000579c3 */ /* 0x000ee20000008800 */
[----:B------:R-:W-:Y:S01]  /*2c30*/  UMOV UR4, 0x400 ;  /* 0x0000040000047882 */ /* 0x000fe20000000000 */
[----:B------:R-:W-:Y:S06]  /*2c40*/  BSSY.RECONVERGENT B0, `(.L_x_886) ;  /* 0x000001c000007945 */ /* 0x000fec0003800200 */
[----:B------:R-:W-:Y:S01]  /*2c50*/  BAR.SYNC.DEFER_BLOCKING 0x0 ;  /* 0x0000000000007b1d */ /* 0x000fe20000010000 */
[----:B------:R-:W-:-:S07]  /*2c60*/  PLOP3.LUT P0, PT, PT, PT, PT, 0x8, 0x80 ;  /* 0x000000000080781c */ /* 0x000fce0003f0e170 */
[----:B------:R-:W4:Y:S01]  /*2c70*/  LDC R16, c[0x0][0x3a0] ;  /* 0x0000e800ff107b82 */ /* 0x000f220000000800 */
[----:B---3--:R-:W-:Y:S01]  /*2c80*/  ULEA UR4, UR5, UR4, 0x18 ;  /* 0x0000000405047291 */ /* 0x008fe2000f8ec0ff */
[----:B--2---:R-:W-:-:S08]  /*2c90*/  LEA.HI R2, R13, R13, RZ, 0x1b ;  /* 0x0000000d0d027211 */ /* 0x004fd000078fd8ff */
[----:B0-----:R-:W-:Y:S01]  /*2ca0*/  LDS R5, [UR4+0x1090] ;  /* 0x00109004ff057984 */ /* 0x001fe20008000800 */
[----:B------:R-:W-:Y:S02]  /*2cb0*/  LEA R0, R13, UR4, 0x2 ;  /* 0x000000040d007c11 */ /* 0x000fe4000f8e10ff */
[----:B------:R-:W-:-:S03]  /*2cc0*/  LEA R2, R2, UR4, 0x2 ;  /* 0x0000000402027c11 */ /* 0x000fc6000f8e10ff */
[----:B------:R-:W-:Y:S02]  /*2cd0*/  VIADD R4, R0, 0x10a0 ;  /* 0x000010a000047836 */ /* 0x000fe40000000000 */
[----:B------:R-:W1:Y:S02]  /*2ce0*/  LDS R3, [R2+0x10] ;  /* 0x0000100002037984 */ /* 0x000e640000000800 */
[--C-:B-1----:R-:W-:Y:S02]  /*2cf0*/  IMAD.IADD R9, R3, 0x1, R6.reuse ;  /* 0x0000000103097824 */ /* 0x102fe400078e0206 */
[----:B------:R-:W-:Y:S02]  /*2d00*/  IMAD.IADD R6, R5, 0x1, R6 ;  /* 0x0000000105067824 */ /* 0x000fe400078e0206 */
[----:B------:R-:W-:Y:S01]  /*2d10*/  IMAD R5, R7, 0x1000, R4 ;  /* 0x0000100007057824 */ /* 0x000fe200078e0204 */
[----:B----4-:R-:W-:Y:S01]  /*2d20*/  ISETP.GE.AND P1, PT, R9, R16, PT ;  /* 0x000000100900720c */ /* 0x010fe20003f26270 */
[----:B------:R0:W-:Y:S01]  /*2d30*/  STS [R8+0x10a0], R9 ;  /* 0x0010a00908007388 */ /* 0x0001e20000000800 */
[----:B------:R-:W-:Y:S11]  /*2d40*/  BAR.SYNC.DEFER_BLOCKING 0x0 ;  /* 0x0000000000007b1d */ /* 0x000ff60000010000 */
[----:B0-----:R-:W-:Y:S05]  /*2d50*/  @P1 BRA `(.L_x_887) ;  /* 0x0000000000281947 */ /* 0x001fea0003800000 */
[----:B------:R-:W-:Y:S01]  /*2d60*/  ISETP.NE.AND P1, PT, R13, 0x3ff, PT ;  /* 0x000003ff0d00780c */ /* 0x000fe20003f25270 */
[----:B------:R-:W-:-:S12]  /*2d70*/  IMAD.MOV.U32 R3, RZ, RZ, R6 ;  /* 0x000000ffff037224 */ /* 0x000fd800078e0006 */
[----:B------:R-:W0:Y:S02]  /*2d80*/  @P1 LDS R3, [R5+0x4] ;  /* 0x0000040005031984 */ /* 0x000e240000000800 */
[----:B0-----:R-:W-:-:S13]  /*2d90*/  ISETP.GE.AND P1, PT, R3, R16, PT ;  /* 0x000000100300720c */ /* 0x001fda0003f26270 */
[----:B------:R-:W-:Y:S01]  /*2da0*/  @P1 IMAD.SHL.U32 R4, R7, 0x400, RZ ;  /* 0x0000040007041824 */ /* 0x000fe200078e00ff */
[----:B------:R-:W-:Y:S01]  /*2db0*/  @P1 PLOP3.LUT P0, PT, PT, PT, PT, 0x80, 0x8 ;  /* 0x000000000008181c */ /* 0x000fe20003f0f070 */
[----:B------:R-:W-:-:S03]  /*2dc0*/  @P1 IMAD.IADD R3, R3, 0x1, -R9 ;  /* 0x0000000103031824 */ /* 0x000fc600078e0a09 */
[----:B------:R-:W-:Y:S02]  /*2dd0*/  @P1 LOP3.LUT R4, R4, R13, RZ, 0xfc, !PT ;  /* 0x0000000d04041212 */ /* 0x000fe400078efcff */
[----:B------:R0:W-:Y:S04]  /*2de0*/  @P1 STS [UR4+0x90c8], R3 ;  /* 0x0090c803ff001988 */ /* 0x0001e80008000804 */
[----:B------:R0:W-:Y:S03]  /*2df0*/  @P1 STS [UR4+0x90c0], R4 ;  /* 0x0090c004ff001988 */ /* 0x0001e60008000804 */
.L_x_887:
[----:B------:R-:W-:Y:S05]  /*2e00*/  BSYNC.RECONVERGENT B0 ;  /* 0x0000000000007941 */ /* 0x000fea0003800200 */
.L_x_886:
[----:B------:R-:W-:Y:S06]  /*2e10*/  BAR.RED.OR.DEFER_BLOCKING 0x0, P0 ;  /* 0x0000000000007b1d */ /* 0x000fec0000014800 */
[----:B------:R-:W0:Y:S02]  /*2e20*/  B2R.RESULT RZ, P0 ;  /* 0x0000000000ff731c */ /* 0x000e240000004000 */
[----:B0-----:R-:W-:-:S04]  /*2e30*/  SEL R4, RZ, 0x1, !P0 ;  /* 0x00000001ff047807 */ /* 0x001fc80004000000 */
[----:B------:R-:W-:Y:S01]  /*2e40*/  LOP3.LUT P0, RZ, R4, R7, RZ, 0xfc, !PT ;  /* 0x0000000704ff7212 */ /* 0x000fe2000780fcff */
[----:B------:R-:W-:-:S12]  /*2e50*/  VIADD R7, R7, 0x1 ;  /* 0x0000000107077836 */ /* 0x000fd80000000000 */
[----:B------:R-:W-:Y:S05]  /*2e60*/  @!P0 BRA `(.L_x_888) ;  /* 0xfffffff400348947 */ /* 0x000fea000383ffff */
[----:B------:R-:W0:Y:S01]  /*2e70*/  S2R R21, SR_CTAID.X ;  /* 0x0000000000157919 */ /* 0x000e220000002500 */
[----:B------:R-:W1:Y:S01]  /*2e80*/  LDCU.64 UR6, c[0x0][0x398] ;  /* 0x00007300ff0677ac */ /* 0x000e620008000a00 */
[----:B------:R-:W2:Y:S01]  /*2e90*/  LDC R19, c[0x0][0x3b8] ;  /* 0x0000ee00ff137b82 */ /* 0x000ea20000000800 */
[----:B------:R-:W-:Y:S01]  /*2ea0*/  SHF.R.S32.HI R18, RZ, 0x1f, R16 ;  /* 0x0000001fff127819 */ /* 0x000fe20000011410 */
[----:B------:R-:W-:Y:S01]  /*2eb0*/  IMAD.MOV.U32 R20, RZ, RZ, RZ ;  /* 0x000000ffff147224 */ /* 0x000fe200078e00ff */
[----:B------:R-:W3:Y:S05]  /*2ec0*/  LDCU.64 UR8, c[0x0][0x380] ;  /* 0x00007000ff0877ac */ /* 0x000eea0008000a00 */
[----:B------:R-:W4:Y:S01]  /*2ed0*/  LDC.64 R6, c[0x0][0x3c0] ;  /* 0x0000f000ff067b82 */ /* 0x000f220000000a00 */
[----:B-1----:R-:W-:Y:S01]  /*2ee0*/  USHF.R.S32.HI UR5, URZ, 0x1f, UR6 ;  /* 0x0000001fff057899 */ /* 0x002fe20008011406 */
[----:B------:R-:W-:Y:S01]  /*2ef0*/  IMAD.U32 R22, RZ, RZ, UR7 ;  /* 0x00000007ff167e24 */ /* 0x000fe2000f8e00ff */
[----:B--2---:R-:W-:Y:S01]  /*2f00*/  SHF.R.S32.HI R15, RZ, 0x1f, R19 ;  /* 0x0000001fff0f7819 */ /* 0x004fe20000011413 */
[----:B------:R-:W-:-:S02]  /*2f10*/  IMAD R12, R19, R16, RZ ;  /* 0x00000010130c7224 */ /* 0x000fc400078e02ff */
[----:B0-----:R-:W-:Y:S02]  /*2f20*/  IMAD R5, R18, R21, RZ ;  /* 0x0000001512057224 */ /* 0x001fe400078e02ff */
[----:B------:R-:W-:-:S04]  /*2f30*/  IMAD.WIDE.U32 R2, R21, R16, RZ ;  /* 0x0000001015027225 */ /* 0x000fc800078e00ff */
[----:B------:R-:W-:Y:S02]  /*2f40*/  IMAD.IADD R4, R3, 0x1, R5 ;  /* 0x0000000103047824 */ /* 0x000fe400078e0205 */
[----:B------:R-:W-:-:S04]  /*2f50*/  IMAD.WIDE.U32 R8, R21, UR6, RZ ;  /* 0x0000000615087c25 */ /* 0x000fc8000f8e00ff */
[----:B------:R-:W-:Y:S02]  /*2f60*/  IMAD R11, R21, UR5, RZ ;  /* 0x00000005150b7c24 */ /* 0x000fe4000f8e02ff */
[-C--:B------:R-:W-:Y:S02]  /*2f70*/  IMAD R3, R4, R19.reuse, RZ ;  /* 0x0000001304037224 */ /* 0x080fe400078e02ff */
[----:B------:R-:W-:Y:S02]  /*2f80*/  IMAD.IADD R11, R9, 0x1, R11 ;  /* 0x00000001090b7824 */ /* 0x000fe400078e020b */
[----:B------:R-:W-:-:S03]  /*2f90*/  IMAD.WIDE.U32 R4, R2, R19, RZ ;  /* 0x0000001302047225 */ /* 0x000fc600078e00ff */
[C---:B------:R-:W-:Y:S01]  /*2fa0*/  SHF.L.U64.HI R11, R8.reuse, 0x2, R11 ;  /* 0x00000002080b7819 */ /* 0x040fe2000001020b */
[----:B------:R-:W-:Y:S01]  /*2fb0*/  IMAD R3, R15, R2, R3 ;  /* 0x000000020f037224 */ /* 0x000fe200078e0203 */
[----:B---3--:R-:W-:Y:S02]  /*2fc0*/  LEA R2, P1, R8, UR8, 0x2 ;  /* 0x0000000808027c11 */ /* 0x008fe4000f8210ff */
[C---:B----4-:R-:W-:Y:S01]  /*2fd0*/  LEA R10, P0, R4.reuse, R6, 0x2 ;  /* 0x00000006040a7211 */ /* 0x050fe200078010ff */
[----:B------:R-:W-:Y:S01]  /*2fe0*/  IMAD.IADD R5, R5, 0x1, R3 ;  /* 0x0000000105057824 */ /* 0x000fe200078e0203 */
[----:B------:R-:W-:Y:S01]  /*2ff0*/  IADD3.X R3, PT, PT, R11, UR9, RZ, P1, !PT ;  /* 0x000000090b037c10 */ /* 0x000fe20008ffe4ff */
[----:B------:R-:W-:Y:S05]  /*3000*/  WARPSYNC.ALL ;  /* 0x0000000000007948 */ /* 0x000fea0003800000 */
[----:B------:R-:W-:Y:S01]  /*3010*/  LEA.HI.X R11, R4, R7, R5, 0x2, P0 ;  /* 0x00000007040b7211 */ /* 0x000fe200000f1405 */
[----:B------:R-:W-:Y:S01]  /*3020*/  IMAD.WIDE.U32 R8, R13, 0x4, R2 ;  /* 0x000000040d087825 */ /* 0x000fe200078e0002 */
[----:B------:R-:W-:Y:S01]  /*3030*/  ISETP.NE.AND P0, PT, R22, 0x1, PT ;  /* 0x000000011600780c */ /* 0x000fe20003f05270 */
[----:B------:R-:W-:Y:S06]  /*3040*/  BAR.SYNC.DEFER_BLOCKING 0x0 ;  /* 0x0000000000007b1d */ /* 0x000fec0000010000 */
[----:B------:R-:W-:Y:S01]  /*3050*/  BSSY.RECONVERGENT B0, `(.L_x_889) ;  /* 0x00002d3000007945 */ /* 0x000fe20003800200 */
[----:B------:R-:W0:Y:S05]  /*3060*/  LDS R14, [UR4+0x90c0] ;  /* 0x0090c004ff0e7984 */ /* 0x000e2a0008000800 */
[----:B------:R-:W-:Y:S05]  /*3070*/  @!P0 BRA `(.L_x_890) ;  /* 0x0000001400608947 */ /* 0x000fea0003800000 */
[----:B------:R-:W-:Y:S01]  /*3080*/  ISETP.GE.AND P0, PT, R13, R12, PT ;  /* 0x0000000c0d00720c */ /* 0x000fe20003f06270 */
[----:B------:R-:W1:-:S12]  /*3090*/  LDCU UR9, c[0x0][0x39c] ;  /* 0x00007380ff0977ac */ /* 0x000e580008000800 */
[----:B------:R-:W-:Y:S05]  /*30a0*/  @P0 BRA `(.L_x_891) ;  /* 0x0000002c00340947 */ /* 0x000fea0003800000 */
[----:B------:R-:W2:Y:S01]  /*30b0*/  LDS R29, [UR4+0x90c8] ;  /* 0x0090c804ff1d7984 */ /* 0x000ea20008000800 */
[----:B------:R-:W-:Y:S01]  /*30c0*/  LOP3.LUT R5, RZ, R13, RZ, 0x33, !PT ;  /* 0x0000000dff057212 */ /* 0x000fe200078e33ff */
[----:B------:R-:W-:Y:S04]  /*30d0*/  BSSY.RECONVERGENT B1, `(.L_x_892) ;  /* 0x000005b000017945 */ /* 0x000fe80003800200 */
[----:B------:R-:W-:-:S05]  /*30e0*/  IMAD.IADD R4, R12, 0x1, R5 ;  /* 0x000000010c047824 */ /* 0x000fca00078e0205 */
[----:B------:R-:W-:-:S04]  /*30f0*/  LOP3.LUT R5, R4, 0xc00, RZ, 0xc0, !PT ;  /* 0x00000c0004057812 */ /* 0x000fc800078ec0ff */
[----:B------:R-:W-:Y:S01]  /*3100*/  ISETP.NE.AND P0, PT, R5, 0xc00, PT ;  /* 0x00000c000500780c */ /* 0x000fe20003f05270 */
[----:B------:R-:W-:-:S12]  /*3110*/  IMAD.MOV.U32 R5, RZ, RZ, R13 ;  /* 0x000000ffff057224 */ /* 0x000fd800078e000d */
[----:B------:R-:W-:Y:S05]  /*3120*/  @!P0 BRA `(.L_x_893) ;  /* 0x0000000400548947 */ /* 0x000fea0003800000 */
[-C--:B------:R-:W-:Y:S02]  /*3130*/  IMAD R15, R15, R16.reuse, RZ ;  /* 0x000000100f0f7224 */ /* 0x080fe400078e02ff */
[----:B------:R-:W-:-:S04]  /*3140*/  IMAD.WIDE.U32 R16, R19, R16, RZ ;  /* 0x0000001013107225 */ /* 0x000fc800078e00ff */
[----:B------:R-:W-:Y:S01]  /*3150*/  IMAD R5, R18, R19, R15 ;  /* 0x0000001312057224 */ /* 0x000fe200078e020f */
[C---:B------:R-:W-:Y:S01]  /*3160*/  SHF.L.U64.HI R15, R13.reuse, 0x2, R20 ;  /* 0x000000020d0f7819 */ /* 0x040fe20000010214 */
[----:B------:R-:W-:Y:S02]  /*3170*/  IMAD.SHL.U32 R19, R13, 0x4, RZ ;  /* 0x000000040d137824 */ /* 0x000fe400078e00ff */
[----:B------:R-:W-:Y:S02]  /*3180*/  IMAD.IADD R5, R17, 0x1, R5 ;  /* 0x0000000111057824 */ /* 0x000fe400078e0205 */
[----:B------:R-:W-:-:S04]  /*3190*/  IMAD.WIDE.U32 R16, R16, R21, RZ ;  /* 0x0000001510107225 */ /* 0x000fc800078e00ff */
[----:B------:R-:W-:Y:S01]  /*31a0*/  IMAD R5, R5, R21, RZ ;  /* 0x0000001505057224 */ /* 0x000fe200078e02ff */
[----:B------:R-:W-:-:S03]  /*31b0*/  LEA R19, P0, R16, R19, 0x2 ;  /* 0x0000001310137211 */ /* 0x000fc600078010ff */
[----:B------:R-:W-:Y:S01]  /*31c0*/  IMAD.IADD R20, R17, 0x1, R5 ;  /* 0x0000000111147824 */ /* 0x000fe200078e0205 */
[----:B------:R-:W-:Y:S02]  /*31d0*/  LEA.HI R5, R4, 0x1, RZ, 0x16 ;  /* 0x0000000104057811 */ /* 0x000fe400078fb0ff */
[----:B------:R-:W-:Y:S02]  /*31e0*/  IADD3 R19, P1, PT, R19, R6, RZ ;  /* 0x0000000613137210 */ /* 0x000fe40007f3e0ff */
[----:B------:R-:W-:Y:S01]  /*31f0*/  LEA.HI.X R20, R16, R15, R20, 0x2, P0 ;  /* 0x0000000f10147211 */ /* 0x000fe200000f1414 */
[C---:B------:R-:W-:Y:S01]  /*3200*/  IMAD.SHL.U32 R16, R5.reuse, 0x400, RZ ;  /* 0x0000040005107824 */ /* 0x040fe200078e00ff */
[----:B------:R-:W-:Y:S01]  /*3210*/  LOP3.LUT R6, R5, 0x3, RZ, 0xc0, !PT ;  /* 0x0000000305067812 */ /* 0x000fe200078ec0ff */
[C---:B------:R-:W-:Y:S02]  /*3220*/  IMAD R15, R13.reuse, R22, RZ ;  /* 0x000000160d0f7224 */ /* 0x040fe400078e02ff */
[----:B------:R-:W-:Y:S01]  /*3230*/  IMAD.X R20, R20, 0x1, R7, P1 ;  /* 0x0000000114147824 */ /* 0x000fe200008e0607 */
[----:B------:R-:W-:Y:S01]  /*3240*/  LOP3.LUT R5, R13, 0xc00, R16, 0xf8, !PT ;  /* 0x00000c000d057812 */ /* 0x000fe200078ef810 */
[----:B------:R-:W-:-:S07]  /*3250*/  IMAD.MOV R16, RZ, RZ, -R6 ;  /* 0x000000ffff107224 */ /* 0x000fce00078e0a06 */
.L_x_898:
[----:B------:R-:W-:-:S05]  /*3260*/  IMAD.WIDE R6, R15, 0x4, R2 ;  /* 0x000000040f067825 */ /* 0x000fca00078e0202 */
[----:B------:R3:W4:Y:S01]  /*3270*/  LDG.E R24, desc[UR10][R6.64] ;  /* 0x0000000a06187981 */ /* 0x000722000c1e1900 */
[----:B------:R-:W-:Y:S01]  /*3280*/  VIADD R16, R16, 0x1 ;  /* 0x0000000110107836 */ /* 0x000fe20000000000 */
[----:B------:R-:W-:Y:S04]  /*3290*/  BSSY.RECONVERGENT B2, `(.L_x_894) ;  /* 0x0000023000027945 */ /* 0x000fe80003800200 */
[----:B------:R-:W-:Y:S01]  /*32a0*/  ISETP.NE.AND P2, PT, R16, RZ, PT ;  /* 0x000000ff1000720c */ /* 0x000fe20003f45270 */
[----:B---3--:R-:W-:Y:S02]  /*32b0*/  IMAD.MOV.U32 R6, RZ, RZ, R19 ;  /* 0x000000ffff067224 */ /* 0x008fe400078e0013 */
[----:B------:R-:W-:Y:S01]  /*32c0*/  IMAD.MOV.U32 R7, RZ, RZ, R20 ;  /* 0x000000ffff077224 */ /* 0x000fe200078e0014 */
[----:B0---4-:R-:W3:Y:S02]  /*32d0*/  F2F.F16.F32 R17, R24 ;  /* 0x0000001800117304 */ /* 0x011ee40000200800 */
[----:B---3--:R-:W-:-:S04]  /*32e0*/  PRMT R18, R17, 0x9910, RZ ;  /* 0x0000991011127816 */ /* 0x008fc800000000ff */
[----:B------:R-:W-:-:S13]  /*32f0*/  ISETP.GE.AND P0, PT, R18, RZ, PT ;  /* 0x000000ff1200720c */ /* 0x000fda0003f06270 */
[----:B------:R-:W-:Y:S02]  /*3300*/  @P0 LOP3.LUT R17, R17, 0x7fe0, RZ, 0xc, !PT ;  /* 0x00007fe011110812 */ /* 0x000fe400078e0cff */
[----:B--2---:R-:W-:Y:S02]  /*3310*/  ISETP.GT.AND P0, PT, R29, 0x800, PT ;  /* 0x000008001d00780c */ /* 0x004fe40003f04270 */
[----:B------:R-:W-:-:S04]  /*3320*/  LOP3.LUT R17, R17, 0xffff, RZ, 0xc0, !PT ;  /* 0x0000ffff11117812 */ /* 0x000fc800078ec0ff */
[----:B------:R-:W-:-:S04]  /*3330*/  SHF.R.U32.HI R17, RZ, 0x5, R17 ;  /* 0x00000005ff117819 */ /* 0x000fc80000011611 */
[----:B------:R-:W-:-:S04]  /*3340*/  LOP3.LUT R17, R17, 0xffff, RZ, 0xc0, !PT ;  /* 0x0000ffff11117812 */ /* 0x000fc800078ec0ff */
[CC--:B0-----:R-:W-:Y:S02]  /*3350*/  ISETP.GT.U32.AND P1, PT, R14.reuse, R17.reuse, PT ;  /* 0x000000110e00720c */ /* 0x0c1fe40003f24070 */
[----:B------:R-:W-:-:S11]  /*3360*/  ISETP.NE.OR P0, PT, R14, R17, P0 ;  /* 0x000000110e00720c */ /* 0x000fd60000705670 */
[----:B------:R-:W-:Y:S05]  /*3370*/  @!P1 BRA `(.L_x_895) ;  /* 0x0000000000509947 */ /* 0x000fea0003800000 */
[----:B------:R-:W2:Y:S01]  /*3380*/  LDG.E R18, desc[UR10][R6.64] ;  /* 0x0000000a06127981 */ /* 0x000ea2000c1e1900 */
[----:B------:R-:W0:Y:S01]  /*3390*/  S2UR UR7, SR_CgaCtaId ;  /* 0x00000000000779c3 */ /* 0x000e220000008800 */
[----:B------:R-:W-:Y:S01]  /*33a0*/  VOTEU.ANY UR8, UPT, PT ;  /* 0x0000000000087886 */ /* 0x000fe200038e0100 */
[----:B------:R-:W-:Y:S01]  /*33b0*/  UMOV UR6, 0x400 ;  /* 0x0000040000067882 */ /* 0x000fe20000000000 */
[----:B------:R-:W3:Y:S01]  /*33c0*/  S2R R17, SR_LANEID ;  /* 0x0000000000117919 */ /* 0x000ee20000000000 */
[----:B------:R-:W3:Y:S01]  /*33d0*/  FLO.U32 R20, UR8 ;  /* 0x0000000800147d00 */ /* 0x000ee200080e0000 */
[----:B------:R-:W-:Y:S01]  /*33e0*/  UIADD3 UR5, UPT, UPT, UR6, 0x90cc, URZ ;  /* 0x000090cc06057890 */ /* 0x000fe2000fffe0ff */
[----:B------:R-:W4:Y:S06]  /*33f0*/  S2R R21, SR_LTMASK ;  /* 0x0000000000157919 */ /* 0x000f2c0000003900 */
[----:B------:R-:W5:Y:S01]  /*3400*/  POPC R19, UR8 ;  /* 0x0000000800137d09 */ /* 0x000f620008000000 */
[----:B0-----:R-:W-:Y:S01]  /*3410*/  ULEA UR5, UR7, UR5, 0x18 ;  /* 0x0000000507057291 */ /* 0x001fe2000f8ec0ff */
[----:B---3--:R-:W-:-:S02]  /*3420*/  ISETP.EQ.U32.AND P1, PT, R20, R17, PT ;  /* 0x000000111400720c */ /* 0x008fc40003f22070 */
[----:B----4-:R-:W-:-:S04]  /*3430*/  LOP3.LUT R21, R21, UR8, RZ, 0xc0, !PT ;  /* 0x0000000815157c12 */ /* 0x010fc8000f8ec0ff */
[----:B------:R-:W0:Y:S07]  /*3440*/  POPC R22, R21 ;  /* 0x0000001500167309 */ /* 0x000e2e0000000000 */
[----:B-----5:R-:W3:Y:S01]  /*3450*/  @P1 ATOMS.ADD R19, [UR5], R19 ;  /* 0x00000013ff13198c */ /* 0x020ee20008000005 */
[----:B------:R-:W-:-:S04]  /*3460*/  UIADD3 UR5, UPT, UPT, UR6, 0x90d0, URZ ;  /* 0x000090d006057890 */ /* 0x000fc8000fffe0ff */
[----:B------:R-:W-:Y:S01]  /*3470*/  ULEA UR5, UR7, UR5, 0x18 ;  /* 0x0000000507057291 */ /* 0x000fe2000f8ec0ff */
[----:B---3--:R-:W0:Y:S02]  /*3480*/  SHFL.IDX PT, R17, R19, R20, 0x1f ;  /* 0x00001f1413117589 */ /* 0x008e2400000e0000 */
[----:B0-----:R-:W-:-:S05]  /*3490*/  IMAD.IADD R17, R17, 0x1, R22 ;  /* 0x0000000111117824 */ /* 0x001fca00078e0216 */
[----:B------:R-:W-:-:S05]  /*34a0*/  LEA R17, R17, UR5, 0x2 ;  /* 0x0000000511117c11 */ /* 0x000fca000f8e10ff */
[----:B--2---:R0:W-:Y:S02]  /*34b0*/  STS [R17], R18 ;  /* 0x0000001211007388 */ /* 0x0041e40000000800 */
.L_x_895:
[----:B-1----:R-:W-:Y:S05]  /*34c0*/  BSYNC.RECONVERGENT B2 ;  /* 0x0000000000027941 */ /* 0x002fea0003800200 */
.L_x_894:
[----:B------:R-:W-:Y:S04]  /*34d0*/  BSSY.RECONVERGENT B2, `(.L_x_896) ;  /* 0x0000015000027945 */ /* 0x000fe80003800200 */
[----:B------:R-:W-:Y:S05]  /*34e0*/  @P0 BRA `(.L_x_897) ;  /* 0x00000000004c0947 */ /* 0x000fea0003800000 */
[----:B------:R-:W2:Y:S01]  /*34f0*/  LDG.E R22, desc[UR10][R6.64] ;  /* 0x0000000a06167981 */ /* 0x000ea2000c1e1900 */
[----:B------:R-:W1:Y:S01]  /*3500*/  S2UR UR6, SR_CgaCtaId ;  /* 0x00000000000679c3 */ /* 0x000e620000008800 */
[----:B------:R-:W-:Y:S01]  /*3510*/  VOTEU.ANY UR7, UPT, PT ;  /* 0x0000000000077886 */ /* 0x000fe200038e0100 */
[----:B------:R-:W-:Y:S01]  /*3520*/  UMOV UR5, 0x400 ;  /* 0x0000040000057882 */ /* 0x000fe20000000000 */
[----:B------:R-:W3:Y:S01]  /*3530*/  S2R R20, SR_LANEID ;  /* 0x0000000000147919 */ /* 0x000ee20000000000 */
[----:B------:R-:W3:Y:S01]  /*3540*/  FLO.U32 R19, UR7 ;  /* 0x0000000700137d00 */ /* 0x000ee200080e0000 */
[----:B------:R-:W-:-:S07]  /*3550*/  UIADD3 UR5, UPT, UPT, UR5, 0x90c4, URZ ;  /* 0x000090c405057890 */ /* 0x000fce000fffe0ff */
[----:B0-----:R-:W0:Y:S01]  /*3560*/  POPC R18, UR7 ;  /* 0x0000000700127d09 */ /* 0x001e220008000000 */
[----:B-1----:R-:W-:Y:S01]  /*3570*/  ULEA UR5, UR6, UR5, 0x18 ;  /* 0x0000000506057291 */ /* 0x002fe2000f8ec0ff */
        /* <DEDUP_REMOVED lines=9> */
[----:B--2---:R1:W-:Y:S02]  /*3610*/  STS [R17], R22 ;  /* 0x0000001611007388 */ /* 0x0043e40000000800 */
.L_x_897:
[----:B------:R-:W-:Y:S05]  /*3620*/  BSYNC.RECONVERGENT B2 ;  /* 0x0000000000027941 */ /* 0x000fea0003800200 */
.L_x_896:
[----:B------:R-:W-:Y:S01]  /*3630*/  IADD3 R19, P0, PT, R6, 0x1000, RZ ;  /* 0x0000100006137810 */ /* 0x000fe20007f1e0ff */
[----:B-1----:R-:W-:-:S04]  /*3640*/  IMAD.U32 R22, RZ, RZ, UR9 ;  /* 0x00000009ff167e24 */ /* 0x002fc8000f8e00ff */
[----:B------:R-:W-:Y:S02]  /*3650*/  IMAD.X R20, RZ, RZ, R7, P0 ;  /* 0x000000ffff147224 */ /* 0x000fe400000e0607 */
[----:B------:R-:W-:Y:S01]  /*3660*/  IMAD R15, R22, 0x400, R15 ;  /* 0x00000400160f7824 */ /* 0x000fe200078e020f */
[----:B------:R-:W-:Y:S06]  /*3670*/  @P2 BRA `(.L_x_898) ;  /* 0xfffffff800f82947 */ /* 0x000fec000383ffff */
.L_x_893:
[----:B-1----:R-:W-:Y:S05]  /*3680*/  BSYNC.RECONVERGENT B1 ;  /* 0x0000000000017941 */ /* 0x002fea0003800200 */
.L_x_892:
[----:B------:R-:W-:-:S13]  /*3690*/  ISETP.GE.U32.AND P0, PT, R4, 0xc00, PT ;  /* 0x00000c000400780c */ /* 0x000fda0003f06070 */
[----:B------:R-:W-:Y:S05]  /*36a0*/  @!P0 BRA `(.L_x_891) ;  /* 0x0000002400b48947 */ /* 0x000fea0003800000 */
[C---:B------:R-:W-:Y:S01]  /*36b0*/  VIADD R15, R5.reuse, 0xc00 ;  /* 0x00000c00050f7836 */ /* 0x040fe20000000000 */
[----:B------:R-:W-:Y:S01]  /*36c0*/  BSSY.RECONVERGENT B1, `(.L_x_899) ;  /* 0x00000f2000017945 */ /* 0x000fe20003800200 */
[C---:B0-----:R-:W-:Y:S02]  /*36d0*/  VIADD R17, R5.reuse, 0x800 ;  /* 0x0000080005117836 */ /* 0x041fe40000000000 */
[----:B------:R-:W-:Y:S02]  /*36e0*/  VIADD R19, R5, 0x400 ;  /* 0x0000040005137836 */ /* 0x000fe40000000000 */
[-C--:B------:R-:W-:Y:S02]  /*36f0*/  IMAD R15, R15, R22.reuse, RZ ;  /* 0x000000160f0f7224 */ /* 0x080fe400078e02ff */
[-C--:B------:R-:W-:Y:S02]  /*3700*/  IMAD R17, R17, R22.reuse, RZ ;  /* 0x0000001611117224 */ /* 0x080fe400078e02ff */
[----:B------:R-:W-:-:S02]  /*3710*/  IMAD R19, R19, R22, RZ ;  /* 0x0000001613137224 */ /* 0x000fc400078e02ff */
[----:B------:R-:W-:-:S07]  /*3720*/  IMAD R21, R5, R22, RZ ;  /* 0x0000001605157224 */ /* 0x000fce00078e02ff */
.L_x_916:
[----:B------:R-:W-:-:S04]  /*3730*/  IMAD.WIDE R6, R21, 0x4, R2 ;  /* 0x0000000415067825 */ /* 0x000fc800078e0202 */
[--C-:B------:R-:W-:Y:S01]  /*3740*/  IMAD.WIDE R24, R17, 0x4, R2.reuse ;  /* 0x0000000411187825 */ /* 0x100fe200078e0202 */
[----:B-1-3--:R-:W3:Y:S03]  /*3750*/  LDG.E R20, desc[UR10][R6.64] ;  /* 0x0000000a06147981 */ /* 0x00aee6000c1e1900 */
[--C-:B--2-4-:R-:W-:Y:S01]  /*3760*/  IMAD.WIDE R22, R19, 0x4, R2.reuse ;  /* 0x0000000413167825 */ /* 0x114fe200078e0202 */
[----:B------:R-:W4:Y:S03]  /*3770*/  LDG.E R16, desc[UR10][R24.64] ;  /* 0x0000000a18107981 */ /* 0x000f26000c1e1900 */
[----:B------:R-:W-:Y:S01]  /*3780*/  IMAD.WIDE R26, R15, 0x4, R2 ;  /* 0x000000040f1a7825 */ /* 0x000fe200078e0202 */
[----:B------:R-:W5:Y:S04]  /*3790*/  LDG.E R18, desc[UR10][R22.64] ;  /* 0x0000000a16127981 */ /* 0x000f68000c1e1900 */
[----:B------:R-:W2:Y:S01]  /*37a0*/  LDG.E R4, desc[UR10][R26.64] ;  /* 0x0000000a1a047981 */ /* 0x000ea2000c1e1900 */
[----:B------:R-:W-:Y:S01]  /*37b0*/  BSSY.RECONVERGENT B2, `(.L_x_900) ;  /* 0x000003b000027945 */ /* 0x000fe20003800200 */
[----:B---3--:R-:W0:Y:S08]  /*37c0*/  F2F.F16.F32 R28, R20 ;  /* 0x00000014001c7304 */ /* 0x008e300000200800 */
[----:B----4-:R-:W1:Y:S08]  /*37d0*/  F2F.F16.F32 R31, R16 ;  /* 0x00000010001f7304 */ /* 0x010e700000200800 */
[----:B-----5:R-:W3:Y:S01]  /*37e0*/  F2F.F16.F32 R30, R18 ;  /* 0x00000012001e7304 */ /* 0x020ee20000200800 */
[----:B0-----:R-:W-:-:S04]  /*37f0*/  PRMT R6, R28, 0x9910, RZ ;  /* 0x000099101c067816 */ /* 0x001fc800000000ff */
[----:B------:R-:W-:Y:S02]  /*3800*/  ISETP.GE.AND P0, PT, R6, RZ, PT ;  /* 0x000000ff0600720c */ /* 0x000fe40003f06270 */
[----:B-1----:R-:W-:Y:S01]  /*3810*/  PRMT R22, R31, 0x9910, RZ ;  /* 0x000099101f167816 */ /* 0x002fe200000000ff */
[----:B--2---:R-:W0:Y:S04]  /*3820*/  F2F.F16.F32 R32, R4 ;  /* 0x0000000400207304 */ /* 0x004e280000200800 */
[----:B------:R-:W-:Y:S01]  /*3830*/  IMAD.MOV.U32 R6, RZ, RZ, R22 ;  /* 0x000000ffff067224 */ /* 0x000fe200078e0016 */
[----:B---3--:R-:W-:-:S04]  /*3840*/  PRMT R7, R30, 0x9910, RZ ;  /* 0x000099101e077816 */ /* 0x008fc800000000ff */
[----:B------:R-:W-:Y:S02]  /*3850*/  ISETP.GE.AND P2, PT, R6, RZ, PT ;  /* 0x000000ff0600720c */ /* 0x000fe40003f46270 */
[----:B------:R-:W-:Y:S02]  /*3860*/  ISETP.GE.AND P1, PT, R7, RZ, PT ;  /* 0x000000ff0700720c */ /* 0x000fe40003f26270 */
[----:B------:R-:W-:Y:S02]  /*3870*/  @P0 LOP3.LUT R28, R28, 0x7fe0, RZ, 0xc, !PT ;  /* 0x00007fe01c1c0812 */ /* 0x000fe400078e0cff */
[----:B0-----:R-:W-:Y:S02]  /*3880*/  PRMT R7, R32, 0x9910, RZ ;  /* 0x0000991020077816 */ /* 0x001fe400000000ff */
[----:B------:R-:W-:Y:S02]  /*3890*/  LOP3.LUT R6, R28, 0xffff, RZ, 0xc0, !PT ;  /* 0x0000ffff1c067812 */ /* 0x000fe400078ec0ff */
[----:B------:R-:W-:-:S02]  /*38a0*/  ISETP.GE.AND P3, PT, R7, RZ, PT ;  /* 0x000000ff0700720c */ /* 0x000fc40003f66270 */
[----:B------:R-:W-:Y:S02]  /*38b0*/  SHF.R.U32.HI R6, RZ, 0x5, R6 ;  /* 0x00000005ff067819 */ /* 0x000fe40000011606 */
[----:B------:R-:W-:Y:S02]  /*38c0*/  @P2 LOP3.LUT R31, R31, 0x7fe0, RZ, 0xc, !PT ;  /* 0x00007fe01f1f2812 */ /* 0x000fe400078e0cff */
[----:B------:R-:W-:Y:S02]  /*38d0*/  LOP3.LUT R23, R6, 0xffff, RZ, 0xc0, !PT ;  /* 0x0000ffff06177812 */ /* 0x000fe400078ec0ff */
[----:B------:R-:W-:Y:S02]  /*38e0*/  LOP3.LUT R31, R31, 0xffff, RZ, 0xc0, !PT ;  /* 0x0000ffff1f1f7812 */ /* 0x000fe400078ec0ff */
[----:B------:R-:W-:Y:S02]  /*38f0*/  @P1 LOP3.LUT R30, R30, 0x7fe0, RZ, 0xc, !PT ;  /* 0x00007fe01e1e1812 */ /* 0x000fe400078e0cff */
[----:B------:R-:W-:-:S02]  /*3900*/  ISETP.GT.AND P0, PT, R29, 0x800, PT ;  /* 0x000008001d00780c */ /* 0x000fc40003f04270 */
[-C--:B------:R-:W-:Y:S02]  /*3910*/  ISETP.GT.U32.AND P1, PT, R14, R23.reuse, PT ;  /* 0x000000170e00720c */ /* 0x080fe40003f24070 */
[----:B------:R-:W-:Y:S02]  /*3920*/  SHF.R.U32.HI R6, RZ, 0x5, R31 ;  /* 0x00000005ff067819 */ /* 0x000fe4000001161f */
[----:B------:R-:W-:Y:S02]  /*3930*/  LOP3.LUT R7, R30, 0xffff, RZ, 0xc0, !PT ;  /* 0x0000ffff1e077812 */ /* 0x000fe400078ec0ff */
[----:B------:R-:W-:Y:S02]  /*3940*/  @P3 LOP3.LUT R32, R32, 0x7fe0, RZ, 0xc, !PT ;  /* 0x00007fe020203812 */ /* 0x000fe400078e0cff */
[----:B------:R-:W-:Y:S02]  /*3950*/  ISETP.NE.OR P6, PT, R14, R23, P0 ;  /* 0x000000170e00720c */ /* 0x000fe400007c5670 */
[----:B------:R-:W-:-:S02]  /*3960*/  LOP3.LUT R23, R6, 0xffff, RZ, 0xc0, !PT ;  /* 0x0000ffff06177812 */ /* 0x000fc400078ec0ff */
[----:B------:R-:W-:Y:S02]  /*3970*/  SHF.R.U32.HI R7, RZ, 0x5, R7 ;  /* 0x00000005ff077819 */ /* 0x000fe40000011607 */
[----:B------:R-:W-:Y:S02]  /*3980*/  LOP3.LUT R6, R32, 0xffff, RZ, 0xc0, !PT ;  /* 0x0000ffff20067812 */ /* 0x000fe400078ec0ff */
[----:B------:R-:W-:Y:S02]  /*3990*/  LOP3.LUT R7, R7, 0xffff, RZ, 0xc0, !PT ;  /* 0x0000ffff07077812 */ /* 0x000fe400078ec0ff */
[----:B------:R-:W-:Y:S02]  /*39a0*/  SHF.R.U32.HI R6, RZ, 0x5, R6 ;  /* 0x00000005ff067819 */ /* 0x000fe40000011606 */
[CC--:B------:R-:W-:Y:S02]  /*39b0*/  ISETP.GT.U32.AND P5, PT, R14.reuse, R7.reuse, PT ;  /* 0x000000070e00720c */ /* 0x0c0fe40003fa4070 */
[----:B------:R-:W-:-:S02]  /*39c0*/  ISETP.NE.OR P4, PT, R14, R7, P0 ;  /* 0x000000070e00720c */ /* 0x000fc40000785670 */
[----:B------:R-:W-:Y:S01]  /*39d0*/  LOP3.LUT R31, R6, 0xffff, RZ, 0xc0, !PT ;  /* 0x0000ffff061f7812 */ /* 0x000fe200078ec0ff */
[----:B------:R-:W-:Y:S01]  /*39e0*/  IMAD.WIDE.U32 R6, R5, 0x4, R10 ;  /* 0x0000000405067825 */ /* 0x000fe200078e000a */
[CC--:B------:R-:W-:Y:S02]  /*39f0*/  ISETP.GT.U32.AND P3, PT, R14.reuse, R23.reuse, PT ;  /* 0x000000170e00720c */ /* 0x0c0fe40003f64070 */
[----:B------:R-:W-:Y:S01]  /*3a00*/  ISETP.NE.OR P2, PT, R14, R23, P0 ;  /* 0x000000170e00720c */ /* 0x000fe20000745670 */
[----:B------:R-:W-:-:S12]  /*3a10*/  @!P1 BRA `(.L_x_901) ;  /* 0x0000000000509947 */ /* 0x000fd80003800000 */
[----:B------:R-:W2:Y:S01]  /*3a20*/  LDG.E R23, desc[UR10][R6.64] ;  /* 0x0000000a06177981 */ /* 0x000ea2000c1e1900 */
[----:B------:R-:W0:Y:S01]  /*3a30*/  S2UR UR7, SR_CgaCtaId ;  /* 0x00000000000779c3 */ /* 0x000e220000008800 */
[----:B------:R-:W-:Y:S01]  /*3a40*/  VOTEU.ANY UR8, UPT, PT ;  /* 0x0000000000087886 */ /* 0x000fe200038e0100 */
[----:B------:R-:W-:Y:S01]  /*3a50*/  UMOV UR5, 0x400 ;  /* 0x0000040000057882 */ /* 0x000fe20000000000 */
[----:B------:R-:W1:Y:S01]  /*3a60*/  S2R R22, SR_LANEID ;  /* 0x0000000000167919 */ /* 0x000e620000000000 */
[----:B------:R-:W1:Y:S01]  /*3a70*/  FLO.U32 R25, UR8 ;  /* 0x0000000800197d00 */ /* 0x000e6200080e0000 */
[----:B------:R-:W-:Y:S01]  /*3a80*/  UIADD3 UR6, UPT, UPT, UR5, 0x90cc, URZ ;  /* 0x000090cc05067890 */ /* 0x000fe2000fffe0ff */
[----:B------:R-:W3:Y:S01]  /*3a90*/  S2R R26, SR_LTMASK ;  /* 0x00000000001a7919 */ /* 0x000ee20000003900 */
[----:B------:R-:W-:-:S05]  /*3aa0*/  UIADD3 UR5, UPT, UPT, UR5, 0x90d0, URZ ;  /* 0x000090d005057890 */ /* 0x000fca000fffe0ff */
[----:B------:R-:W4:Y:S01]  /*3ab0*/  POPC R24, UR8 ;  /* 0x0000000800187d09 */ /* 0x000f220008000000 */
[----:B0-----:R-:W-:Y:S02]  /*3ac0*/  ULEA UR6, UR7, UR6, 0x18 ;  /* 0x0000000607067291 */ /* 0x001fe4000f8ec0ff */
[----:B------:R-:W-:Y:S01]  /*3ad0*/  ULEA UR5, UR7, UR5, 0x18 ;  /* 0x0000000507057291 */ /* 0x000fe2000f8ec0ff */
[----:B-1----:R-:W-:Y:S02]  /*3ae0*/  ISETP.EQ.U32.AND P1, PT, R25, R22, PT ;  /* 0x000000161900720c */ /* 0x002fe40003f22070 */
[----:B---3--:R-:W-:-:S04]  /*3af0*/  LOP3.LUT R26, R26, UR8, RZ, 0xc0, !PT ;  /* 0x000000081a1a7c12 */ /* 0x008fc8000f8ec0ff */
[----:B------:R-:W0:Y:S07]  /*3b00*/  POPC R27, R26 ;  /* 0x0000001a001b7309 */ /* 0x000e2e0000000000 */
[----:B----4-:R-:W1:Y:S04]  /*3b10*/  @P1 ATOMS.ADD R24, [UR6], R24 ;  /* 0x00000018ff18198c */ /* 0x010e680008000006 */
[----:B-1----:R-:W0:Y:S02]  /*3b20*/  SHFL.IDX PT, R22, R24, R25, 0x1f ;  /* 0x00001f1918167589 */ /* 0x002e2400000e0000 */
[----:B0-----:R-:W-:-:S05]  /*3b30*/  IMAD.IADD R22, R22, 0x1, R27 ;  /* 0x0000000116167824 */ /* 0x001fca00078e021b */
[----:B------:R-:W-:-:S05]  /*3b40*/  LEA R22, R22, UR5, 0x2 ;  /* 0x0000000516167c11 */ /* 0x000fca000f8e10ff */
[----:B--2---:R0:W-:Y:S02]  /*3b50*/  STS [R22], R23 ;  /* 0x0000001716007388 */ /* 0x0041e40000000800 */
.L_x_901:
[----:B------:R-:W-:Y:S05]  /*3b60*/  BSYNC.RECONVERGENT B2 ;  /* 0x0000000000027941 */ /* 0x000fea0003800200 */
.L_x_900:
[----:B------:R-:W-:Y:S01]  /*3b70*/  BSSY.RECONVERGENT B2, `(.L_x_902) ;  /* 0x0000017000027945 */ /* 0x000fe20003800200 */
[CC--:B------:R-:W-:Y:S02]  /*3b80*/  ISETP.GT.U32.AND P1, PT, R14.reuse, R31.reuse, PT ;  /* 0x0000001f0e00720c */ /* 0x0c0fe40003f24070 */
[----:B------:R-:W-:Y:S01]  /*3b90*/  ISETP.NE.OR P0, PT, R14, R31, P0 ;  /* 0x0000001f0e00720c */ /* 0x000fe20000705670 */
[----:B------:R-:W-:-:S12]  /*3ba0*/  @P6 BRA `(.L_x_903) ;  /* 0x00000000004c6947 */ /* 0x000fd80003800000 */
[----:B------:R-:W2:Y:S01]  /*3bb0*/  LDG.E R28, desc[UR10][R6.64] ;  /* 0x0000000a061c7981 */ /* 0x000ea2000c1e1900 */
[----:B------:R-:W1:Y:S01]  /*3bc0*/  S2UR UR6, SR_CgaCtaId ;  /* 0x00000000000679c3 */ /* 0x000e620000008800 */
[----:B------:R-:W-:Y:S01]  /*3bd0*/  VOTEU.ANY UR7, UPT, PT ;  /* 0x0000000000077886 */ /* 0x000fe200038e0100 */
[----:B------:R-:W-:Y:S01]  /*3be0*/  UMOV UR5, 0x400 ;  /* 0x0000040000057882 */ /* 0x000fe20000000000 */
[----:B0-----:R-:W0:Y:S01]  /*3bf0*/  S2R R22, SR_LANEID ;  /* 0x0000000000167919 */ /* 0x001e220000000000 */
[----:B------:R-:W0:Y:S01]  /*3c00*/  FLO.U32 R25, UR7 ;  /* 0x0000000700197d00 */ /* 0x000e2200080e0000 */
[----:B------:R-:W-:Y:S01]  /*3c10*/  UIADD3 UR5, UPT, UPT, UR5, 0x90c4, URZ ;  /* 0x000090c405057890 */ /* 0x000fe2000fffe0ff */
[----:B------:R-:W3:Y:S06]  /*3c20*/  S2R R26, SR_LTMASK ;  /* 0x00000000001a7919 */ /* 0x000eec0000003900 */
[----:B------:R-:W4:Y:S01]  /*3c30*/  POPC R24, UR7 ;  /* 0x0000000700187d09 */ /* 0x000f220008000000 */
[----:B-1----:R-:W-:Y:S01]  /*3c40*/  ULEA UR5, UR6, UR5, 0x18 ;  /* 0x0000000506057291 */ /* 0x002fe2000f8ec0ff */
[----:B0-----:R-:W-:-:S02]  /*3c50*/  ISETP.EQ.U32.AND P6, PT, R25, R22, PT ;  /* 0x000000161900720c */ /* 0x001fc40003fc2070 */
[----:B---3--:R-:W-:-:S04]  /*3c60*/  LOP3.LUT R26, R26, UR7, RZ, 0xc0, !PT ;  /* 0x000000071a1a7c12 */ /* 0x008fc8000f8ec0ff */
[----:B------:R-:W0:Y:S07]  /*3c70*/  POPC R23, R26 ;  /* 0x0000001a00177309 */ /* 0x000e2e0000000000 */
[----:B----4-:R-:W1:Y:S04]  /*3c80*/  @P6 ATOMS.ADD R24, [UR5], R24 ;  /* 0x00000018ff18698c */ /* 0x010e680008000005 */
[----:B-1----:R-:W0:Y:S02]  /*3c90*/  SHFL.IDX PT, R22, R24, R25, 0x1f ;  /* 0x00001f1918167589 */ /* 0x002e2400000e0000 */
[----:B0-----:R-:W-:-:S05]  /*3ca0*/  IMAD.IADD R22, R22, 0x1, R23 ;  /* 0x0000000116167824 */ /* 0x001fca00078e0217 */
[----:B------:R-:W-:-:S05]  /*3cb0*/  LEA R23, R22, UR4, 0x2 ;  /* 0x0000000416177c11 */ /* 0x000fca000f8e10ff */
[----:B------:R1:W-:Y:S04]  /*3cc0*/  STS [R23+0x2000], R20 ;  /* 0x0020001417007388 */ /* 0x0003e80000000800 */
[----:B--2---:R1:W-:Y:S02]  /*3cd0*/  STS [R23], R28 ;  /* 0x0000001c17007388 */ /* 0x0043e40000000800 */
.L_x_903:
[----:B------:R-:W-:Y:S05]  /*3ce0*/  BSYNC.RECONVERGENT B2 ;  /* 0x0000000000027941 */ /* 0x000fea0003800200 */
.L_x_902:
[----:B------:R-:W-:Y:S04]  /*3cf0*/  BSSY.RECONVERGENT B2, `(.L_x_904) ;  /* 0x0000016000027945 */ /* 0x000fe80003800200 */
[----:B------:R-:W-:Y:S05]  /*3d00*/  @!P5 BRA `(.L_x_905) ;  /* 0x000000000050d947 */ /* 0x000fea0003800000 */
[----:B0-----:R-:W2:Y:S01]  /*3d10*/  LDG.E R22, desc[UR10][R6.64+0x1000] ;  /* 0x0010000a06167981 */ /* 0x001ea2000c1e1900 */
[----:B------:R-:W0:Y:S01]  /*3d20*/  S2UR UR7, SR_CgaCtaId ;  /* 0x00000000000779c3 */ /* 0x000e220000008800 */
[----:B------:R-:W-:Y:S01]  /*3d30*/  VOTEU.ANY UR8, UPT, PT ;  /* 0x0000000000087886 */ /* 0x000fe200038e0100 */
[----:B------:R-:W-:Y:S01]  /*3d40*/  UMOV UR5, 0x400 ;  /* 0x0000040000057882 */ /* 0x000fe20000000000 */
[----:B-1----:R-:W1:Y:S01]  /*3d50*/  S2R R20, SR_LANEID ;  /* 0x0000000000147919 */ /* 0x002e620000000000 */
        /* <DEDUP_REMOVED lines=15> */
.L_x_905:
[----:B------:R-:W-:Y:S05]  /*3e50*/  BSYNC.RECONVERGENT B2 ;  /* 0x0000000000027941 */ /* 0x000fea0003800200 */
.L_x_904:
[----:B------:R-:W-:Y:S04]  /*3e60*/  BSSY.RECONVERGENT B2, `(.L_x_906) ;  /* 0x0000015000027945 */ /* 0x000fe80003800200 */
[----:B------:R-:W-:Y:S05]  /*3e70*/  @P4 BRA `(.L_x_907) ;  /* 0x00000000004c4947 */ /* 0x000fea0003800000 */
[----:B-1----:R-:W3:Y:S01]  /*3e80*/  LDG.E R28, desc[UR10][R6.64+0x1000] ;  /* 0x0010000a061c7981 */ /* 0x002ee2000c1e1900 */
[----:B------:R-:W1:Y:S01]  /*3e90*/  S2UR UR6, SR_CgaCtaId ;  /* 0x00000000000679c3 */ /* 0x000e620000008800 */
[----:B------:R-:W-:Y:S01]  /*3ea0*/  VOTEU.ANY UR7, UPT, PT ;  /* 0x0000000000077886 */ /* 0x000fe200038e0100 */
[----:B------:R-:W-:Y:S01]  /*3eb0*/  UMOV UR5, 0x400 ;  /* 0x0000040000057882 */ /* 0x000fe20000000000 */
[----:B0-2---:R-:W0:Y:S01]  /*3ec0*/  S2R R23, SR_LANEID ;  /* 0x0000000000177919 */ /* 0x005e220000000000 */
[----:B------:R-:W0:Y:S01]  /*3ed0*/  FLO.U32 R24, UR7 ;  /* 0x0000000700187d00 */ /* 0x000e2200080e0000 */
[----:B------:R-:W-:Y:S01]  /*3ee0*/  UIADD3 UR5, UPT, UPT, UR5, 0x90c4, URZ ;  /* 0x000090c405057890 */ /* 0x000fe2000fffe0ff */
[----:B------:R-:W2:Y:S06]  /*3ef0*/  S2R R26, SR_LTMASK ;  /* 0x00000000001a7919 */ /* 0x000eac0000003900 */
[----:B------:R-:W4:Y:S01]  /*3f00*/  POPC R22, UR7 ;  /* 0x0000000700167d09 */ /* 0x000f220008000000 */
[----:B-1----:R-:W-:Y:S01]  /*3f10*/  ULEA UR5, UR6, UR5, 0x18 ;  /* 0x0000000506057291 */ /* 0x002fe2000f8ec0ff */
[----:B0-----:R-:W-:-:S02]  /*3f20*/  ISETP.EQ.U32.AND P4, PT, R24, R23, PT ;  /* 0x000000171800720c */ /* 0x001fc40003f82070 */
[----:B--2---:R-:W-:-:S04]  /*3f30*/  LOP3.LUT R26, R26, UR7, RZ, 0xc0, !PT ;  /* 0x000000071a1a7c12 */ /* 0x004fc8000f8ec0ff */
[----:B------:R-:W0:Y:S07]  /*3f40*/  POPC R23, R26 ;  /* 0x0000001a00177309 */ /* 0x000e2e0000000000 */
[----:B----4-:R-:W1:Y:S04]  /*3f50*/  @P4 ATOMS.ADD R25, [UR5], R22 ;  /* 0x00000016ff19498c */ /* 0x010e680008000005 */
[----:B-1----:R-:W0:Y:S02]  /*3f60*/  SHFL.IDX PT, R20, R25, R24, 0x1f ;  /* 0x00001f1819147589 */ /* 0x002e2400000e0000 */
[----:B0-----:R-:W-:-:S05]  /*3f70*/  IMAD.IADD R20, R20, 0x1, R23 ;  /* 0x0000000114147824 */ /* 0x001fca00078e0217 */
[----:B------:R-:W-:-:S05]  /*3f80*/  LEA R23, R20, UR4, 0x2 ;  /* 0x0000000414177c11 */ /* 0x000fca000f8e10ff */
[----:B------:R4:W-:Y:S04]  /*3f90*/  STS [R23+0x2000], R18 ;  /* 0x0020001217007388 */ /* 0x0009e80000000800 */
[----:B---3--:R4:W-:Y:S02]  /*3fa0*/  STS [R23], R28 ;  /* 0x0000001c17007388 */ /* 0x0089e40000000800 */
.L_x_907:
[----:B------:R-:W-:Y:S05]  /*3fb0*/  BSYNC.RECONVERGENT B2 ;  /* 0x0000000000027941 */ /* 0x000fea0003800200 */
.L_x_906:
[----:B------:R-:W-:Y:S04]  /*3fc0*/  BSSY.RECONVERGENT B2, `(.L_x_908) ;  /* 0x0000016000027945 */ /* 0x000fe80003800200 */
[----:B------:R-:W-:Y:S05]  /*3fd0*/  @!P3 BRA `(.L_x_909) ;  /* 0x000000000050b947 */ /* 0x000fea0003800000 */
[----:B-1----:R-:W3:Y:S01]  /*3fe0*/  LDG.E R20, desc[UR10][R6.64+0x2000] ;  /* 0x0020000a06147981 */ /* 0x002ee2000c1e1900 */
[----:B------:R-:W1:Y:S01]  /*3ff0*/  S2UR UR7, SR_CgaCtaId ;  /* 0x00000000000779c3 */ /* 0x000e620000008800 */
[----:B------:R-:W-:Y:S01]  /*4000*/  VOTEU.ANY UR8, UPT, PT ;  /* 0x0000000000087886 */ /* 0x000fe200038e0100 */
[----:B------:R-:W-:Y:S01]  /*4010*/  UMOV UR5, 0x400 ;  /* 0x0000040000057882 */ /* 0x000fe20000000000 */
[----:B0-2-4-:R-:W0:Y:S01]  /*4020*/  S2R R23, SR_LANEID ;  /* 0x0000000000177919 */ /* 0x015e220000000000 */
        /* <DEDUP_REMOVED lines=10> */
[----:B----4-:R-:W1:Y:S04]  /*40d0*/  @P3 ATOMS.ADD R25, [UR6], R22 ;  /* 0x00000016ff19398c */ /* 0x010e680008000006 */
[----:B-1----:R-:W0:Y:S02]  /*40e0*/  SHFL.IDX PT, R18, R25, R24, 0x1f ;  /* 0x00001f1819127589 */ /* 0x002e2400000e0000 */
[----:B0-----:R-:W-:-:S05]  /*40f0*/  IMAD.IADD R18, R18, 0x1, R23 ;  /* 0x0000000112127824 */ /* 0x001fca00078e0217 */
[----:B------:R-:W-:-:S05]  /*4100*/  LEA R23, R18, UR5, 0x2 ;  /* 0x0000000512177c11 */ /* 0x000fca000f8e10ff */
[----:B---3--:R3:W-:Y:S02]  /*4110*/  STS [R23], R20 ;  /* 0x0000001417007388 */ /* 0x0087e40000000800 */
.L_x_909:
[----:B------:R-:W-:Y:S05]  /*4120*/  BSYNC.RECONVERGENT B2 ;  /* 0x0000000000027941 */ /* 0x000fea0003800200 */
.L_x_908:
[----:B------:R-:W-:Y:S04]  /*4130*/  BSSY.RECONVERGENT B2, `(.L_x_910) ;  /* 0x0000015000027945 */ /* 0x000fe80003800200 */
[----:B------:R-:W-:Y:S05]  /*4140*/  @P2 BRA `(.L_x_911) ;  /* 0x00000000004c2947 */ /* 0x000fea0003800000 */
[----:B------:R-:W5:Y:S01]  /*4150*/  LDG.E R26, desc[UR10][R6.64+0x2000] ;  /* 0x0020000a061a7981 */ /* 0x000f62000c1e1900 */
[----:B------:R-:W0:Y:S01]  /*4160*/  S2UR UR6, SR_CgaCtaId ;  /* 0x00000000000679c3 */ /* 0x000e220000008800 */
[----:B------:R-:W-:Y:S01]  /*4170*/  VOTEU.ANY UR7, UPT, PT ;  /* 0x0000000000077886 */ /* 0x000fe200038e0100 */
[----:B------:R-:W-:Y:S01]  /*4180*/  UMOV UR5, 0x400 ;  /* 0x0000040000057882 */ /* 0x000fe20000000000 */
[----:B01234-:R-:W0:Y:S01]  /*4190*/  S2R R23, SR_LANEID ;  /* 0x0000000000177919 */ /* 0x01fe220000000000 */
[----:B------:R-:W0:Y:S01]  /*41a0*/  FLO.U32 R22, UR7 ;  /* 0x0000000700167d00 */ /* 0x000e2200080e0000 */
[----:B------:R-:W-:Y:S01]  /*41b0*/  UIADD3 UR5, UPT, UPT, UR5, 0x90c4, URZ ;  /* 0x000090c405057890 */ /* 0x000fe2000fffe0ff */
[----:B------:R-:W1:Y:S06]  /*41c0*/  S2R R24, SR_LTMASK ;  /* 0x0000000000187919 */ /* 0x000e6c0000003900 */
[----:B------:R-:W2:Y:S01]  /*41d0*/  POPC R20, UR7 ;  /* 0x0000000700147d09 */ /* 0x000ea20008000000 */
[----:B------:R-:W-:Y:S01]  /*41e0*/  ULEA UR5, UR6, UR5, 0x18 ;  /* 0x0000000506057291 */ /* 0x000fe2000f8ec0ff */
        /* <DEDUP_REMOVED lines=8> */
[----:B-----5:R0:W-:Y:S02]  /*4270*/  STS [R23], R26 ;  /* 0x0000001a17007388 */ /* 0x0201e40000000800 */
.L_x_911:
[----:B------:R-:W-:Y:S05]  /*4280*/  BSYNC.RECONVERGENT B2 ;  /* 0x0000000000027941 */ /* 0x000fea0003800200 */
.L_x_910:
[----:B------:R-:W-:Y:S04]  /*4290*/  BSSY.RECONVERGENT B2, `(.L_x_912) ;  /* 0x0000016000027945 */ /* 0x000fe80003800200 */
[----:B------:R-:W-:Y:S05]  /*42a0*/  @!P1 BRA `(.L_x_913) ;  /* 0x0000000000509947 */ /* 0x000fea0003800000 */
[----:B----4-:R-:W4:Y:S01]  /*42b0*/  LDG.E R18, desc[UR10][R6.64+0x3000] ;  /* 0x0030000a06127981 */ /* 0x010f22000c1e1900 */
[----:B------:R-:W5:Y:S01]  /*42c0*/  S2UR UR7, SR_CgaCtaId ;  /* 0x00000000000779c3 */ /* 0x000f620000008800 */
[----:B------:R-:W-:Y:S01]  /*42d0*/  VOTEU.ANY UR8, UPT, PT ;  /* 0x0000000000087886 */ /* 0x000fe200038e0100 */
[----:B------:R-:W-:Y:S01]  /*42e0*/  UMOV UR5, 0x400 ;  /* 0x0000040000057882 */ /* 0x000fe20000000000 */
[----:B0123--:R-:W0:Y:S01]  /*42f0*/  S2R R23, SR_LANEID ;  /* 0x0000000000177919 */ /* 0x00fe220000000000 */
[----:B------:R-:W0:Y:S01]  /*4300*/  FLO.U32 R22, UR8 ;  /* 0x0000000800167d00 */ /* 0x000e2200080e0000 */
[----:B------:R-:W-:Y:S01]  /*4310*/  UIADD3 UR6, UPT, UPT, UR5, 0x90cc, URZ ;  /* 0x000090cc05067890 */ /* 0x000fe2000fffe0ff */
[----:B------:R-:W1:Y:S01]  /*4320*/  S2R R24, SR_LTMASK ;  /* 0x0000000000187919 */ /* 0x000e620000003900 */
[----:B------:R-:W-:-:S05]  /*4330*/  UIADD3 UR5, UPT, UPT, UR5, 0x90d0, URZ ;  /* 0x000090d005057890 */ /* 0x000fca000fffe0ff */
[----:B------:R-:W2:Y:S01]  /*4340*/  POPC R20, UR8 ;  /* 0x0000000800147d09 */ /* 0x000ea20008000000 */
[----:B-----5:R-:W-:Y:S02]  /*4350*/  ULEA UR6, UR7, UR6, 0x18 ;  /* 0x0000000607067291 */ /* 0x020fe4000f8ec0ff */
[----:B------:R-:W-:Y:S01]  /*4360*/  ULEA UR5, UR7, UR5, 0x18 ;  /* 0x0000000507057291 */ /* 0x000fe2000f8ec0ff */
[----:B0-----:R-:W-:Y:S02]  /*4370*/  ISETP.EQ.U32.AND P1, PT, R22, R23, PT ;  /* 0x000000171600720c */ /* 0x001fe40003f22070 */
[----:B-1----:R-:W-:-:S04]  /*4380*/  LOP3.LUT R24, R24, UR8, RZ, 0xc0, !PT ;  /* 0x0000000818187c12 */ /* 0x002fc8000f8ec0ff */
[----:B------:R-:W0:Y:S07]  /*4390*/  POPC R23, R24 ;  /* 0x0000001800177309 */ /* 0x000e2e0000000000 */
[----:B--2---:R-:W1:Y:S04]  /*43a0*/  @P1 ATOMS.ADD R25, [UR6], R20 ;  /* 0x00000014ff19198c */ /* 0x004e680008000006 */
[----:B-1----:R-:W0:Y:S02]  /*43b0*/  SHFL.IDX PT, R16, R25, R22, 0x1f ;  /* 0x00001f1619107589 */ /* 0x002e2400000e0000 */
[----:B0-----:R-:W-:-:S05]  /*43c0*/  IMAD.IADD R16, R16, 0x1, R23 ;  /* 0x0000000110107824 */ /* 0x001fca00078e0217 */
[----:B------:R-:W-:-:S05]  /*43d0*/  LEA R23, R16, UR5, 0x2 ;  /* 0x0000000510177c11 */ /* 0x000fca000f8e10ff */
[----:B----4-:R0:W-:Y:S02]  /*43e0*/  STS [R23], R18 ;  /* 0x0000001217007388 */ /* 0x0101e40000000800 */
.L_x_913:
[----:B------:R-:W-:Y:S05]  /*43f0*/  BSYNC.RECONVERGENT B2 ;  /* 0x0000000000027941 */ /* 0x000fea0003800200 */
.L_x_912:
[----:B------:R-:W-:Y:S04]  /*4400*/  BSSY.RECONVERGENT B2, `(.L_x_914) ;  /* 0x0000015000027945 */ /* 0x000fe80003800200 */
[----:B------:R-:W-:Y:S05]  /*4410*/  @P0 BRA `(.L_x_915) ;  /* 0x00000000004c0947 */ /* 0x000fea0003800000 */
[----:B0-2---:R0:W2:Y:S01]  /*4420*/  LDG.E R22, desc[UR10][R6.64+0x3000] ;  /* 0x0030000a06167981 */ /* 0x0050a2000c1e1900 */
[----:B------:R-:W5:Y:S01]  /*4430*/  S2UR UR6, SR_CgaCtaId ;  /* 0x00000000000679c3 */ /* 0x000f620000008800 */
[----:B------:R-:W-:Y:S01]  /*4440*/  VOTEU.ANY UR7, UPT, PT ;  /* 0x0000000000077886 */ /* 0x000fe200038e0100 */
[----:B------:R-:W-:Y:S01]  /*4450*/  UMOV UR5, 0x400 ;  /* 0x0000040000057882 */ /* 0x000fe20000000000 */
[----:B-1-34-:R-:W1:Y:S01]  /*4460*/  S2R R23, SR_LANEID ;  /* 0x0000000000177919 */ /* 0x01ae620000000000 */
[----:B------:R-:W1:Y:S01]  /*4470*/  FLO.U32 R18, UR7 ;  /* 0x0000000700127d00 */ /* 0x000e6200080e0000 */
[----:B------:R-:W-:Y:S01]  /*4480*/  UIADD3 UR5, UPT, UPT, UR5, 0x90c4, URZ ;  /* 0x000090c405057890 */ /* 0x000fe2000fffe0ff */
[----:B------:R-:W3:Y:S06]  /*4490*/  S2R R20, SR_LTMASK ;  /* 0x0000000000147919 */ /* 0x000eec0000003900 */
[----:B------:R-:W4:Y:S01]  /*44a0*/  POPC R16, UR7 ;  /* 0x0000000700107d09 */ /* 0x000f220008000000 */
[----:B-----5:R-:W-:Y:S01]  /*44b0*/  ULEA UR5, UR6, UR5, 0x18 ;  /* 0x0000000506057291 */ /* 0x020fe2000f8ec0ff */
[----:B-1----:R-:W-:-:S02]  /*44c0*/  ISETP.EQ.U32.AND P0, PT, R18, R23, PT ;  /* 0x000000171200720c */ /* 0x002fc40003f02070 */
[----:B---3--:R-:W-:-:S04]  /*44d0*/  LOP3.LUT R20, R20, UR7, RZ, 0xc0, !PT ;  /* 0x0000000714147c12 */ /* 0x008fc8000f8ec0ff */
[----:B0-----:R-:W0:Y:S07]  /*44e0*/  POPC R7, R20 ;  /* 0x0000001400077309 */ /* 0x001e2e0000000000 */
[----:B----4-:R-:W1:Y:S04]  /*44f0*/  @P0 ATOMS.ADD R23, [UR5], R16 ;  /* 0x00000010ff17098c */ /* 0x010e680008000005 */
[----:B-1----:R-:W0:Y:S02]  /*4500*/  SHFL.IDX PT, R6, R23, R18, 0x1f ;  /* 0x00001f1217067589 */ /* 0x002e2400000e0000 */
[----:B0-----:R-:W-:-:S05]  /*4510*/  IMAD.IADD R6, R6, 0x1, R7 ;  /* 0x0000000106067824 */ /* 0x001fca00078e0207 */
[----:B------:R-:W-:-:S05]  /*4520*/  LEA R7, R6, UR4, 0x2 ;  /* 0x0000000406077c11 */ /* 0x000fca000f8e10ff */
[----:B------:R0:W-:Y:S04]  /*4530*/  STS [R7+0x2000], R4 ;  /* 0x0020000407007388 */ /* 0x0001e80000000800 */
[----:B--2---:R0:W-:Y:S02]  /*4540*/  STS [R7], R22 ;  /* 0x0000001607007388 */ /* 0x0041e40000000800 */
.L_x_915:
[----:B------:R-:W-:Y:S05]  /*4550*/  BSYNC.RECONVERGENT B2 ;  /* 0x0000000000027941 */ /* 0x000fea0003800200 */
.L_x_914:
[----:B0-----:R-:W0:Y:S01]  /*4560*/  LDC R4, c[0x0][0x39c] ;  /* 0x0000e700ff047b82 */ /* 0x001e220000000800 */
[----:B------:R-:W-:-:S05]  /*4570*/  VIADD R5, R5, 0x1000 ;  /* 0x0000100005057836 */ /* 0x000fca0000000000 */
[----:B------:R-:W-:Y:S01]  /*4580*/  ISETP.GE.AND P0, PT, R5, R12, PT ;  /* 0x0000000c0500720c */ /* 0x000fe20003f06270 */
[C---:B0-----:R-:W-:Y:S02]  /*4590*/  IMAD R15, R4.reuse, 0x1000, R15 ;  /* 0x00001000040f7824 */ /* 0x041fe400078e020f */
[C---:B------:R-:W-:Y:S02]  /*45a0*/  IMAD R17, R4.reuse, 0x1000, R17 ;  /* 0x0000100004117824 */ /* 0x040fe400078e0211 */
[C---:B------:R-:W-:Y:S02]  /*45b0*/  IMAD R19, R4.reuse, 0x1000, R19 ;  /* 0x0000100004137824 */ /* 0x040fe400078e0213 */
[----:B------:R-:W-:-:S06]  /*45c0*/  IMAD R21, R4, 0x1000, R21 ;  /* 0x0000100004157824 */ /* 0x000fcc00078e0215 */
[----:B------:R-:W-:Y:S05]  /*45d0*/  @!P0 BRA `(.L_x_916) ;  /* 0xfffffff000548947 */ /* 0x000fea000383ffff */
[----:B------:R-:W-:Y:S05]  /*45e0*/  BSYNC.RECONVERGENT B1 ;  /* 0x0000000000017941 */ /* 0x000fea0003800200 */
.L_x_899:
[----:B------:R-:W-:Y:S05]  /*45f0*/  BRA `(.L_x_891) ;  /* 0x0000001400e07947 */ /* 0x000fea0003800000 */
.L_x_890:
[----:B------:R-:W-:Y:S01]  /*4600*/  LOP3.LUT R5, R2, 0xf, RZ, 0xc0, !PT ;  /* 0x0000000f02057812 */ /* 0x000fe200078ec0ff */
[----:B------:R-:W-:Y:S03]  /*4610*/  BSSY.RECONVERGENT B1, `(.L_x_917) ;  /* 0x00000fa000017945 */ /* 0x000fe60003800200 */
[C---:B------:R-:W-:Y:S02]  /*4620*/  IADD3 R4, P1, PT, -R5.reuse, 0x10, RZ ;  /* 0x0000001005047810 */ /* 0x040fe40007f3e1ff */
[----:B------:R-:W-:-:S03]  /*4630*/  ISETP.NE.U32.AND P0, PT, R5, RZ, PT ;  /* 0x000000ff0500720c */ /* 0x000fc60003f05070 */
[----:B------:R-:W-:Y:S01]  /*4640*/  IMAD.X R5, RZ, RZ, -0x1, P1 ;  /* 0xffffffffff057424 */ /* 0x000fe200008e06ff */
[----:B------:R-:W-:-:S04]  /*4650*/  ISETP.NE.AND.EX P0, PT, RZ, RZ, PT, P0 ;  /* 0x000000ffff00720c */ /* 0x000fc80003f05300 */
[----:B------:R-:W-:-:S04]  /*4660*/  SHF.R.U64 R4, R4, 0x2, R5 ;  /* 0x0000000204047819 */ /* 0x000fc80000001205 */
[----:B------:R-:W-:-:S04]  /*4670*/  SEL R15, R4, RZ, P0 ;  /* 0x000000ff040f7207 */ /* 0x000fc80000000000 */
[----:B------:R-:W-:-:S05]  /*4680*/  VIMNMX R15, PT, PT, R12, R15, PT ;  /* 0x0000000f0c0f7248 */ /* 0x000fca0003fe0100 */
[----:B------:R-:W-:-:S05]  /*4690*/  IMAD.IADD R4, R12, 0x1, -R15 ;  /* 0x000000010c047824 */ /* 0x000fca00078e0a0f */
[----:B------:R-:W-:-:S04]  /*46a0*/  SHF.R.S32.HI R5, RZ, 0x1f, R4 ;  /* 0x0000001fff057819 */ /* 0x000fc80000011404 */
[----:B------:R-:W-:-:S04]  /*46b0*/  LEA.HI R5, R5, R4, RZ, 0x2 ;  /* 0x0000000405057211 */ /* 0x000fc800078f10ff */
[----:B------:R-:W-:-:S04]  /*46c0*/  SHF.R.S32.HI R22, RZ, 0x2, R5 ;  /* 0x00000002ff167819 */ /* 0x000fc80000011405 */
[----:B------:R-:W-:-:S13]  /*46d0*/  ISETP.GT.AND P0, PT, R22, R13, PT ;  /* 0x0000000d1600720c */ /* 0x000fda0003f04270 */
[----:B------:R-:W-:Y:S05]  /*46e0*/  @!P0 BRA `(.L_x_918) ;  /* 0x0000000c00b08947 */ /* 0x000fea0003800000 */
[----:B------:R-:W1:Y:S01]  /*46f0*/  LDS R28, [UR4+0x90c8] ;  /* 0x0090c804ff1c7984 */ /* 0x000e620008000800 */
[--C-:B------:R-:W-:Y:S02]  /*4700*/  IMAD.MOV.U32 R18, RZ, RZ, R13.reuse ;  /* 0x000000ffff127224 */ /* 0x100fe400078e000d */
[----:B------:R-:W-:Y:S02]  /*4710*/  IMAD.MOV.U32 R21, RZ, RZ, R13 ;  /* 0x000000ffff157224 */ /* 0x000fe400078e000d */
[----:B------:R-:W-:-:S07]  /*4720*/  IMAD.WIDE R16, R15, 0x4, R2 ;  /* 0x000000040f107825 */ /* 0x000fce00078e0202 */
.L_x_935:
[----:B0--34-:R-:W-:-:S04]  /*4730*/  SHF.R.S64 R5, RZ, 0x1c, R21 ;  /* 0x0000001cff057819 */ /* 0x019fc80000001015 */
[----:B-12---:R-:W-:-:S04]  /*4740*/  IADD3 R4, P0, PT, R16, R5, RZ ;  /* 0x0000000510047210 */ /* 0x006fc80007f1e0ff */
[----:B------:R-:W-:-:S06]  /*4750*/  LEA.HI.X.SX32 R5, R21, R17, 0x4, P0 ;  /* 0x0000001115057211 */ /* 0x000fcc00000f26ff */
[----:B------:R-:W2:Y:S01]  /*4760*/  LDG.E.128 R4, desc[UR10][R4.64] ;  /* 0x0000000a04047981 */ /* 0x000ea2000c1e1d00 */
[----:B------:R-:W-:Y:S01]  /*4770*/  BSSY.RECONVERGENT B2, `(.L_x_919) ;  /* 0x000003c000027945 */ /* 0x000fe20003800200 */
[----:B--2---:R-:W2:Y:S08]  /*4780*/  F2F.F16.F32 R19, R4 ;  /* 0x0000000400137304 */ /* 0x004eb00000200800 */
[----:B------:R-:W3:Y:S01]  /*4790*/  F2F.F16.F32 R24, R6 ;  /* 0x0000000600187304 */ /* 0x000ee20000200800 */
[----:B--2---:R-:W-:-:S07]  /*47a0*/  PRMT R26, R19, 0x9910, RZ ;  /* 0x00009910131a7816 */ /* 0x004fce00000000ff */
[----:B------:R-:W2:Y:S01]  /*47b0*/  F2F.F16.F32 R23, R5 ;  /* 0x0000000500177304 */ /* 0x000ea20000200800 */
[----:B------:R-:W-:Y:S02]  /*47c0*/  ISETP.GE.AND P0, PT, R26, RZ, PT ;  /* 0x000000ff1a00720c */ /* 0x000fe40003f06270 */
[----:B---3--:R-:W-:-:S05]  /*47d0*/  PRMT R29, R24, 0x9910, RZ ;  /* 0x00009910181d7816 */ /* 0x008fca00000000ff */
[----:B------:R-:W3:Y:S01]  /*47e0*/  F2F.F16.F32 R25, R7 ;  /* 0x0000000700197304 */ /* 0x000ee20000200800 */
[----:B------:R-:W-:Y:S01]  /*47f0*/  IMAD.MOV.U32 R26, RZ, RZ, R29 ;  /* 0x000000ffff1a7224 */ /* 0x000fe200078e001d */
[----:B--2---:R-:W-:-:S04]  /*4800*/  PRMT R27, R23, 0x9910, RZ ;  /* 0x00009910171b7816 */ /* 0x004fc800000000ff */
[----:B------:R-:W-:Y:S02]  /*4810*/  ISETP.GE.AND P2, PT, R26, RZ, PT ;  /* 0x000000ff1a00720c */ /* 0x000fe40003f46270 */
[----:B------:R-:W-:Y:S02]  /*4820*/  @P0 LOP3.LUT R19, R19, 0x7fe0, RZ, 0xc, !PT ;  /* 0x00007fe013130812 */ /* 0x000fe400078e0cff */
[----:B------:R-:W-:Y:S02]  /*4830*/  ISETP.GE.AND P1, PT, R27, RZ, PT ;  /* 0x000000ff1b00720c */ /* 0x000fe40003f26270 */
[----:B---3--:R-:W-:Y:S02]  /*4840*/  PRMT R26, R25, 0x9910, RZ ;  /* 0x00009910191a7816 */ /* 0x008fe400000000ff */
[----:B------:R-:W-:Y:S02]  /*4850*/  LOP3.LUT R19, R19, 0xffff, RZ, 0xc0, !PT ;  /* 0x0000ffff13137812 */ /* 0x000fe400078ec0ff */
[----:B------:R-:W-:-:S02]  /*4860*/  ISETP.GE.AND P3, PT, R26, RZ, PT ;  /* 0x000000ff1a00720c */ /* 0x000fc40003f66270 */
[----:B------:R-:W-:Y:S02]  /*4870*/  SHF.R.U32.HI R19, RZ, 0x5, R19 ;  /* 0x00000005ff137819 */ /* 0x000fe40000011613 */
[----:B------:R-:W-:Y:S02]  /*4880*/  @P2 LOP3.LUT R24, R24, 0x7fe0, RZ, 0xc, !PT ;  /* 0x00007fe018182812 */ /* 0x000fe400078e0cff */
[----:B------:R-:W-:Y:S02]  /*4890*/  LOP3.LUT R27, R19, 0xffff, RZ, 0xc0, !PT ;  /* 0x0000ffff131b7812 */ /* 0x000fe400078ec0ff */
[----:B------:R-:W-:Y:S02]  /*48a0*/  LOP3.LUT R24, R24, 0xffff, RZ, 0xc0, !PT ;  /* 0x0000ffff18187812 */ /* 0x000fe400078ec0ff */
[----:B------:R-:W-:Y:S02]  /*48b0*/  @P1 LOP3.LUT R23, R23, 0x7fe0, RZ, 0xc, !PT ;  /* 0x00007fe017171812 */ /* 0x000fe400078e0cff */
[----:B------:R-:W-:-:S02]  /*48c0*/  SHF.R.U32.HI R19, RZ, 0x5, R24 ;  /* 0x00000005ff137819 */ /* 0x000fc40000011618 */
[----:B0-----:R-:W-:Y:S02]  /*48d0*/  ISETP.GT.U32.AND P1, PT, R14, R27, PT ;  /* 0x0000001b0e00720c */ /* 0x001fe40003f24070 */
[----:B------:R-:W-:Y:S02]  /*48e0*/  @P3 LOP3.LUT R25, R25, 0x7fe0, RZ, 0xc, !PT ;  /* 0x00007fe019193812 */ /* 0x000fe400078e0cff */
[----:B------:R-:W-:Y:S02]  /*48f0*/  LOP3.LUT R23, R23, 0xffff, RZ, 0xc0, !PT ;  /* 0x0000ffff17177812 */ /* 0x000fe400078ec0ff */
[----:B-1----:R-:W-:Y:S02]  /*4900*/  ISETP.GT.AND P0, PT, R28, 0x800, PT ;  /* 0x000008001c00780c */ /* 0x002fe40003f04270 */
[----:B------:R-:W-:Y:S02]  /*4910*/  LOP3.LUT R19, R19, 0xffff, RZ, 0xc0, !PT ;  /* 0x0000ffff13137812 */ /* 0x000fe400078ec0ff */
[----:B------:R-:W-:-:S02]  /*4920*/  LOP3.LUT R25, R25, 0xffff, RZ, 0xc0, !PT ;  /* 0x0000ffff19197812 */ /* 0x000fc400078ec0ff */
[----:B------:R-:W-:Y:S02]  /*4930*/  SHF.R.U32.HI R23, RZ, 0x5, R23 ;  /* 0x00000005ff177819 */ /* 0x000fe40000011617 */
[CC--:B------:R-:W-:Y:S02]  /*4940*/  ISETP.GT.U32.AND P3, PT, R14.reuse, R19.reuse, PT ;  /* 0x000000130e00720c */ /* 0x0c0fe40003f64070 */
[----:B------:R-:W-:Y:S01]  /*4950*/  ISETP.NE.OR P2, PT, R14, R19, P0 ;  /* 0x000000130e00720c */ /* 0x000fe20000745670 */
[----:B------:R-:W-:Y:S01]  /*4960*/  IMAD R19, R18, 0x4, R15 ;  /* 0x0000000412137824 */ /* 0x000fe200078e020f */
[----:B------:R-:W-:Y:S02]  /*4970*/  SHF.R.U32.HI R18, RZ, 0x5, R25 ;  /* 0x00000005ff127819 */ /* 0x000fe40000011619 */
[----:B------:R-:W-:Y:S02]  /*4980*/  LOP3.LUT R23, R23, 0xffff, RZ, 0xc0, !PT ;  /* 0x0000ffff17177812 */ /* 0x000fe400078ec0ff */
[----:B------:R-:W-:Y:S01]  /*4990*/  LOP3.LUT R29, R18, 0xffff, RZ, 0xc0, !PT ;  /* 0x0000ffff121d7812 */ /* 0x000fe200078ec0ff */
[----:B------:R-:W-:Y:S01]  /*49a0*/  IMAD.WIDE R18, R19, 0x4, R10 ;  /* 0x0000000413127825 */ /* 0x000fe200078e020a */
[----:B------:R-:W-:-:S02]  /*49b0*/  ISETP.NE.OR P6, PT, R14, R27, P0 ;  /* 0x0000001b0e00720c */ /* 0x000fc400007c5670 */
        /* <DEDUP_REMOVED lines=23> */
.L_x_920:
[----:B------:R-:W-:Y:S05]  /*4b30*/  BSYNC.RECONVERGENT B2 ;  /* 0x0000000000027941 */ /* 0x000fea0003800200 */
.L_x_919:
        /* <DEDUP_REMOVED lines=12> */
[----:B-1----:R-:W-:Y:S02]  /*4c00*/  ULEA UR6, UR7, UR6, 0x18 ;  /* 0x0000000607067291 */ /* 0x002fe4000f8ec0ff */
        /* <DEDUP_REMOVED lines=11> */
.L_x_922:
[----:B------:R-:W-:Y:S05]  /*4cc0*/  BSYNC.RECONVERGENT B2 ;  /* 0x0000000000027941 */ /* 0x000fea0003800200 */
.L_x_921:
[----:B------:R-:W-:Y:S04]  /*4cd0*/  BSSY.RECONVERGENT B2, `(.L_x_923) ;  /* 0x0000016000027945 */ /* 0x000fe80003800200 */
[----:B------:R-:W-:Y:S05]  /*4ce0*/  @!P5 BRA `(.L_x_924) ;  /* 0x000000000050d947 */ /* 0x000fea0003800000 */
[----:B01----:R-:W2:Y:S01]  /*4cf0*/  LDG.E R23, desc[UR10][R18.64+0x4] ;  /* 0x0000040a12177981 */ /* 0x003ea2000c1e1900 */
        /* <DEDUP_REMOVED lines=19> */
.L_x_924:
[----:B------:R-:W-:Y:S05]  /*4e30*/  BSYNC.RECONVERGENT B2 ;  /* 0x0000000000027941 */ /* 0x000fea0003800200 */
.L_x_923:
[----:B------:R-:W-:Y:S04]  /*4e40*/  BSSY.RECONVERGENT B2, `(.L_x_925) ;  /* 0x0000016000027945 */ /* 0x000fe80003800200 */
[----:B------:R-:W-:Y:S05]  /*4e50*/  @P4 BRA `(.L_x_926) ;  /* 0x0000000000504947 */ /* 0x000fea0003800000 */
[----:B------:R-:W3:Y:S01]  /*4e60*/  LDG.E R27, desc[UR10][R18.64+0x4] ;  /* 0x0000040a121b7981 */ /* 0x000ee2000c1e1900 */
[----:B------:R-:W4:Y:S01]  /*4e70*/  S2UR UR7, SR_CgaCtaId ;  /* 0x00000000000779c3 */ /* 0x000f220000008800 */
[----:B------:R-:W-:Y:S01]  /*4e80*/  VOTEU.ANY UR8, UPT, PT ;  /* 0x0000000000087886 */ /* 0x000fe200038e0100 */
[----:B------:R-:W-:Y:S01]  /*4e90*/  UMOV UR5, 0x400 ;  /* 0x0000040000057882 */ /* 0x000fe20000000000 */
[----:B------:R-:W5:Y:S01]  /*4ea0*/  S2R R25, SR_LANEID ;  /* 0x0000000000197919 */ /* 0x000f620000000000 */
[----:B0-----:R-:W5:Y:S01]  /*4eb0*/  FLO.U32 R24, UR8 ;  /* 0x0000000800187d00 */ /* 0x001f6200080e0000 */
[----:B------:R-:W-:-:S07]  /*4ec0*/  UIADD3 UR6, UPT, UPT, UR5, 0x90c4, URZ ;  /* 0x000090c405067890 */ /* 0x000fce000fffe0ff */
[----:B-12---:R-:W0:Y:S01]  /*4ed0*/  POPC R23, UR8 ;  /* 0x0000000800177d09 */ /* 0x006e220008000000 */
[----:B----4-:R-:W-:Y:S02]  /*4ee0*/  ULEA UR6, UR7, UR6, 0x18 ;  /* 0x0000000607067291 */ /* 0x010fe4000f8ec0ff */
[----:B------:R-:W-:Y:S01]  /*4ef0*/  ULEA UR5, UR7, UR5, 0x18 ;  /* 0x0000000507057291 */ /* 0x000fe2000f8ec0ff */
        /* <DEDUP_REMOVED lines=9> */
[----:B---3--:R4:W-:Y:S02]  /*4f90*/  STS [R4], R27 ;  /* 0x0000001b04007388 */ /* 0x0089e40000000800 */
.L_x_926:
[----:B------:R-:W-:Y:S05]  /*4fa0*/  BSYNC.RECONVERGENT B2 ;  /* 0x0000000000027941 */ /* 0x000fea0003800200 */
.L_x_925:
[----:B------:R-:W-:Y:S04]  /*4fb0*/  BSSY.RECONVERGENT B2, `(.L_x_927) ;  /* 0x0000016000027945 */ /* 0x000fe80003800200 */
[----:B------:R-:W-:Y:S05]  /*4fc0*/  @!P3 BRA `(.L_x_928) ;  /* 0x000000000050b947 */ /* 0x000fea0003800000 */
[----:B----4-:R-:W3:Y:S01]  /*4fd0*/  LDG.E R5, desc[UR10][R18.64+0x8] ;  /* 0x0000080a12057981 */ /* 0x010ee2000c1e1900 */
[----:B------:R-:W4:Y:S01]  /*4fe0*/  S2UR UR7, SR_CgaCtaId ;  /* 0x00000000000779c3 */ /* 0x000f220000008800 */
[----:B------:R-:W-:Y:S01]  /*4ff0*/  VOTEU.ANY UR8, UPT, PT ;  /* 0x0000000000087886 */ /* 0x000fe200038e0100 */
[----:B------:R-:W-:Y:S01]  /*5000*/  UMOV UR5, 0x400 ;  /* 0x0000040000057882 */ /* 0x000fe20000000000 */
[----:B------:R-:W5:Y:S01]  /*5010*/  S2R R25, SR_LANEID ;  /* 0x0000000000197919 */ /* 0x000f620000000000 */
[----:B0-----:R-:W5:Y:S01]  /*5020*/  FLO.U32 R24, UR8 ;  /* 0x0000000800187d00 */ /* 0x001f6200080e0000 */
[----:B------:R-:W-:Y:S02]  /*5030*/  UIADD3 UR6, UPT, UPT, UR5, 0x90cc, URZ ;  /* 0x000090cc05067890 */ /* 0x000fe4000fffe0ff */
[----:B------:R-:W-:-:S05]  /*5040*/  UIADD3 UR5, UPT, UPT, UR5, 0x90d0, URZ ;  /* 0x000090d005057890 */ /* 0x000fca000fffe0ff */
        /* <DEDUP_REMOVED lines=11> */
[----:B---3--:R3:W-:Y:S02]  /*5100*/  STS [R4], R5 ;  /* 0x0000000504007388 */ /* 0x0087e40000000800 */
.L_x_928:
[----:B------:R-:W-:Y:S05]  /*5110*/  BSYNC.RECONVERGENT B2 ;  /* 0x0000000000027941 */ /* 0x000fea0003800200 */
.L_x_927:
[----:B------:R-:W-:Y:S04]  /*5120*/  BSSY.RECONVERGENT B2, `(.L_x_929) ;  /* 0x0000016000027945 */ /* 0x000fe80003800200 */
[----:B------:R-:W-:Y:S05]  /*5130*/  @P2 BRA `(.L_x_930) ;  /* 0x0000000000502947 */ /* 0x000fea0003800000 */
[----:B------:R-:W5:Y:S01]  /*5140*/  LDG.E R26, desc[UR10][R18.64+0x8] ;  /* 0x0000080a121a7981 */ /* 0x000f62000c1e1900 */
[----:B------:R-:W1:Y:S01]  /*5150*/  S2UR UR7, SR_CgaCtaId ;  /* 0x00000000000779c3 */ /* 0x000e620000008800 */
[----:B------:R-:W-:Y:S01]  /*5160*/  VOTEU.ANY UR8, UPT, PT ;  /* 0x0000000000087886 */ /* 0x000fe200038e0100 */
[----:B------:R-:W-:Y:S01]  /*5170*/  UMOV UR5, 0x400 ;  /* 0x0000040000057882 */ /* 0x000fe20000000000 */
[----:B---34-:R-:W3:Y:S01]  /*5180*/  S2R R5, SR_LANEID ;  /* 0x0000000000057919 */ /* 0x018ee20000000000 */
[----:B0-----:R-:W3:Y:S01]  /*5190*/  FLO.U32 R24, UR8 ;  /* 0x0000000800187d00 */ /* 0x001ee200080e0000 */
[----:B------:R-:W-:Y:S01]  /*51a0*/  UIADD3 UR6, UPT, UPT, UR5, 0x90c4, URZ ;  /* 0x000090c405067890 */ /* 0x000fe2000fffe0ff */
[----:B------:R-:W0:Y:S06]  /*51b0*/  S2R R25, SR_LTMASK ;  /* 0x0000000000197919 */ /* 0x000e2c0000003900 */
[----:B-12---:R-:W1:Y:S01]  /*51c0*/  POPC R23, UR8 ;  /* 0x0000000800177d09 */ /* 0x006e620008000000 */
[----:B------:R-:W-:-:S02]  /*51d0*/  ULEA UR6, UR7, UR6, 0x18 ;  /* 0x0000000607067291 */ /* 0x000fc4000f8ec0ff */
[----:B------:R-:W-:Y:S01]  /*51e0*/  ULEA UR5, UR7, UR5, 0x18 ;  /* 0x0000000507057291 */ /* 0x000fe2000f8ec0ff */
[----:B---3--:R-:W-:Y:S02]  /*51f0*/  ISETP.EQ.U32.AND P2, PT, R24, R5, PT ;  /* 0x000000051800720c */ /* 0x008fe40003f42070 */
[----:B0-----:R-:W-:-:S06]  /*5200*/  LOP3.LUT R25, R25, UR8, RZ, 0xc0, !PT ;  /* 0x0000000819197c12 */ /* 0x001fcc000f8ec0ff */
[----:B------:R-:W0:Y:S05]  /*5210*/  POPC R25, R25 ;  /* 0x0000001900197309 */ /* 0x000e2a0000000000 */
[----:B-1----:R-:W1:Y:S04]  /*5220*/  @P2 ATOMS.ADD R23, [UR6], R23 ;  /* 0x00000017ff17298c */ /* 0x002e680008000006 */
[----:B-1----:R-:W0:Y:S02]  /*5230*/  SHFL.IDX PT, R4, R23, R24, 0x1f ;  /* 0x00001f1817047589 */ /* 0x002e2400000e0000 */
[----:B0-----:R-:W-:-:S05]  /*5240*/  IMAD.IADD R4, R4, 0x1, R25 ;  /* 0x0000000104047824 */ /* 0x001fca00078e0219 */
[----:B------:R-:W-:-:S05]  /*5250*/  LEA R5, R4, UR5, 0x2 ;  /* 0x0000000504057c11 */ /* 0x000fca000f8e10ff */
[----:B------:R0:W-:Y:S04]  /*5260*/  STS [R5+0x2000], R6 ;  /* 0x0020000605007388 */ /* 0x0001e80000000800 */
[----:B-----5:R0:W-:Y:S02]  /*5270*/  STS [R5], R26 ;  /* 0x0000001a05007388 */ /* 0x0201e40000000800 */
.L_x_930:
[----:B------:R-:W-:Y:S05]  /*5280*/  BSYNC.RECONVERGENT B2 ;  /* 0x0000000000027941 */ /* 0x000fea0003800200 */
.L_x_929:
[----:B------:R-:W-:Y:S04]  /*5290*/  BSSY.RECONVERGENT B2, `(.L_x_931) ;  /* 0x0000016000027945 */ /* 0x000fe80003800200 */
[----:B------:R-:W-:Y:S05]  /*52a0*/  @!P1 BRA `(.L_x_932) ;  /* 0x0000000000509947 */ /* 0x000fea0003800000 */
[----:B0--34-:R-:W3:Y:S01]  /*52b0*/  LDG.E R5, desc[UR10][R18.64+0xc] ;  /* 0x00000c0a12057981 */ /* 0x019ee2000c1e1900 */
[----:B------:R-:W0:Y:S01]  /*52c0*/  S2UR UR7, SR_CgaCtaId ;  /* 0x00000000000779c3 */ /* 0x000e220000008800 */
[----:B------:R-:W-:Y:S01]  /*52d0*/  VOTEU.ANY UR8, UPT, PT ;  /* 0x0000000000087886 */ /* 0x000fe200038e0100 */
[----:B------:R-:W-:Y:S01]  /*52e0*/  UMOV UR5, 0x400 ;  /* 0x0000040000057882 */ /* 0x000fe20000000000 */
[----:B-12---:R-:W1:Y:S01]  /*52f0*/  S2R R4, SR_LANEID ;  /* 0x0000000000047919 */ /* 0x006e620000000000 */
[----:B------:R-:W1:Y:S01]  /*5300*/  FLO.U32 R23, UR8 ;  /* 0x0000000800177d00 */ /* 0x000e6200080e0000 */
[----:B------:R-:W-:Y:S01]  /*5310*/  UIADD3 UR6, UPT, UPT, UR5, 0x90cc, URZ ;  /* 0x000090cc05067890 */ /* 0x000fe2000fffe0ff */
[----:B------:R-:W2:Y:S01]  /*5320*/  S2R R24, SR_LTMASK ;  /* 0x0000000000187919 */ /* 0x000ea20000003900 */
[----:B------:R-:W-:-:S05]  /*5330*/  UIADD3 UR5, UPT, UPT, UR5, 0x90d0, URZ ;  /* 0x000090d005057890 */ /* 0x000fca000fffe0ff */
[----:B------:R-:W4:Y:S01]  /*5340*/  POPC R6, UR8 ;  /* 0x0000000800067d09 */ /* 0x000f220008000000 */
[----:B0-----:R-:W-:Y:S02]  /*5350*/  ULEA UR6, UR7, UR6, 0x18 ;  /* 0x0000000607067291 */ /* 0x001fe4000f8ec0ff */
[----:B------:R-:W-:Y:S01]  /*5360*/  ULEA UR5, UR7, UR5, 0x18 ;  /* 0x0000000507057291 */ /* 0x000fe2000f8ec0ff */
[----:B-1----:R-:W-:Y:S02]  /*5370*/  ISETP.EQ.U32.AND P1, PT, R23, R4, PT ;  /* 0x000000041700720c */ /* 0x002fe40003f22070 */
[----:B--2---:R-:W-:-:S04]  /*5380*/  LOP3.LUT R24, R24, UR8, RZ, 0xc0, !PT ;  /* 0x0000000818187c12 */ /* 0x004fc8000f8ec0ff */
[----:B------:R-:W0:Y:S07]  /*5390*/  POPC R25, R24 ;  /* 0x0000001800197309 */ /* 0x000e2e0000000000 */
[----:B----4-:R-:W1:Y:S04]  /*53a0*/  @P1 ATOMS.ADD R6, [UR6], R6 ;  /* 0x00000006ff06198c */ /* 0x010e680008000006 */
[----:B-1----:R-:W0:Y:S02]  /*53b0*/  SHFL.IDX PT, R4, R6, R23, 0x1f ;  /* 0x00001f1706047589 */ /* 0x002e2400000e0000 */
[----:B0-----:R-:W-:-:S05]  /*53c0*/  IMAD.IADD R4, R4, 0x1, R25 ;  /* 0x0000000104047824 */ /* 0x001fca00078e0219 */
[----:B------:R-:W-:-:S05]  /*53d0*/  LEA R4, R4, UR5, 0x2 ;  /* 0x0000000504047c11 */ /* 0x000fca000f8e10ff */
[----:B---3--:R0:W-:Y:S02]  /*53e0*/  STS [R4], R5 ;  /* 0x0000000504007388 */ /* 0x0081e40000000800 */
.L_x_932:
[----:B------:R-:W-:Y:S05]  /*53f0*/  BSYNC.RECONVERGENT B2 ;  /* 0x0000000000027941 */ /* 0x000fea0003800200 */
.L_x_931:
[----:B------:R-:W-:Y:S04]  /*5400*/  BSSY.RECONVERGENT B2, `(.L_x_933) ;  /* 0x0000016000027945 */ /* 0x000fe80003800200 */
[----:B------:R-:W-:Y:S05]  /*5410*/  @P0 BRA `(.L_x_934) ;  /* 0x0000000000500947 */ /* 0x000fea0003800000 */
[----:B------:R5:W5:Y:S01]  /*5420*/  LDG.E R25, desc[UR10][R18.64+0xc] ;  /* 0x00000c0a12197981 */ /* 0x000b62000c1e1900 */
[----:B------:R-:W3:Y:S01]  /*5430*/  S2UR UR7, SR_CgaCtaId ;  /* 0x00000000000779c3 */ /* 0x000ee20000008800 */
[----:B------:R-:W-:Y:S01]  /*5440*/  VOTEU.ANY UR8, UPT, PT ;  /* 0x0000000000087886 */ /* 0x000fe200038e0100 */
[----:B------:R-:W-:Y:S01]  /*5450*/  UMOV UR5, 0x400 ;  /* 0x0000040000057882 */ /* 0x000fe20000000000 */
[----:B012---:R-:W0:Y:S01]  /*5460*/  S2R R23, SR_LANEID ;  /* 0x0000000000177919 */ /* 0x007e220000000000 */
[----:B------:R-:W0:Y:S01]  /*5470*/  FLO.U32 R6, UR8 ;  /* 0x0000000800067d00 */ /* 0x000e2200080e0000 */
[----:B------:R-:W-:-:S07]  /*5480*/  UIADD3 UR6, UPT, UPT, UR5, 0x90c4, URZ ;  /* 0x000090c405067890 */ /* 0x000fce000fffe0ff */
[----:B---34-:R-:W1:Y:S01]  /*5490*/  POPC R5, UR8 ;  /* 0x0000000800057d09 */ /* 0x018e620008000000 */
[----:B------:R-:W-:Y:S02]  /*54a0*/  ULEA UR6, UR7, UR6, 0x18 ;  /* 0x0000000607067291 */ /* 0x000fe4000f8ec0ff */
[----:B------:R-:W-:Y:S01]  /*54b0*/  ULEA UR5, UR7, UR5, 0x18 ;  /* 0x0000000507057291 */ /* 0x000fe2000f8ec0ff */
[----:B0-----:R-:W-:Y:S02]  /*54c0*/  ISETP.EQ.U32.AND P0, PT, R6, R23, PT ;  /* 0x000000170600720c */ /* 0x001fe40003f02070 */
[----:B------:R-:W5:Y:S11]  /*54d0*/  S2R R23, SR_LTMASK ;  /* 0x0000000000177919 */ /* 0x000f760000003900 */
[----:B-1----:R-:W0:Y:S01]  /*54e0*/  @P0 ATOMS.ADD R5, [UR6], R5 ;  /* 0x00000005ff05098c */ /* 0x002e220008000006 */
[----:B-----5:R-:W-:-:S03]  /*54f0*/  LOP3.LUT R18, R23, UR8, RZ, 0xc0, !PT ;  /* 0x0000000817127c12 */ /* 0x020fc6000f8ec0ff */
[----:B0-----:R-:W0:Y:S01]  /*5500*/  SHFL.IDX PT, R4, R5, R6, 0x1f ;  /* 0x00001f0605047589 */ /* 0x001e2200000e0000 */
[----:B------:R-:W0:Y:S02]  /*5510*/  POPC R19, R18 ;  /* 0x0000001200137309 */ /* 0x000e240000000000 */
[----:B0-----:R-:W-:-:S05]  /*5520*/  IMAD.IADD R4, R4, 0x1, R19 ;  /* 0x0000000104047824 */ /* 0x001fca00078e0213 */
[----:B------:R-:W-:-:S05]  /*5530*/  LEA R4, R4, UR5, 0x2 ;  /* 0x0000000504047c11 */ /* 0x000fca000f8e10ff */
[----:B------:R0:W-:Y:S04]  /*5540*/  STS [R4+0x2000], R7 ;  /* 0x0020000704007388 */ /* 0x0001e80000000800 */
[----:B------:R0:W-:Y:S02]  /*5550*/  STS [R4], R25 ;  /* 0x0000001904007388 */ /* 0x0001e40000000800 */
.L_x_934:
[----:B------:R-:W-:Y:S05]  /*5560*/  BSYNC.RECONVERGENT B2 ;  /* 0x0000000000027941 */ /* 0x000fea0003800200 */
.L_x_933:
[----:B------:R-:W-:-:S04]  /*5570*/  VIADD R18, R21, 0x400 ;  /* 0x0000040015127836 */ /* 0x000fc80000000000 */
[----:B------:R-:W-:Y:S01]  /*5580*/  IMAD.MOV.U32 R21, RZ, RZ, R18 ;  /* 0x000000ffff157224 */ /* 0x000fe200078e0012 */
[----:B------:R-:W-:-:S13]  /*5590*/  ISETP.GT.AND P0, PT, R22, R18, PT ;  /* 0x000000121600720c */ /* 0x000fda0003f04270 */
[----:B------:R-:W-:Y:S05]  /*55a0*/  @P0 BRA `(.L_x_935) ;  /* 0xfffffff000600947 */ /* 0x000fea000383ffff */
.L_x_918:
[----:B------:R-:W-:Y:S05]  /*55b0*/  BSYNC.RECONVERGENT B1 ;  /* 0x0000000000017941 */ /* 0x000fea0003800200 */
.L_x_917:
[----:B------:R-:W-:Y:S01]  /*55c0*/  ISETP.GE.U32.AND P0, PT, R13, R15, PT ;  /* 0x0000000f0d00720c */ /* 0x000fe20003f06070 */
[----:B------:R-:W-:-:S12]  /*55d0*/  BSSY.RECONVERGENT B1, `(.L_x_936) ;  /* 0x000003c000017945 */ /* 0x000fd80003800200 */
[----:B------:R-:W-:Y:S05]  /*55e0*/  @P0 BRA `(.L_x_937) ;  /* 0x0000000000e80947 */ /* 0x000fea0003800000 */
[----:B------:R-:W1:Y:S01]  /*55f0*/  LDG.E R21, desc[UR10][R8.64] ;  /* 0x0000000a08157981 */ /* 0x000e62000c1e1900 */
[----:B------:R-:W-:Y:S01]  /*5600*/  BSSY.RECONVERGENT B2, `(.L_x_938) ;  /* 0x0000023000027945 */ /* 0x000fe20003800200 */
[----:B0-----:R-:W0:Y:S01]  /*5610*/  S2R R25, SR_CgaCtaId ;  /* 0x0000000000197919 */ /* 0x001e220000008800 */
[----:B-1234-:R-:W1:Y:S02]  /*5620*/  F2F.F16.F32 R4, R21 ;  /* 0x0000001500047304 */ /* 0x01ee640000200800 */
[----:B-1----:R-:W-:-:S04]  /*5630*/  PRMT R5, R4, 0x9910, RZ ;  /* 0x0000991004057816 */ /* 0x002fc800000000ff */
[----:B------:R-:W-:-:S13]  /*5640*/  ISETP.GE.AND P0, PT, R5, RZ, PT ;  /* 0x000000ff0500720c */ /* 0x000fda0003f06270 */
[----:B------:R-:W-:-:S04]  /*5650*/  @P0 LOP3.LUT R4, R4, 0x7fe0, RZ, 0xc, !PT ;  /* 0x00007fe004040812 */ /* 0x000fc800078e0cff */
[----:B------:R-:W-:-:S04]  /*5660*/  LOP3.LUT R4, R4, 0xffff, RZ, 0xc0, !PT ;  /* 0x0000ffff04047812 */ /* 0x000fc800078ec0ff */
[----:B------:R-:W-:-:S04]  /*5670*/  SHF.R.U32.HI R4, RZ, 0x5, R4 ;  /* 0x00000005ff047819 */ /* 0x000fc80000011604 */
[----:B------:R-:W-:Y:S02]  /*5680*/  LOP3.LUT R23, R4, 0xffff, RZ, 0xc0, !PT ;  /* 0x0000ffff04177812 */ /* 0x000fe400078ec0ff */
[C---:B------:R-:W-:Y:S02]  /*5690*/  LEA R4, P1, R13.reuse, R10, 0x2 ;  /* 0x0000000a0d047211 */ /* 0x040fe400078210ff */
[----:B------:R-:W-:Y:S02]  /*56a0*/  ISETP.GT.U32.AND P0, PT, R14, R23, PT ;  /* 0x000000170e00720c */ /* 0x000fe40003f04070 */
[----:B------:R-:W-:Y:S02]  /*56b0*/  LEA.HI.X R5, R13, R11, R20, 0x2, P1 ;  /* 0x0000000b0d057211 */ /* 0x000fe400008f1414 */
[----:B------:R-:W-:-:S04]  /*56c0*/  MOV R20, 0x400 ;  /* 0x0000040000147802 */ /* 0x000fc80000000f00 */
[----:B0-----:R-:W-:-:S05]  /*56d0*/  LEA R27, R25, R20, 0x18 ;  /* 0x00000014191b7211 */ /* 0x001fca00078ec0ff */
[----:B------:R-:W-:Y:S05]  /*56e0*/  @!P0 BRA `(.L_x_939) ;  /* 0x0000000000508947 */ /* 0x000fea0003800000 */
        /* <DEDUP_REMOVED lines=20> */
.L_x_939:
[----:B------:R-:W-:Y:S05]  /*5830*/  BSYNC.RECONVERGENT B2 ;  /* 0x0000000000027941 */ /* 0x000fea0003800200 */
.L_x_938:
[----:B0-----:R-:W0:Y:S02]  /*5840*/  LDS R6, [R27+0x90c8] ;  /* 0x0090c8001b067984 */ /* 0x001e240000000800 */
[----:B0-----:R-:W-:-:S04]  /*5850*/  ISETP.GT.AND P0, PT, R6, 0x800, PT ;  /* 0x000008000600780c */ /* 0x001fc80003f04270 */
[----:B------:R-:W-:-:S13]  /*5860*/  ISETP.NE.OR P0, PT, R14, R23, P0 ;  /* 0x000000170e00720c */ /* 0x000fda0000705670 */
[----:B------:R-:W-:Y:S05]  /*5870*/  @P0 BRA `(.L_x_937) ;  /* 0x0000000000440947 */ /* 0x000fea0003800000 */
[----:B------:R0:W2:Y:S01]  /*5880*/  LDG.E R17, desc[UR10][R4.64] ;  /* 0x0000000a04117981 */ /* 0x0000a2000c1e1900 */
[----:B------:R-:W-:Y:S01]  /*5890*/  VOTEU.ANY UR4, UPT, PT ;  /* 0x0000000000047886 */ /* 0x000fe200038e0100 */
[----:B------:R-:W-:Y:S01]  /*58a0*/  VIADD R20, R20, 0x90c4 ;  /* 0x000090c414147836 */ /* 0x000fe20000000000 */
[----:B------:R-:W1:Y:S01]  /*58b0*/  FLO.U32 R7, UR4 ;  /* 0x0000000400077d00 */ /* 0x000e6200080e0000 */
[----:B------:R-:W1:Y:S03]  /*58c0*/  S2R R16, SR_LANEID ;  /* 0x0000000000107919 */ /* 0x000e660000000000 */
[----:B------:R-:W-:-:S04]  /*58d0*/  LEA R25, R25, R20, 0x18 ;  /* 0x0000001419197211 */ /* 0x000fc800078ec0ff */
[----:B------:R-:W3:Y:S01]  /*58e0*/  POPC R6, UR4 ;  /* 0x0000000400067d09 */ /* 0x000ee20008000000 */
[----:B-1----:R-:W-:Y:S02]  /*58f0*/  ISETP.EQ.U32.AND P0, PT, R7, R16, PT ;  /* 0x000000100700720c */ /* 0x002fe40003f02070 */
[----:B------:R-:W0:Y:S11]  /*5900*/  S2R R16, SR_LTMASK ;  /* 0x0000000000107919 */ /* 0x000e360000003900 */
[----:B---3--:R-:W1:Y:S01]  /*5910*/  @P0 ATOMS.ADD R6, [R25], R6 ;  /* 0x000000061906038c */ /* 0x008e620000000000 */
[----:B0-----:R-:W-:-:S03]  /*5920*/  LOP3.LUT R5, R16, UR4, RZ, 0xc0, !PT ;  /* 0x0000000410057c12 */ /* 0x001fc6000f8ec0ff */
[----:B-1----:R-:W0:Y:S01]  /*5930*/  SHFL.IDX PT, R7, R6, R7, 0x1f ;  /* 0x00001f0706077589 */ /* 0x002e2200000e0000 */
[----:B------:R-:W0:Y:S02]  /*5940*/  POPC R4, R5 ;  /* 0x0000000500047309 */ /* 0x000e240000000000 */
[----:B0-----:R-:W-:-:S04]  /*5950*/  IMAD.IADD R4, R7, 0x1, R4 ;  /* 0x0000000107047824 */ /* 0x001fc800078e0204 */
[----:B------:R-:W-:-:S05]  /*5960*/  IMAD R4, R4, 0x4, R27 ;  /* 0x0000000404047824 */ /* 0x000fca00078e021b */
[----:B------:R0:W-:Y:S04]  /*5970*/  STS [R4+0x2000], R21 ;  /* 0x0020001504007388 */ /* 0x0001e80000000800 */
[----:B--2---:R0:W-:Y:S02]  /*5980*/  STS [R4], R17 ;  /* 0x0000001104007388 */ /* 0x0041e40000000800 */
.L_x_937:
[----:B------:R-:W-:Y:S05]  /*5990*/  BSYNC.RECONVERGENT B1 ;  /* 0x0000000000017941 */ /* 0x000fea0003800200 */
.L_x_936:
[----:B------:R-:W-:-:S04]  /*59a0*/  IMAD.IADD R15, R15, 0x1, R13 ;  /* 0x000000010f0f7824 */ /* 0x000fc800078e020d */
[----:B------:R-:W-:-:S05]  /*59b0*/  IMAD R15, R22, 0x4, R15 ;  /* 0x00000004160f7824 */ /* 0x000fca00078e020f */
[----:B------:R-:W-:-:S13]  /*59c0*/  ISETP.GE.AND P0, PT, R15, R12, PT ;  /* 0x0000000c0f00720c */ /* 0x000fda0003f06270 */
[----:B------:R-:W-:Y:S05]  /*59d0*/  @P0 BRA `(.L_x_891) ;  /* 0x0000000000e80947 */ /* 0x000fea0003800000 */
[----:B01234-:R-:W-:-:S05]  /*59e0*/  IMAD.WIDE R4, R15, 0x4, R2 ;  /* 0x000000040f047825 */ /* 0x01ffca00078e0202 */
[----:B------:R-:W2:Y:S01]  /*59f0*/  LDG.E R17, desc[UR10][R4.64] ;  /* 0x0000000a04117981 */ /* 0x000ea2000c1e1900 */
[----:B------:R-:W-:Y:S01]  /*5a00*/  MOV R16, 0x400 ;  /* 0x0000040000107802 */ /* 0x000fe20000000f00 */
[----:B------:R-:W-:Y:S01]  /*5a10*/  BSSY.RECONVERGENT B1, `(.L_x_940) ;  /* 0x0000021000017945 */ /* 0x000fe20003800200 */
[----:B------:R-:W-:Y:S01]  /*5a20*/  IMAD.WIDE R10, R15, 0x4, R10 ;  /* 0x000000040f0a7825 */ /* 0x000fe200078e020a */
        /* <DEDUP_REMOVED lines=24> */
[----:B---3--:R-:W-:-:S06]  /*5bb0*/  LOP3.LUT R15, R15, UR7, RZ, 0xc0, !PT ;  /* 0x000000070f0f7c12 */ /* 0x008fcc000f8ec0ff */
[----:B------:R-:W0:Y:S05]  /*5bc0*/  POPC R15, R15 ;  /* 0x0000000f000f7309 */ /* 0x000e2a0000000000 */
[----:B----4-:R-:W1:Y:S04]  /*5bd0*/  @P0 ATOMS.ADD R6, [UR5], R6 ;  /* 0x00000006ff06098c */ /* 0x010e680008000005 */
[----:B-1----:R-:W0:Y:S02]  /*5be0*/  SHFL.IDX PT, R4, R6, R7, 0x1f ;  /* 0x00001f0706047589 */ /* 0x002e2400000e0000 */
[----:B0-----:R-:W-:-:S05]  /*5bf0*/  IMAD.IADD R4, R4, 0x1, R15 ;  /* 0x0000000104047824 */ /* 0x001fca00078e020f */
[----:B------:R-:W-:-:S05]  /*5c00*/  LEA R4, R4, UR4, 0x2 ;  /* 0x0000000404047c11 */ /* 0x000fca000f8e10ff */
[----:B--2---:R0:W-:Y:S02]  /*5c10*/  STS [R4], R5 ;  /* 0x0000000504007388 */ /* 0x0041e40000000800 */
.L_x_941:
[----:B------:R-:W-:Y:S05]  /*5c20*/  BSYNC.RECONVERGENT B1 ;  /* 0x0000000000017941 */ /* 0x000fea0003800200 */
.L_x_940:
[----:B0-----:R-:W0:Y:S02]  /*5c30*/  LDS R4, [R23+0x90c8] ;  /* 0x0090c80017047984 */ /* 0x001e240000000800 */
[----:B0-----:R-:W-:-:S04]  /*5c40*/  ISETP.GT.AND P0, PT, R4, 0x800, PT ;  /* 0x000008000400780c */ /* 0x001fc80003f04270 */
[----:B------:R-:W-:-:S13]  /*5c50*/  ISETP.NE.OR P0, PT, R14, R19, P0 ;  /* 0x000000130e00720c */ /* 0x000fda0000705670 */
[----:B------:R-:W-:Y:S05]  /*5c60*/  @P0 BRA `(.L_x_891) ;  /* 0x0000000000440947 */ /* 0x000fea0003800000 */
[----:B------:R-:W2:Y:S01]  /*5c70*/  LDG.E R11, desc[UR10][R10.64] ;  /* 0x0000000a0a0b7981 */ /* 0x000ea2000c1e1900 */
[----:B------:R-:W-:Y:S01]  /*5c80*/  VOTEU.ANY UR4, UPT, PT ;  /* 0x0000000000047886 */ /* 0x000fe200038e0100 */
[----:B------:R-:W-:Y:S01]  /*5c90*/  VIADD R16, R16, 0x90c4 ;  /* 0x000090c410107836 */ /* 0x000fe20000000000 */
[----:B------:R-:W0:Y:S01]  /*5ca0*/  FLO.U32 R6, UR4 ;  /* 0x0000000400067d00 */ /* 0x000e2200080e0000 */
[----:B------:R-:W0:Y:S03]  /*5cb0*/  S2R R7, SR_LANEID ;  /* 0x0000000000077919 */ /* 0x000e260000000000 */
        /* <DEDUP_REMOVED lines=11> */
[----:B--2---:R0:W-:Y:S02]  /*5d70*/  STS [R4], R11 ;  /* 0x0000000b04007388 */ /* 0x0041e40000000800 */
.L_x_891:
[----:B-1----:R-:W-:Y:S05]  /*5d80*/  BSYNC.RECONVERGENT B0 ;  /* 0x0000000000007941 */ /* 0x002fea0003800200 */
.L_x_889:
[----:B------:R-:W1:Y:S08]  /*5d90*/  S2UR UR5, SR_CgaCtaId ;  /* 0x00000000000579c3 */ /* 0x000e700000008800 */
[----:B------:R-:W-:Y:S06]  /*5da0*/  BAR.SYNC.DEFER_BLOCKING 0x0 ;  /* 0x0000000000007b1d */ /* 0x000fec0000010000 */
[----:B------:R-:W-:-:S02]  /*5db0*/  UMOV UR4, 0x400 ;  /* 0x0000040000047882 */ /* 0x000fc40000000000 */
[----:B-1----:R-:W-:-:S09]  /*5dc0*/  ULEA UR4, UR5, UR4, 0x18 ;  /* 0x0000000405047291 */ /* 0x002fd2000f8ec0ff */
[----:B0-234-:R-:W0:Y:S02]  /*5dd0*/  LDS R4, [UR4+0x90c8] ;  /* 0x0090c804ff047984 */ /* 0x01de240008000800 */
[----:B0-----:R-:W-:-:S13]  /*5de0*/  ISETP.GE.AND P0, PT, R4, 0x801, PT ;  /* 0x000008010400780c */ /* 0x001fda0003f06270 */
[----:B------:R-:W-:Y:S05]  /*5df0*/  @!P0 BRA `(.L_x_942) ;  /* 0x0000010000dc8947 */ /* 0x000fea0003800000 */
[----:B------:R-:W0:Y:S01]  /*5e00*/  LDC R4, c[0x0][0x39c] ;  /* 0x0000e700ff047b82 */ /* 0x000e220000000800 */
[----:B------:R1:W-:Y:S01]  /*5e10*/  STS [R0+0x10a0], RZ ;  /* 0x0010a0ff00007388 */ /* 0x0003e20000000800 */
[----:B------:R-:W-:Y:S03]  /*5e20*/  BSSY.RECONVERGENT B0, `(.L_x_943) ;  /* 0x0000100000007945 */ /* 0x000fe60003800200 */
[----:B------:R1:W-:Y:S03]  /*5e30*/  STS [R0+0x20a0], RZ ;  /* 0x0020a0ff00007388 */ /* 0x0003e60000000800 */
[----:B------:R-:W-:Y:S01]  /*5e40*/  BAR.SYNC.DEFER_BLOCKING 0x0 ;  /* 0x0000000000007b1d */ /* 0x000fe20000010000 */
[----:B0-----:R-:W-:-:S13]  /*5e50*/  ISETP.NE.AND P0, PT, R4, 0x1, PT ;  /* 0x000000010400780c */ /* 0x001fda0003f05270 */
[----:B-1----:R-:W-:Y:S05]  /*5e60*/  @!P0 BRA `(.L_x_944) ;  /* 0x0000000800d08947 */ /* 0x002fea0003800000 */
        /* <DEDUP_REMOVED lines=11> */
[----:B------:R-:W-:Y:S01]  /*5f20*/  IMAD.U32 R6, RZ, RZ, UR4 ;  /* 0x00000004ff067e24 */ /* 0x000fe2000f8e00ff */
[C---:B------:R-:W-:Y:S01]  /*5f30*/  LOP3.LUT R9, R13.reuse, 0x1800, RZ, 0xfc, !PT ;  /* 0x000018000d097812 */ /* 0x040fe200078efcff */
[CC--:B------:R-:W-:Y:S01]  /*5f40*/  IMAD R5, R13.reuse, R4.reuse, RZ ;  /* 0x000000040d057224 */ /* 0x0c0fe200078e02ff */
        /* <DEDUP_REMOVED lines=11> */
[----:B------:R-:W-:-:S02]  /*6000*/  IMAD R19, R19, R4, RZ ;  /* 0x0000000413137224 */ /* 0x000fc400078e02ff */
[----:B------:R-:W-:Y:S02]  /*6010*/  IMAD R21, R21, R4, RZ ;  /* 0x0000000415157224 */ /* 0x000fe400078e02ff */
[----:B------:R-:W-:Y:S02]  /*6020*/  IMAD.MOV R8, RZ, RZ, -R8 ;  /* 0x000000ffff087224 */ /* 0x000fe400078e0a08 */
[----:B------:R-:W-:-:S07]  /*6030*/  VIADD R6, R6, 0x10a0 ;  /* 0x000010a006067836 */ /* 0x000fce0000000000 */
.L_x_948:
[----:B0-----:R-:W-:-:S04]  /*6040*/  IMAD.WIDE R22, R5, 0x4, R2 ;  /* 0x0000000405167825 */ /* 0x001fc800078e0202 */
[--C-:B------:R-:W-:Y:S02]  /*6050*/  IMAD.WIDE R24, R21, 0x4, R2.reuse ;  /* 0x0000000415187825 */ /* 0x100fe400078e0202 */
        /* <DEDUP_REMOVED lines=74> */
.L_x_947:
[----:B------:R-:W-:Y:S05]  /*6500*/  BSYNC.RECONVERGENT B1 ;  /* 0x0000000000017941 */ /* 0x000fea0003800200 */
.L_x_946:
[----:B------:R-:W-:Y:S05]  /*6510*/  @!P0 BRA `(.L_x_945) ;  /* 0x0000000800408947 */ /* 0x000fea0003800000 */
[----:B------:R-:W-:Y:S01]  /*6520*/  ISETP.GE.U32.AND P0, PT, R10, 0x4, PT ;  /* 0x000000040a00780c */ /* 0x000fe20003f06070 */
[----:B------:R-:W-:Y:S01]  /*6530*/  BSSY.RECONVERGENT B1, `(.L_x_949) ;  /* 0x0000025000017945 */ /* 0x000fe20003800200 */
[----:B------:R-:W-:-:S11]  /*6540*/  LOP3.LUT P4, R18, R0, 0x3, RZ, 0xc0, !PT ;  /* 0x0000000300127812 */ /* 0x000fd6000788c0ff */
        /* <DEDUP_REMOVED lines=35> */
.L_x_950:
[----:B------:R-:W-:Y:S05]  /*6780*/  BSYNC.RECONVERGENT B1 ;  /* 0x0000000000017941 */ /* 0x000fea0003800200 */
.L_x_949:
        /* <DEDUP_REMOVED lines=9> */
[----:B-1----:R-:W2:Y:S04]  /*6820*/  LDG.E R0, desc[UR10][R6.64] ;  /* 0x0000000a06007981 */ /* 0x002ea8000c1e1900 */
        /* <DEDUP_REMOVED lines=13> */
.L_x_952:
[----:B------:R-:W-:Y:S05]  /*6900*/  BSYNC.RECONVERGENT B1 ;  /* 0x0000000000017941 */ /* 0x000fea0003800200 */
.L_x_951:
[----:B------:R-:W-:Y:S05]  /*6910*/  @P0 BRA `(.L_x_945) ;  /* 0x0000000400400947 */ /* 0x000fea0003800000 */
[----:B------:R-:W-:-:S04]  /*6920*/  IMAD R13, R13, R4, RZ ;  /* 0x000000040d0d7224 */ /* 0x000fc800078e02ff */
[----:B------:R-:W-:-:S05]  /*6930*/  IMAD.WIDE R2, R13, 0x4, R2 ;  /* 0x000000040d027825 */ /* 0x000fca00078e0202 */
[----:B-12---:R-:W2:Y:S02]  /*6940*/  LDG.E R0, desc[UR10][R2.64] ;  /* 0x0000000a02007981 */ /* 0x006ea4000c1e1900 */
[----:B--2---:R-:W-:-:S13]  /*6950*/  ISETP.GE.AND P0, PT, R0, RZ, PT ;  /* 0x000000ff0000720c */ /* 0x004fda0003f06270 */
[----:B------:R-:W-:-:S04]  /*6960*/  @P0 LOP3.LUT R0, R0, 0x7fe00000, RZ, 0xc, !PT ;  /* 0x7fe0000000000812 */ /* 0x000fc800078e0cff */
[----:B------:R-:W-:-:S04]  /*6970*/  SHF.R.U32.HI R0, RZ, 0x13, R0 ;  /* 0x00000013ff007819 */ /* 0x000fc80000011600 */
[----:B------:R-:W-:-:S05]  /*6980*/  LOP3.LUT R0, R0, 0x1ffc, RZ, 0xc0, !PT ;  /* 0x00001ffc00007812 */ /* 0x000fca00078ec0ff */
[----:B------:R3:W-:Y:S01]  /*6990*/  ATOMS.POPC.INC.32 RZ, [R0+UR4+0x10a0] ;  /* 0x0010a00000ff7f8c */ /* 0x0007e2000d800004 */
[----:B------:R-:W-:Y:S05]  /*69a0*/  BRA `(.L_x_945) ;  /* 0x00000004001c7947 */ /* 0x000fea0003800000 */
.L_x_944:
        /* <DEDUP_REMOVED lines=8> */
[----:B------:R-:W-:-:S04]  /*6a30*/  VIMNMX R5, PT, PT, R12, R5, PT ;  /* 0x000000050c057248 */ /* 0x000fc80003fe0100 */
        /* <DEDUP_REMOVED lines=12> */
[----:B------:R-:W-:-:S07]  /*6b00*/  VIADD R10, R10, 0x10a0 ;  /* 0x000010a00a0a7836 */ /* 0x000fce0000000000 */
.L_x_955:
        /* <DEDUP_REMOVED lines=31> */
.L_x_954:
[----:B------:R-:W-:Y:S05]  /*6d00*/  BSYNC.RECONVERGENT B1 ;  /* 0x0000000000017941 */ /* 0x000fea0003800200 */
.L_x_953:
[----:B------:R-:W-:Y:S04]  /*6d10*/  BSSY.RECONVERGENT B1, `(.L_x_956) ;  /* 0x0000008000017945 */ /* 0x000fe80003800200 */
[----:B------:R-:W-:Y:S05]  /*6d20*/  @P1 BRA `(.L_x_957) ;  /* 0x0000000000181947 */ /* 0x000fea0003800000 */
[----:B------:R-:W2:Y:S02]  /*6d30*/  LDG.E R0, desc[UR10][R8.64] ;  /* 0x0000000a08007981 */ /* 0x000ea4000c1e1900 */
[----:B--2---:R-:W-:-:S13]  /*6d40*/  ISETP.GE.AND P1, PT, R0, RZ, PT ;  /* 0x000000ff0000720c */ /* 0x004fda0003f26270 */
[----:B------:R-:W-:-:S04]  /*6d50*/  @P1 LOP3.LUT R0, R0, 0x7fe00000, RZ, 0xc, !PT ;  /* 0x7fe0000000001812 */ /* 0x000fc800078e0cff */
[----:B------:R-:W-:-:S04]  /*6d60*/  SHF.R.U32.HI R0, RZ, 0x13, R0 ;  /* 0x00000013ff007819 */ /* 0x000fc80000011600 */
[----:B------:R-:W-:-:S05]  /*6d70*/  LOP3.LUT R0, R0, 0x1ffc, RZ, 0xc0, !PT ;  /* 0x00001ffc00007812 */ /* 0x000fca00078ec0ff */
[----:B------:R1:W-:Y:S02]  /*6d80*/  ATOMS.POPC.INC.32 RZ, [R0+UR4+0x10a0] ;  /* 0x0010a00000ff7f8c */ /* 0x0003e4000d800004 */
.L_x_957:
[----:B------:R-:W-:Y:S05]  /*6d90*/  BSYNC.RECONVERGENT B1 ;  /* 0x0000000000017941 */ /* 0x000fea0003800200 */
.L_x_956:
[----:B------:R-:W-:Y:S05]  /*6da0*/  @P0 BRA `(.L_x_945) ;  /* 0x00000000001c0947 */ /* 0x000fea0003800000 */
[----:B------:R-:W-:-:S05]  /*6db0*/  IMAD.WIDE R2, R11, 0x4, R2 ;  /* 0x000000040b027825 */ /* 0x000fca00078e0202 */
[----:B-1----:R-:W2:Y:S02]  /*6dc0*/  LDG.E R0, desc[UR10][R2.64] ;  /* 0x0000000a02007981 */ /* 0x002ea4000c1e1900 */
[----:B--2---:R-:W-:-:S13]  /*6dd0*/  ISETP.GE.AND P0, PT, R0, RZ, PT ;  /* 0x000000ff0000720c */ /* 0x004fda0003f06270 */
[----:B------:R-:W-:-:S04]  /*6de0*/  @P0 LOP3.LUT R0, R0, 0x7fe00000, RZ, 0xc, !PT ;  /* 0x7fe0000000000812 */ /* 0x000fc800078e0cff */
[----:B------:R-:W-:-:S04]  /*6df0*/  SHF.R.U32.HI R0, RZ, 0x13, R0 ;  /* 0x00000013ff007819 */ /* 0x000fc80000011600 */
[----:B------:R-:W-:-:S05]  /*6e00*/  LOP3.LUT R0, R0, 0x1ffc, RZ, 0xc0, !PT ;  /* 0x00001ffc00007812 */ /* 0x000fca00078ec0ff */
[----:B------:R4:W-:Y:S02]  /*6e10*/  ATOMS.POPC.INC.32 RZ, [R0+UR4+0x10a0] ;  /* 0x0010a00000ff7f8c */ /* 0x0009e4000d800004 */
.L_x_945:
[----:B------:R-:W-:Y:S05]  /*6e20*/  BSYNC.RECONVERGENT B0 ;  /* 0x0000000000007941 */ /* 0x000fea0003800200 */
.L_x_943:
[----:B------:R-:W-:Y:S01]  /*6e30*/  BAR.SYNC.DEFER_BLOCKING 0x0 ;  /* 0x0000000000007b1d */ /* 0x000fe20000010000 */
[----:B------:R-:W-:-:S05]  /*6e40*/  IMAD.MOV.U32 R7, RZ, RZ, RZ ;  /* 0x000000ffff077224 */ /* 0x000fca00078e00ff */
[----:B------:R-:W1:Y:S01]  /*6e50*/  S2R R4, SR_TID.X ;  /* 0x0000000000047919 */ /* 0x000e620000002100 */
[----:B------:R-:W0:Y:S01]  /*6e60*/  LDS R6, [UR4+0x90cc] ;  /* 0x0090cc04ff067984 */ /* 0x000e220008000800 */
[C---:B-1234-:R-:W-:Y:S02]  /*6e70*/  LEA.HI R0, R4.reuse, R4, RZ, 0x1b ;  /* 0x0000000404007211 */ /* 0x05efe400078fd8ff */
[C---:B------:R-:W-:Y:S02]  /*6e80*/  ISETP.GT.U32.AND P2, PT, R4.reuse, 0x1f, PT ;  /* 0x0000001f0400780c */ /* 0x040fe40003f44070 */
[----:B------:R-:W-:Y:S02]  /*6e90*/  LEA R4, R4, UR4, 0x2 ;  /* 0x0000000404047c11 */ /* 0x000fe4000f8e10ff */
[----:B------:R-:W-:-:S09]  /*6ea0*/  LEA R11, R0, UR4, 0x2 ;  /* 0x00000004000b7c11 */ /* 0x000fd2000f8e10ff */
.L_x_962:
[----:B------:R-:W-:Y:S01]  /*6eb0*/  IMAD R8, R7, 0x1000, R4 ;  /* 0x0000100007087824 */ /* 0x000fe200078e0204 */
[----:B------:R-:W-:Y:S05]  /*6ec0*/  WARPSYNC.ALL ;  /* 0x0000000000007948 */ /* 0x000fea0003800000 */
[----:B------:R-:W1:Y:S01]  /*6ed0*/  LDS R0, [R8+0x10a0] ;  /* 0x0010a00008007984 */ /* 0x000e620000000800 */
[----:B------:R-:W-:Y:S06]  /*6ee0*/  BAR.SYNC.DEFER_BLOCKING 0x0 ;  /* 0x0000000000007b1d */ /* 0x000fec0000010000 */
[----:B-1----:R1:W-:Y:S02]  /*6ef0*/  STS [R11+0x10], R0 ;  /* 0x000010000b007388 */ /* 0x0023e40000000800 */
[----:B------:R-:W-:Y:S06]  /*6f00*/  BAR.SYNC.DEFER_BLOCKING 0x0 ;  /* 0x0000000000007b1d */ /* 0x000fec0000010000 */
[----:B------:R-:W-:Y:S05]  /*6f10*/  @P2 BRA `(.L_x_958) ;  /* 0x0000000800142947 */ /* 0x000fea0003800000 */
        /* <DEDUP_REMOVED lines=9> */
[----:B0-----:R-:W0:Y:S04]  /*6fb0*/  LDS R31, [R34+0x18] ;  /* 0x00001800221f7984 */ /* 0x001e280000000800 */
        /* <DEDUP_REMOVED lines=9> */
[----:B------:R-:W5:Y:S01]  /*7050*/  LDS R21, [R34+0x40] ;  /* 0x0000400022157984 */ /* 0x000f620000000800 */
[----:B0-----:R-:W-:-:S03]  /*7060*/  IADD3 R0, PT, PT, R31, R32, R33 ;  /* 0x000000201f007210 */ /* 0x001fc60007ffe021 */
[----:B------:R-:W-:Y:S04]  /*7070*/  LDS R20, [R34+0x44] ;  /* 0x0000440022147984 */ /* 0x000fe80000000800 */
[----:B------:R-:W0:Y:S01]  /*7080*/  LDS R19, [R34+0x48] ;  /* 0x0000480022137984 */ /* 0x000e220000000800 */
[----:B-1----:R-:W-:-:S03]  /*7090*/  IADD3 R0, PT, PT, R29, R0, R30 ;  /* 0x000000001d007210 */ /* 0x002fc60007ffe01e */
[----:B------:R-:W-:Y:S04]  /*70a0*/  LDS R18, [R34+0x4c] ;  /* 0x00004c0022127984 */ /* 0x000fe80000000800 */
[----:B------:R-:W1:Y:S01]  /*70b0*/  LDS R17, [R34+0x50] ;  /* 0x0000500022117984 */ /* 0x000e620000000800 */
[----:B--2---:R-:W-:-:S03]  /*70c0*/  IADD3 R0, PT, PT, R27, R0, R28 ;  /* 0x000000001b007210 */ /* 0x004fc60007ffe01c */
[----:B------:R-:W-:Y:S04]  /*70d0*/  LDS R16, [R34+0x54] ;  /* 0x0000540022107984 */ /* 0x000fe80000000800 */
[----:B------:R-:W2:Y:S01]  /*70e0*/  LDS R15, [R34+0x58] ;  /* 0x00005800220f7984 */ /* 0x000ea20000000800 */
        /* <DEDUP_REMOVED lines=19> */
[----:B------:R-:W3:Y:S01]  /*7220*/  LDS R0, [R34+0x8c] ;  /* 0x00008c0022007984 */ /* 0x000ee20000000800 */
[----:B----4-:R-:W-:-:S04]  /*7230*/  IADD3 R2, PT, PT, R11, R2, R12 ;  /* 0x000000020b027210 */ /* 0x010fc80007ffe00c */
[----:B-----5:R-:W-:-:S04]  /*7240*/  IADD3 R2, PT, PT, R9, R2, R10 ;  /* 0x0000000209027210 */ /* 0x020fc80007ffe00a */
[----:B0-----:R-:W-:-:S04]  /*7250*/  IADD3 R2, PT, PT, R36, R2, R37 ;  /* 0x0000000224027210 */ /* 0x001fc80007ffe025 */
[----:B-1----:R-:W-:-:S04]  /*7260*/  IADD3 R2, PT, PT, R38, R2, R39 ;  /* 0x0000000226027210 */ /* 0x002fc80007ffe027 */
[----:B--2---:R-:W-:-:S05]  /*7270*/  IADD3 R3, PT, PT, R40, R2, R41 ;  /* 0x0000000228037210 */ /* 0x004fca0007ffe029 */
[----:B---3--:R-:W-:Y:S01]  /*7280*/  IMAD.IADD R43, R0, 0x1, R3 ;  /* 0x00000001002b7824 */ /* 0x008fe200078e0203 */
        /* <DEDUP_REMOVED lines=10> */
.L_x_1265:
        /* <DEDUP_REMOVED lines=68> */
.L_x_958:
[----:B------:R-:W-:Y:S05]  /*7770*/  WARPSYNC.ALL ;  /* 0x0000000000007948 */ /* 0x000fea0003800000 */
[----:B------:R-:W1:Y:S01]  /*7780*/  S2R R5, SR_TID.X ;  /* 0x0000000000057919 */ /* 0x000e620000002100 */
[----:B------:R-:W3:Y:S01]  /*7790*/  S2UR UR5, SR_CgaCtaId ;  /* 0x00000000000579c3 */ /* 0x000ee20000008800 */
[----:B------:R-:W-:Y:S01]  /*77a0*/  UMOV UR4, 0x400 ;  /* 0x0000040000047882 */ /* 0x000fe20000000000 */
[----:B------:R-:W-:Y:S06]  /*77b0*/  BSSY.RECONVERGENT B0, `(.L_x_960) ;  /* 0x000001c000007945 */ /* 0x000fec0003800200 */
[----:B------:R-:W-:Y:S01]  /*77c0*/  BAR.SYNC.DEFER_BLOCKING 0x0 ;  /* 0x0000000000007b1d */ /* 0x000fe20000010000 */
[----:B------:R-:W-:-:S07]  /*77d0*/  PLOP3.LUT P0, PT, PT, PT, PT, 0x8, 0x80 ;  /* 0x000000000080781c */ /* 0x000fce0003f0e170 */
[----:B0-2---:R-:W0:Y:S01]  /*77e0*/  LDC R16, c[0x0][0x3a0] ;  /* 0x0000e800ff107b82 */ /* 0x005e220000000800 */
[----:B---3--:R-:W-:Y:S01]  /*77f0*/  ULEA UR4, UR5, UR4, 0x18 ;  /* 0x0000000405047291 */ /* 0x008fe2000f8ec0ff */
[----:B-1----:R-:W-:-:S08]  /*7800*/  LEA.HI R11, R5, R5, RZ, 0x1b ;  /* 0x00000005050b7211 */ /* 0x002fd000078fd8ff */
[----:B------:R-:W-:Y:S01]  /*7810*/  LDS R9, [UR4+0x1090] ;  /* 0x00109004ff097984 */ /* 0x000fe20008000800 */
[----:B------:R-:W-:Y:S02]  /*7820*/  LEA R4, R5, UR4, 0x2 ;  /* 0x0000000405047c11 */ /* 0x000fe4000f8e10ff */
[----:B------:R-:W-:-:S03]  /*7830*/  LEA R11, R11, UR4, 0x2 ;  /* 0x000000040b0b7c11 */ /* 0x000fc6000f8e10ff */
[----:B------:R-:W-:Y:S02]  /*7840*/  VIADD R0, R4, 0x10a0 ;  /* 0x000010a004007836 */ /* 0x000fe40000000000 */
[----:B------:R-:W1:Y:S02]  /*7850*/  LDS R3, [R11+0x10] ;  /* 0x000010000b037984 */ /* 0x000e640000000800 */
[--C-:B-1----:R-:W-:Y:S02]  /*7860*/  IMAD.IADD R3, R3, 0x1, R6.reuse ;  /* 0x0000000103037824 */ /* 0x102fe400078e0206 */
[----:B------:R-:W-:Y:S02]  /*7870*/  IMAD.IADD R6, R9, 0x1, R6 ;  /* 0x0000000109067824 */ /* 0x000fe400078e0206 */
[----:B------:R-:W-:Y:S01]  /*7880*/  IMAD R9, R7, 0x1000, R0 ;  /* 0x0000100007097824 */ /* 0x000fe200078e0200 */
[----:B0-----:R-:W-:Y:S01]  /*7890*/  ISETP.GE.AND P1, PT, R3, R16, PT ;  /* 0x000000100300720c */ /* 0x001fe20003f26270 */
        /* <DEDUP_REMOVED lines=13> */
.L_x_961:
[----:B------:R-:W-:Y:S05]  /*7970*/  BSYNC.RECONVERGENT B0 ;  /* 0x0000000000007941 */ /* 0x000fea0003800200 */
.L_x_960:
        /* <DEDUP_REMOVED lines=10> */
[----:B------:R-:W-:Y:S01]  /*7a20*/  IMAD.MOV.U32 R11, RZ, RZ, R5 ;  /* 0x000000ffff0b7224 */ /* 0x000fe200078e0005 */
[----:B------:R-:W3:Y:S01]  /*7a30*/  LDCU.64 UR8, c[0x0][0x380] ;  /* 0x00007000ff0877ac */ /* 0x000ee20008000a00 */
[----:B------:R-:W-:-:S04]  /*7a40*/  IMAD.MOV.U32 R18, RZ, RZ, RZ ;  /* 0x000000ffff127224 */ /* 0x000fc800078e00ff */
[----:B------:R-:W4:Y:S01]  /*7a50*/  LDC.64 R14, c[0x0][0x3c0] ;  /* 0x0000f000ff0e7b82 */ /* 0x000f220000000a00 */
[----:B-1----:R-:W-:Y:S01]  /*7a60*/  USHF.R.S32.HI UR5, URZ, 0x1f, UR6 ;  /* 0x0000001fff057899 */ /* 0x002fe20008011406 */
[----:B------:R-:W-:Y:S01]  /*7a70*/  IMAD.U32 R24, RZ, RZ, UR7 ;  /* 0x00000007ff187e24 */ /* 0x000fe2000f8e00ff */
[----:B--2---:R-:W-:Y:S01]  /*7a80*/  SHF.R.S32.HI R17, RZ, 0x1f, R19 ;  /* 0x0000001fff117819 */ /* 0x004fe20000011413 */
        /* <DEDUP_REMOVED lines=16> */
[----:B------:R-:W-:Y:S01]  /*7b90*/  IMAD R0, R19, R16, RZ ;  /* 0x0000001013007224 */ /* 0x000fe200078e02ff */
[----:B------:R-:W-:Y:S01]  /*7ba0*/  ISETP.NE.AND P0, PT, R24, 0x1, PT ;  /* 0x000000011800780c */ /* 0x000fe20003f05270 */
[----:B------:R-:W-:Y:S01]  /*7bb0*/  IMAD.WIDE.U32 R8, R5, 0x4, R2 ;  /* 0x0000000405087825 */ /* 0x000fe200078e0002 */
[----:B------:R-:W-:Y:S06]  /*7bc0*/  BAR.SYNC.DEFER_BLOCKING 0x0 ;  /* 0x0000000000007b1d */ /* 0x000fec0000010000 */
[----:B------:R-:W-:Y:S01]  /*7bd0*/  BSSY.RECONVERGENT B0, `(.L_x_963) ;  /* 0x00002b4000007945 */ /* 0x000fe20003800200 */
[----:B------:R-:W0:Y:S04]  /*7be0*/  LDS R10, [UR4+0x90c0] ;  /* 0x0090c004ff0a7984 */ /* 0x000e280008000800 */
        /* <DEDUP_REMOVED lines=14> */
[----:B------:R-:W-:Y:S02]  /*7cd0*/  IMAD R13, R20, R19, R13 ;  /* 0x00000013140d7224 */ /* 0x000fe400078e020d */
[----:B------:R-:W-:Y:S02]  /*7ce0*/  IMAD.SHL.U32 R19, R11, 0x4, RZ ;  /* 0x000000040b137824 */ /* 0x000fe400078e00ff */
[----:B------:R-:W-:Y:S02]  /*7cf0*/  IMAD.IADD R20, R17, 0x1, R13 ;  /* 0x0000000111147824 */ /* 0x000fe400078e020d */
[----:B------:R-:W-:-:S04]  /*7d00*/  IMAD.WIDE.U32 R16, R16, R21, RZ ;  /* 0x0000001510107225 */ /* 0x000fc800078e00ff */
[----:B------:R-:W-:Y:S01]  /*7d10*/  IMAD R13, R20, R21, RZ ;  /* 0x00000015140d7224 */ /* 0x000fe200078e02ff */
[----:B------:R-:W-:Y:S02]  /*7d20*/  SHF.L.U64.HI R21, R11, 0x2, R18 ;  /* 0x000000020b157819 */ /* 0x000fe40000010212 */
[----:B------:R-:W-:Y:S01]  /*7d30*/  LEA R19, P0, R16, R19, 0x2 ;  /* 0x0000001310137211 */ /* 0x000fe200078010ff */
[----:B------:R-:W-:Y:S01]  /*7d40*/  IMAD.IADD R20, R17, 0x1, R13 ;  /* 0x0000000111147824 */ /* 0x000fe200078e020d */
[----:B------:R-:W-:Y:S01]  /*7d50*/  LEA.HI R13, R12, 0x1, RZ, 0x16 ;  /* 0x000000010c0d7811 */ /* 0x000fe200078fb0ff */
[----:B------:R-:W-:Y:S01]  /*7d60*/  IMAD R17, R5, R24, RZ ;  /* 0x0000001805117224 */ /* 0x000fe200078e02ff */
[----:B------:R-:W-:Y:S02]  /*7d70*/  IADD3 R19, P1, PT, R19, R14, RZ ;  /* 0x0000000e13137210 */ /* 0x000fe40007f3e0ff */
[----:B------:R-:W-:Y:S01]  /*7d80*/  LEA.HI.X R20, R16, R21, R20, 0x2, P0 ;  /* 0x0000001510147211 */ /* 0x000fe200000f1414 */
[C---:B------:R-:W-:Y:S01]  /*7d90*/  IMAD.SHL.U32 R16, R13.reuse, 0x400, RZ ;  /* 0x000004000d107824 */ /* 0x040fe200078e00ff */
[----:B------:R-:W-:-:S03]  /*7da0*/  LOP3.LUT R14, R13, 0x3, RZ, 0xc0, !PT ;  /* 0x000000030d0e7812 */ /* 0x000fc600078ec0ff */
[----:B------:R-:W-:Y:S01]  /*7db0*/  IMAD.X R20, R20, 0x1, R15, P1 ;  /* 0x0000000114147824 */ /* 0x000fe200008e060f */
[----:B------:R-:W-:Y:S01]  /*7dc0*/  LOP3.LUT R13, R5, 0xc00, R16, 0xf8, !PT ;  /* 0x00000c00050d7812 */ /* 0x000fe200078ef810 */
[----:B------:R-:W-:-:S07]  /*7dd0*/  IMAD.MOV R16, RZ, RZ, -R14 ;  /* 0x000000ffff107224 */ /* 0x000fce00078e0a0e */
.L_x_972:
[----:B------:R-:W-:-:S05]  /*7de0*/  IMAD.WIDE R14, R17, 0x4, R2 ;  /* 0x00000004110e7825 */ /* 0x000fca00078e0202 */
[----:B-1----:R3:W4:Y:S01]  /*7df0*/  LDG.E R25, desc[UR10][R14.64] ;  /* 0x0000000a0e197981 */ /* 0x002722000c1e1900 */
[----:B------:R-:W-:Y:S01]  /*7e00*/  VIADD R16, R16, 0x1 ;  /* 0x0000000110107836 */ /* 0x000fe20000000000 */
[----:B------:R-:W-:Y:S04]  /*7e10*/  BSSY.RECONVERGENT B2, `(.L_x_968) ;  /* 0x0000020000027945 */ /* 0x000fe80003800200 */
[----:B------:R-:W-:Y:S01]  /*7e20*/  ISETP.NE.AND P2, PT, R16, RZ, PT ;  /* 0x000000ff1000720c */ /* 0x000fe20003f45270 */
[----:B---3--:R-:W-:Y:S02]  /*7e30*/  IMAD.MOV.U32 R14, RZ, RZ, R19 ;  /* 0x000000ffff0e7224 */ /* 0x008fe400078e0013 */
[----:B------:R-:W-:Y:S01]  /*7e40*/  IMAD.MOV.U32 R15, RZ, RZ, R20 ;  /* 0x000000ffff0f7224 */ /* 0x000fe200078e0014 */
[----:B----4-:R-:W-:-:S02]  /*7e50*/  ISETP.GE.AND P0, PT, R25, RZ, PT ;  /* 0x000000ff1900720c */ /* 0x010fc40003f06270 */
[----:B------:R-:W-:-:S04]  /*7e60*/  LOP3.LUT R18, R25, 0x7fe00000, RZ, 0xc, !PT ;  /* 0x7fe0000019127812 */ /* 0x000fc800078e0cff */
[----:B------:R-:W-:Y:S02]  /*7e70*/  SEL R18, R25, R18, !P0 ;  /* 0x0000001219127207 */ /* 0x000fe40004000000 */
[----:B--2---:R-:W-:Y:S02]  /*7e80*/  ISETP.GT.AND P0, PT, R22, 0x800, PT ;  /* 0x000008001600780c */ /* 0x004fe40003f04270 */
[----:B------:R-:W-:-:S04]  /*7e90*/  SHF.R.U32.HI R21, RZ, 0x15, R18 ;  /* 0x00000015ff157819 */ /* 0x000fc80000011612 */
[CC--:B0-----:R-:W-:Y:S02]  /*7ea0*/  ISETP.GE.U32.AND P1, PT, R21.reuse, R10.reuse, PT ;  /* 0x0000000a1500720c */ /* 0x0c1fe40003f26070 */
[----:B------:R-:W-:-:S11]  /*7eb0*/  ISETP.NE.OR P0, PT, R21, R10, P0 ;  /* 0x0000000a1500720c */ /* 0x000fd60000705670 */
[----:B------:R-:W-:Y:S05]  /*7ec0*/  @P1 BRA `(.L_x_969) ;  /* 0x0000000000501947 */ /* 0x000fea0003800000 */
[----:B------:R-:W2:Y:S01]  /*7ed0*/  LDG.E R19, desc[UR10][R14.64] ;  /* 0x0000000a0e137981 */ /* 0x000ea2000c1e1900 */
[----:B------:R-:W0:Y:S01]  /*7ee0*/  S2UR UR7, SR_CgaCtaId ;  /* 0x00000000000779c3 */ /* 0x000e220000008800 */
[----:B------:R-:W-:Y:S01]  /*7ef0*/  VOTEU.ANY UR8, UPT, PT ;  /* 0x0000000000087886 */ /* 0x000fe200038e0100 */
[----:B------:R-:W-:Y:S01]  /*7f00*/  UMOV UR5, 0x400 ;  /* 0x0000040000057882 */ /* 0x000fe20000000000 */
[----:B------:R-:W3:Y:S01]  /*7f10*/  S2R R18, SR_LANEID ;  /* 0x0000000000127919 */ /* 0x000ee20000000000 */
[----:B------:R-:W3:Y:S01]  /*7f20*/  FLO.U32 R21, UR8 ;  /* 0x0000000800157d00 */ /* 0x000ee200080e0000 */
[----:B------:R-:W-:Y:S01]  /*7f30*/  UIADD3 UR6, UPT, UPT, UR5, 0x90cc, URZ ;  /* 0x000090cc05067890 */ /* 0x000fe2000fffe0ff */
[----:B------:R-:W4:Y:S01]  /*7f40*/  S2R R23, SR_LTMASK ;  /* 0x0000000000177919 */ /* 0x000f220000003900 */
[----:B------:R-:W-:-:S05]  /*7f50*/  UIADD3 UR5, UPT, UPT, UR5, 0x90d0, URZ ;  /* 0x000090d005057890 */ /* 0x000fca000fffe0ff */
[----:B------:R-:W5:Y:S01]  /*7f60*/  POPC R20, UR8 ;  /* 0x0000000800147d09 */ /* 0x000f620008000000 */
[----:B0-----:R-:W-:Y:S02]  /*7f70*/  ULEA UR6, UR7, UR6, 0x18 ;  /* 0x0000000607067291 */ /* 0x001fe4000f8ec0ff */
[----:B------:R-:W-:Y:S01]  /*7f80*/  ULEA UR5, UR7, UR5, 0x18 ;  /* 0x0000000507057291 */ /* 0x000fe2000f8ec0ff */
[----:B---3--:R-:W-:Y:S02]  /*7f90*/  ISETP.EQ.U32.AND P1, PT, R21, R18, PT ;  /* 0x000000121500720c */ /* 0x008fe40003f22070 */
[----:B----4-:R-:W-:-:S06]  /*7fa0*/  LOP3.LUT R23, R23, UR8, RZ, 0xc0, !PT ;  /* 0x0000000817177c12 */ /* 0x010fcc000f8ec0ff */
[----:B------:R-:W0:Y:S05]  /*7fb0*/  POPC R23, R23 ;  /* 0x0000001700177309 */ /* 0x000e2a0000000000 */
[----:B-----5:R-:W3:Y:S04]  /*7fc0*/  @P1 ATOMS.ADD R20, [UR6], R20 ;  /* 0x00000014ff14198c */ /* 0x020ee80008000006 */
[----:B---3--:R-:W0:Y:S02]  /*7fd0*/  SHFL.IDX PT, R18, R20, R21, 0x1f ;  /* 0x00001f1514127589 */ /* 0x008e2400000e0000 */
[----:B0-----:R-:W-:-:S05]  /*7fe0*/  IMAD.IADD R18, R18, 0x1, R23 ;  /* 0x0000000112127824 */ /* 0x001fca00078e0217 */
[----:B------:R-:W-:-:S05]  /*7ff0*/  LEA R18, R18, UR5, 0x2 ;  /* 0x0000000512127c11 */ /* 0x000fca000f8e10ff */
[----:B--2---:R0:W-:Y:S02]  /*8000*/  STS [R18], R19 ;  /* 0x0000001312007388 */ /* 0x0041e40000000800 */
.L_x_969:
[----:B-1----:R-:W-:Y:S05]  /*8010*/  BSYNC.RECONVERGENT B2 ;  /* 0x0000000000027941 */ /* 0x002fea0003800200 */
.L_x_968:
        /* <DEDUP_REMOVED lines=21> */
.L_x_971:
[----:B------:R-:W-:Y:S05]  /*8170*/  BSYNC.RECONVERGENT B2 ;  /* 0x0000000000027941 */ /* 0x000fea0003800200 */
.L_x_970:
[----:B0-----:R-:W-:Y:S01]  /*8180*/  IADD3 R19, P0, PT, R14, 0x1000, RZ ;  /* 0x000010000e137810 */ /* 0x001fe20007f1e0ff */
[----:B------:R-:W-:-:S04]  /*8190*/  IMAD.U32 R24, RZ, RZ, UR9 ;  /* 0x00000009ff187e24 */ /* 0x000fc8000f8e00ff */
[----:B------:R-:W-:Y:S02]  /*81a0*/  IMAD.X R20, RZ, RZ, R15, P0 ;  /* 0x000000ffff147224 */ /* 0x000fe400000e060f */
[----:B------:R-:W-:Y:S01]  /*81b0*/  IMAD R17, R24, 0x400, R17 ;  /* 0x0000040018117824 */ /* 0x000fe200078e0211 */
[----:B------:R-:W-:Y:S06]  /*81c0*/  @P2 BRA `(.L_x_972) ;  /* 0xfffffffc00042947 */ /* 0x000fec000383ffff */
.L_x_967:
[----:B-1----:R-:W-:Y:S05]  /*81d0*/  BSYNC.RECONVERGENT B1 ;  /* 0x0000000000017941 */ /* 0x002fea0003800200 */
.L_x_966:
[----:B------:R-:W-:-:S13]  /*81e0*/  ISETP.GE.U32.AND P0, PT, R12, 0xc00, PT ;  /* 0x00000c000c00780c */ /* 0x000fda0003f06070 */
[----:B------:R-:W-:Y:S05]  /*81f0*/  @!P0 BRA `(.L_x_965) ;  /* 0x0000002400448947 */ /* 0x000fea0003800000 */
[C---:B------:R-:W-:Y:S01]  /*8200*/  VIADD R17, R13.reuse, 0xc00 ;  /* 0x00000c000d117836 */ /* 0x040fe20000000000 */
[----:B------:R-:W-:Y:S01]  /*8210*/  BSSY.RECONVERGENT B1, `(.L_x_973) ;  /* 0x00000e5000017945 */ /* 0x000fe20003800200 */
[C---:B------:R-:W-:Y:S02]  /*8220*/  VIADD R19, R13.reuse, 0x800 ;  /* 0x000008000d137836 */ /* 0x040fe40000000000 */
[----:B------:R-:W-:Y:S02]  /*8230*/  VIADD R21, R13, 0x400 ;  /* 0x000004000d157836 */ /* 0x000fe40000000000 */
[-C--:B------:R-:W-:Y:S02]  /*8240*/  IMAD R17, R17, R24.reuse, RZ ;  /* 0x0000001811117224 */ /* 0x080fe400078e02ff */
[-C--:B------:R-:W-:Y:S02]  /*8250*/  IMAD R19, R19, R24.reuse, RZ ;  /* 0x0000001813137224 */ /* 0x080fe400078e02ff */
[----:B------:R-:W-:-:S02]  /*8260*/  IMAD R21, R21, R24, RZ ;  /* 0x0000001815157224 */ /* 0x000fc400078e02ff */
[----:B------:R-:W-:-:S07]  /*8270*/  IMAD R23, R13, R24, RZ ;  /* 0x000000180d177224 */ /* 0x000fce00078e02ff */
.L_x_990:
[----:B------:R-:W-:-:S05]  /*8280*/  IMAD.WIDE R14, R23, 0x4, R2 ;  /* 0x00000004170e7825 */ /* 0x000fca00078e0202 */
[----:B-1-3--:R-:W3:Y:S01]  /*8290*/  LDG.E R20, desc[UR10][R14.64] ;  /* 0x0000000a0e147981 */ /* 0x00aee2000c1e1900 */
[----:B--2-4-:R-:W-:-:S04]  /*82a0*/  IMAD.WIDE R24, R21, 0x4, R2 ;  /* 0x0000000415187825 */ /* 0x014fc800078e0202 */
[--C-:B------:R-:W-:Y:S01]  /*82b0*/  IMAD.WIDE R26, R19, 0x4, R2.reuse ;  /* 0x00000004131a7825 */ /* 0x100fe200078e0202 */
[----:B------:R-:W4:Y:S03]  /*82c0*/  LDG.E R18, desc[UR10][R24.64] ;  /* 0x0000000a18127981 */ /* 0x000f26000c1e1900 */
[----:B------:R-:W-:Y:S01]  /*82d0*/  IMAD.WIDE R28, R17, 0x4, R2 ;  /* 0x00000004111c7825 */ /* 0x000fe200078e0202 */
[----:B------:R-:W5:Y:S04]  /*82e0*/  LDG.E R16, desc[UR10][R26.64] ;  /* 0x0000000a1a107981 */ /* 0x000f68000c1e1900 */
[----:B------:R-:W2:Y:S01]  /*82f0*/  LDG.E R12, desc[UR10][R28.64] ;  /* 0x0000000a1c0c7981 */ /* 0x000ea2000c1e1900 */
[----:B------:R-:W-:Y:S01]  /*8300*/  BSSY.RECONVERGENT B2, `(.L_x_974) ;  /* 0x000002e000027945 */ /* 0x000fe20003800200 */
[----:B---3--:R-:W-:-:S02]  /*8310*/  ISETP.GE.AND P0, PT, R20, RZ, PT ;  /* 0x000000ff1400720c */ /* 0x008fc40003f06270 */
[----:B------:R-:W-:-:S04]  /*8320*/  LOP3.LUT R31, R20, 0x7fe00000, RZ, 0xc, !PT ;  /* 0x7fe00000141f7812 */ /* 0x000fc800078e0cff */
[----:B------:R-:W-:Y:S02]  /*8330*/  SEL R31, R20, R31, !P0 ;  /* 0x0000001f141f7207 */ /* 0x000fe40004000000 */
[C---:B----4-:R-:W-:Y:S02]  /*8340*/  ISETP.GE.AND P1, PT, R18.reuse, RZ, PT ;  /* 0x000000ff1200720c */ /* 0x050fe40003f26270 */
[C---:B------:R-:W-:Y:S02]  /*8350*/  LOP3.LUT R15, R18.reuse, 0x7fe00000, RZ, 0xc, !PT ;  /* 0x7fe00000120f7812 */ /* 0x040fe400078e0cff */
[----:B------:R-:W-:Y:S02]  /*8360*/  SHF.R.U32.HI R31, RZ, 0x15, R31 ;  /* 0x00000015ff1f7819 */ /* 0x000fe4000001161f */
[----:B------:R-:W-:Y:S02]  /*8370*/  SEL R15, R18, R15, !P1 ;  /* 0x0000000f120f7207 */ /* 0x000fe40004800000 */
[----:B0-----:R-:W-:-:S02]  /*8380*/  ISETP.GE.U32.AND P1, PT, R31, R10, PT ;  /* 0x0000000a1f00720c */ /* 0x001fc40003f26070 */
[C---:B-----5:R-:W-:Y:S02]  /*8390*/  ISETP.GE.AND P2, PT, R16.reuse, RZ, PT ;  /* 0x000000ff1000720c */ /* 0x060fe40003f46270 */
[C---:B------:R-:W-:Y:S02]  /*83a0*/  LOP3.LUT R25, R16.reuse, 0x7fe00000, RZ, 0xc, !PT ;  /* 0x7fe0000010197812 */ /* 0x040fe400078e0cff */
[----:B------:R-:W-:Y:S02]  /*83b0*/  SHF.R.U32.HI R27, RZ, 0x15, R15 ;  /* 0x00000015ff1b7819 */ /* 0x000fe4000001160f */
[----:B------:R-:W-:Y:S02]  /*83c0*/  SEL R25, R16, R25, !P2 ;  /* 0x0000001910197207 */ /* 0x000fe40005000000 */
[C---:B--2---:R-:W-:Y:S02]  /*83d0*/  ISETP.GE.AND P2, PT, R12.reuse, RZ, PT ;  /* 0x000000ff0c00720c */ /* 0x044fe40003f46270 */
[----:B------:R-:W-:-:S02]  /*83e0*/  LOP3.LUT R15, R12, 0x7fe00000, RZ, 0xc, !PT ;  /* 0x7fe000000c0f7812 */ /* 0x000fc400078e0cff */
[----:B------:R-:W-:Y:S02]  /*83f0*/  ISETP.GT.AND P0, PT, R22, 0x800, PT ;  /* 0x000008001600780c */ /* 0x000fe40003f04270 */
[----:B------:R-:W-:Y:S02]  /*8400*/  SEL R15, R12, R15, !P2 ;  /* 0x0000000f0c0f7207 */ /* 0x000fe40005000000 */
[----:B------:R-:W-:Y:S02]  /*8410*/  SHF.R.U32.HI R25, RZ, 0x15, R25 ;  /* 0x00000015ff197819 */ /* 0x000fe40000011619 */
[-C--:B------:R-:W-:Y:S02]  /*8420*/  ISETP.NE.OR P6, PT, R31, R10.reuse, P0 ;  /* 0x0000000a1f00720c */ /* 0x080fe400007c5670 */
[----:B------:R-:W-:Y:S01]  /*8430*/  SHF.R.U32.HI R31, RZ, 0x15, R15 ;  /* 0x00000015ff1f7819 */ /* 0x000fe2000001160f */
[----:B------:R-:W-:Y:S01]  /*8440*/  IMAD.WIDE.U32 R14, R13, 0x4, R6 ;  /* 0x000000040d0e7825 */ /* 0x000fe200078e0006 */
[----:B------:R-:W-:-:S02]  /*8450*/  ISETP.GE.U32.AND P5, PT, R27, R10, PT ;  /* 0x0000000a1b00720c */ /* 0x000fc40003fa6070 */
[-C--:B------:R-:W-:Y:S02]  /*8460*/  ISETP.NE.OR P4, PT, R27, R10.reuse, P0 ;  /* 0x0000000a1b00720c */ /* 0x080fe40000785670 */
[CC--:B------:R-:W-:Y:S02]  /*8470*/  ISETP.GE.U32.AND P3, PT, R25.reuse, R10.reuse, PT ;  /* 0x0000000a1900720c */ /* 0x0c0fe40003f66070 */
[----:B------:R-:W-:Y:S01]  /*8480*/  ISETP.NE.OR P2, PT, R25, R10, P0 ;  /* 0x0000000a1900720c */ /* 0x000fe20000745670 */
[----:B------:R-:W-:-:S12]  /*8490*/  @P1 BRA `(.L_x_975) ;  /* 0x0000000000501947 */ /* 0x000fd80003800000 */
        /* <DEDUP_REMOVED lines=20> */
.L_x_975:
[----:B------:R-:W-:Y:S05]  /*85e0*/  BSYNC.RECONVERGENT B2 ;  /* 0x0000000000027941 */ /* 0x000fea0003800200 */
.L_x_974:
[----:B------:R-:W-:Y:S01]  /*85f0*/  BSSY.RECONVERGENT B2, `(.L_x_976) ;  /* 0x0000017000027945 */ /* 0x000fe20003800200 */
[CC--:B------:R-:W-:Y:S02]  /*8600*/  ISETP.GE.U32.AND P1, PT, R31.reuse, R10.reuse, PT ;  /* 0x0000000a1f00720c */ /* 0x0c0fe40003f26070 */
        /* <DEDUP_REMOVED lines=21> */
.L_x_977:
[----:B------:R-:W-:Y:S05]  /*8760*/  BSYNC.RECONVERGENT B2 ;  /* 0x0000000000027941 */ /* 0x000fea0003800200 */
.L_x_976:
[----:B------:R-:W-:Y:S04]  /*8770*/  BSSY.RECONVERGENT B2, `(.L_x_978) ;  /* 0x0000016000027945 */ /* 0x000fe80003800200 */
[----:B------:R-:W-:Y:S05]  /*8780*/  @P5 BRA `(.L_x_979) ;  /* 0x0000000000505947 */ /* 0x000fea0003800000 */
        /* <DEDUP_REMOVED lines=20> */
.L_x_979:
[----:B------:R-:W-:Y:S05]  /*88d0*/  BSYNC.RECONVERGENT B2 ;  /* 0x0000000000027941 */ /* 0x000fea0003800200 */
.L_x_978:
        /* <DEDUP_REMOVED lines=21> */
.L_x_981:
[----:B------:R-:W-:Y:S05]  /*8a30*/  BSYNC.RECONVERGENT B2 ;  /* 0x0000000000027941 */ /* 0x000fea0003800200 */
.L_x_980:
[----:B------:R-:W-:Y:S04]  /*8a40*/  BSSY.RECONVERGENT B2, `(.L_x_982) ;  /* 0x0000016000027945 */ /* 0x000fe80003800200 */
[----:B------:R-:W-:Y:S05]  /*8a50*/  @P3 BRA `(.L_x_983) ;  /* 0x0000000000503947 */ /* 0x000fea0003800000 */
        /* <DEDUP_REMOVED lines=20> */
.L_x_983:
[----:B------:R-:W-:Y:S05]  /*8ba0*/  BSYNC.RECONVERGENT B2 ;  /* 0x0000000000027941 */ /* 0x000fea0003800200 */
.L_x_982:
        /* <DEDUP_REMOVED lines=21> */
.L_x_985:
[----:B------:R-:W-:Y:S05]  /*8d00*/  BSYNC.RECONVERGENT B2 ;  /* 0x0000000000027941 */ /* 0x000fea0003800200 */
.L_x_984:
[----:B------:R-:W-:Y:S04]  /*8d10*/  BSSY.RECONVERGENT B2, `(.L_x_986) ;  /* 0x0000016000027945 */ /* 0x000fe80003800200 */
[----:B------:R-:W-:Y:S05]  /*8d20*/  @P1 BRA `(.L_x_987) ;  /* 0x0000000000501947 */ /* 0x000fea0003800000 */
        /* <DEDUP_REMOVED lines=20> */
.L_x_987:
[----:B------:R-:W-:Y:S05]  /*8e70*/  BSYNC.RECONVERGENT B2 ;  /* 0x0000000000027941 */ /* 0x000fea0003800200 */
.L_x_986:
        /* <DEDUP_REMOVED lines=21> */
.L_x_989:
[----:B------:R-:W-:Y:S05]  /*8fd0*/  BSYNC.RECONVERGENT B2 ;  /* 0x0000000000027941 */ /* 0x000fea0003800200 */
.L_x_988:
        /* <DEDUP_REMOVED lines=9> */
.L_x_973:
[----:B------:R-:W-:Y:S05]  /*9070*/  BRA `(.L_x_965) ;  /* 0x0000001400a47947 */ /* 0x000fea0003800000 */
.L_x_964:
        /* <DEDUP_REMOVED lines=16> */
[----:B------:R-:W-:Y:S02]  /*9180*/  IMAD.MOV.U32 R20, RZ, RZ, R5 ;  /* 0x000000ffff147224 */ /* 0x000fe400078e0005 */
[----:B------:R-:W-:Y:S02]  /*9190*/  IMAD.MOV.U32 R23, RZ, RZ, R11 ;  /* 0x000000ffff177224 */ /* 0x000fe400078e000b */
[----:B------:R-:W-:-:S07]  /*91a0*/  IMAD.WIDE R16, R19, 0x4, R2 ;  /* 0x0000000413107825 */ /* 0x000fce00078e0202 */
.L_x_1009:
[----:B0--34-:R-:W-:-:S04]  /*91b0*/  SHF.R.S64 R13, RZ, 0x1c, R23 ;  /* 0x0000001cff0d7819 */ /* 0x019fc80000001017 */
[----:B-1----:R-:W-:-:S04]  /*91c0*/  IADD3 R12, P0, PT, R16, R13, RZ ;  /* 0x0000000d100c7210 */ /* 0x002fc80007f1e0ff */
[----:B------:R-:W-:-:S06]  /*91d0*/  LEA.HI.X.SX32 R13, R23, R17, 0x4, P0 ;  /* 0x00000011170d7211 */ /* 0x000fcc00000f26ff */
[----:B--2---:R-:W2:Y:S01]  /*91e0*/  LDG.E.128 R12, desc[UR10][R12.64] ;  /* 0x0000000a0c0c7981 */ /* 0x004ea2000c1e1d00 */
[----:B------:R-:W-:Y:S01]  /*91f0*/  BSSY.RECONVERGENT B2, `(.L_x_993) ;  /* 0x0000031000027945 */ /* 0x000fe20003800200 */
[C---:B--2---:R-:W-:Y:S02]  /*9200*/  ISETP.GE.AND P0, PT, R12.reuse, RZ, PT ;  /* 0x000000ff0c00720c */ /* 0x044fe40003f06270 */
[C---:B------:R-:W-:Y:S02]  /*9210*/  LOP3.LUT R21, R12.reuse, 0x7fe00000, RZ, 0xc, !PT ;  /* 0x7fe000000c157812 */ /* 0x040fe400078e0cff */
[C---:B------:R-:W-:Y:S02]  /*9220*/  ISETP.GE.AND P1, PT, R13.reuse, RZ, PT ;  /* 0x000000ff0d00720c */ /* 0x040fe40003f26270 */
[----:B------:R-:W-:Y:S02]  /*9230*/  SEL R21, R12, R21, !P0 ;  /* 0x000000150c157207 */ /* 0x000fe40004000000 */
[----:B------:R-:W-:-:S02]  /*9240*/  LOP3.LUT R24, R13, 0x7fe00000, RZ, 0xc, !PT ;  /* 0x7fe000000d187812 */ /* 0x000fc400078e0cff */
[----:B------:R-:W-:Y:S02]  /*9250*/  SHF.R.U32.HI R25, RZ, 0x15, R21 ;  /* 0x00000015ff197819 */ /* 0x000fe40000011615 */
[C---:B------:R-:W-:Y:S02]  /*9260*/  ISETP.GE.AND P2, PT, R14.reuse, RZ, PT ;  /* 0x000000ff0e00720c */ /* 0x040fe40003f46270 */
[----:B------:R-:W-:Y:S02]  /*9270*/  LOP3.LUT R21, R14, 0x7fe00000, RZ, 0xc, !PT ;  /* 0x7fe000000e157812 */ /* 0x000fe400078e0cff */
[----:B-1----:R-:W-:Y:S02]  /*9280*/  ISETP.GT.AND P0, PT, R28, 0x800, PT ;  /* 0x000008001c00780c */ /* 0x002fe40003f04270 */
[----:B------:R-:W-:Y:S02]  /*9290*/  SEL R24, R13, R24, !P1 ;  /* 0x000000180d187207 */ /* 0x000fe40004800000 */
[----:B0-----:R-:W-:-:S02]  /*92a0*/  ISETP.GE.U32.AND P1, PT, R25, R10, PT ;  /* 0x0000000a1900720c */ /* 0x001fc40003f26070 */
[----:B------:R-:W-:Y:S02]  /*92b0*/  SEL R21, R14, R21, !P2 ;  /* 0x000000150e157207 */ /* 0x000fe40005000000 */
[----:B------:R-:W-:Y:S02]  /*92c0*/  ISETP.NE.OR P6, PT, R25, R10, P0 ;  /* 0x0000000a1900720c */ /* 0x000fe400007c5670 */
[----:B------:R-:W-:Y:S02]  /*92d0*/  SHF.R.U32.HI R25, RZ, 0x15, R24 ;  /* 0x00000015ff197819 */ /* 0x000fe40000011618 */
[C---:B------:R-:W-:Y:S02]  /*92e0*/  ISETP.GE.AND P2, PT, R15.reuse, RZ, PT ;  /* 0x000000ff0f00720c */ /* 0x040fe40003f46270 */
[----:B------:R-:W-:Y:S02]  /*92f0*/  LOP3.LUT R24, R15, 0x7fe00000, RZ, 0xc, !PT ;  /* 0x7fe000000f187812 */ /* 0x000fe400078e0cff */
[----:B------:R-:W-:-:S02]  /*9300*/  SHF.R.U32.HI R21, RZ, 0x15, R21 ;  /* 0x00000015ff157819 */ /* 0x000fc40000011615 */
[CC--:B------:R-:W-:Y:S02]  /*9310*/  ISETP.GE.U32.AND P5, PT, R25.reuse, R10.reuse, PT ;  /* 0x0000000a1900720c */ /* 0x0c0fe40003fa6070 */
[----:B------:R-:W-:Y:S01]  /*9320*/  ISETP.NE.OR P4, PT, R25, R10, P0 ;  /* 0x0000000a1900720c */ /* 0x000fe20000785670 */
[----:B------:R-:W-:Y:S01]  /*9330*/  IMAD R25, R20, 0x4, R19 ;  /* 0x0000000414197824 */ /* 0x000fe200078e0213 */
[----:B------:R-:W-:Y:S01]  /*9340*/  SEL R24, R15, R24, !P2 ;  /* 0x000000180f187207 */ /* 0x000fe20005000000 */
[----:B------:R-:W-:Y:S01]  /*9350*/  IMAD.MOV.U32 R20, RZ, RZ, R6 ;  /* 0x000000ffff147224 */ /* 0x000fe200078e0006 */
[CC--:B------:R-:W-:Y:S02]  /*9360*/  ISETP.GE.U32.AND P3, PT, R21.reuse, R10.reuse, PT ;  /* 0x0000000a1500720c */ /* 0x0c0fe40003f66070 */
[----:B------:R-:W-:Y:S01]  /*9370*/  ISETP.NE.OR P2, PT, R21, R10, P0 ;  /* 0x0000000a1500720c */ /* 0x000fe20000745670 */
[----:B------:R-:W-:Y:S01]  /*9380*/  IMAD.MOV.U32 R21, RZ, RZ, R7 ;  /* 0x000000ffff157224 */ /* 0x000fe200078e0007 */
[----:B------:R-:W-:Y:S01]  /*9390*/  SHF.R.U32.HI R31, RZ, 0x15, R24 ;  /* 0x00000015ff1f7819 */ /* 0x000fe20000011618 */
[----:B------:R-:W-:Y:S01]  /*93a0*/  IMAD.WIDE R20, R25, 0x4, R20 ;  /* 0x0000000419147825 */ /* 0x000fe200078e0214 */
[----:B------:R-:W-:Y:S09]  /*93b0*/  @P1 BRA `(.L_x_994) ;  /* 0x0000000000501947 */ /* 0x000ff20003800000 */
        /* <DEDUP_REMOVED lines=20> */
.L_x_994:
[----:B------:R-:W-:Y:S05]  /*9500*/  BSYNC.RECONVERGENT B2 ;  /* 0x0000000000027941 */ /* 0x000fea0003800200 */
.L_x_993:
        /* <DEDUP_REMOVED lines=13> */
[----:B-1----:R-:W-:-:S02]  /*95e0*/  ULEA UR6, UR7, UR6, 0x18 ;  /* 0x0000000607067291 */ /* 0x002fc4000f8ec0ff */
[----:B------:R-:W-:Y:S01]  /*95f0*/  ULEA UR5, UR7, UR5, 0x18 ;  /* 0x0000000507057291 */ /* 0x000fe2000f8ec0ff */
[----:B0-----:R-:W-:Y:S02]  /*9600*/  ISETP.EQ.U32.AND P6, PT, R27, R24, PT ;  /* 0x000000181b00720c */ /* 0x001fe40003fc2070 */
[----:B---3--:R-:W-:-:S06]  /*9610*/  LOP3.LUT R29, R29, UR8, RZ, 0xc0, !PT ;  /* 0x000000081d1d7c12 */ /* 0x008fcc000f8ec0ff */
[----:B------:R-:W0:Y:S05]  /*9620*/  POPC R29, R29 ;  /* 0x0000001d001d7309 */ /* 0x000e2a0000000000 */
[----:B----4-:R-:W1:Y:S04]  /*9630*/  @P6 ATOMS.ADD R26, [UR6], R26 ;  /* 0x0000001aff1a698c */ /* 0x010e680008000006 */
[----:B-1----:R-:W0:Y:S02]  /*9640*/  SHFL.IDX PT, R24, R26, R27, 0x1f ;  /* 0x00001f1b1a187589 */ /* 0x002e2400000e0000 */
[----:B0-----:R-:W-:-:S05]  /*9650*/  IMAD.IADD R24, R24, 0x1, R29 ;  /* 0x0000000118187824 */ /* 0x001fca00078e021d */
[----:B------:R-:W-:-:S05]  /*9660*/  LEA R25, R24, UR5, 0x2 ;  /* 0x0000000518197c11 */ /* 0x000fca000f8e10ff */
[----:B------:R1:W-:Y:S04]  /*9670*/  STS [R25+0x2000], R12 ;  /* 0x0020000c19007388 */ /* 0x0003e80000000800 */
[----:B--2---:R1:W-:Y:S02]  /*9680*/  STS [R25], R30 ;  /* 0x0000001e19007388 */ /* 0x0043e40000000800 */
.L_x_996:
[----:B------:R-:W-:Y:S05]  /*9690*/  BSYNC.RECONVERGENT B2 ;  /* 0x0000000000027941 */ /* 0x000fea0003800200 */
.L_x_995:
        /* <DEDUP_REMOVED lines=22> */
.L_x_998:
[----:B------:R-:W-:Y:S05]  /*9800*/  BSYNC.RECONVERGENT B2 ;  /* 0x0000000000027941 */ /* 0x000fea0003800200 */
.L_x_997:
[----:B------:R-:W-:Y:S04]  /*9810*/  BSSY.RECONVERGENT B2, `(.L_x_999) ;  /* 0x0000016000027945 */ /* 0x000fe80003800200 */
[----:B------:R-:W-:Y:S05]  /*9820*/  @P4 BRA `(.L_x_1000) ;  /* 0x0000000000504947 */ /* 0x000fea0003800000 */
[----:B------:R-:W3:Y:S01]  /*9830*/  LDG.E R29, desc[UR10][R20.64+0x4] ;  /* 0x0000040a141d7981 */ /* 0x000ee2000c1e1900 */
[----:B------:R-:W4:Y:S01]  /*9840*/  S2UR UR7, SR_CgaCtaId ;  /* 0x00000000000779c3 */ /* 0x000f220000008800 */
[----:B------:R-:W-:Y:S01]  /*9850*/  VOTEU.ANY UR8, UPT, PT ;  /* 0x0000000000087886 */ /* 0x000fe200038e0100 */
[----:B------:R-:W-:Y:S01]  /*9860*/  UMOV UR5, 0x400 ;  /* 0x0000040000057882 */ /* 0x000fe20000000000 */
[----:B-1----:R-:W1:Y:S01]  /*9870*/  S2R R12, SR_LANEID ;  /* 0x00000000000c7919 */ /* 0x002e620000000000 */
[----:B0-2---:R-:W1:Y:S01]  /*9880*/  FLO.U32 R25, UR8 ;  /* 0x0000000800197d00 */ /* 0x005e6200080e0000 */
[----:B------:R-:W-:Y:S01]  /*9890*/  UIADD3 UR6, UPT, UPT, UR5, 0x90c4, URZ ;  /* 0x000090c405067890 */ /* 0x000fe2000fffe0ff */
[----:B------:R-:W0:Y:S06]  /*98a0*/  S2R R26, SR_LTMASK ;  /* 0x00000000001a7919 */ /* 0x000e2c0000003900 */
[----:B------:R-:W2:Y:S01]  /*98b0*/  POPC R24, UR8 ;  /* 0x0000000800187d09 */ /* 0x000ea20008000000 */
[----:B----4-:R-:W-:-:S02]  /*98c0*/  ULEA UR6, UR7, UR6, 0x18 ;  /* 0x0000000607067291 */ /* 0x010fc4000f8ec0ff */
[----:B------:R-:W-:Y:S01]  /*98d0*/  ULEA UR5, UR7, UR5, 0x18 ;  /* 0x0000000507057291 */ /* 0x000fe2000f8ec0ff */
[----:B-1----:R-:W-:Y:S02]  /*98e0*/  ISETP.EQ.U32.AND P4, PT, R25, R12, PT ;  /* 0x0000000c1900720c */ /* 0x002fe40003f82070 */
[----:B0-----:R-:W-:-:S04]  /*98f0*/  LOP3.LUT R26, R26, UR8, RZ, 0xc0, !PT ;  /* 0x000000081a1a7c12 */ /* 0x001fc8000f8ec0ff */
[----:B------:R-:W0:Y:S07]  /*9900*/  POPC R27, R26 ;  /* 0x0000001a001b7309 */ /* 0x000e2e0000000000 */
[----:B--2---:R-:W1:Y:S04]  /*9910*/  @P4 ATOMS.ADD R24, [UR6], R24 ;  /* 0x00000018ff18498c */ /* 0x004e680008000006 */
[----:B-1----:R-:W0:Y:S02]  /*9920*/  SHFL.IDX PT, R12, R24, R25, 0x1f ;  /* 0x00001f19180c7589 */ /* 0x002e2400000e0000 */
[----:B0-----:R-:W-:-:S05]  /*9930*/  IMAD.IADD R12, R12, 0x1, R27 ;  /* 0x000000010c0c7824 */ /* 0x001fca00078e021b */
[----:B------:R-:W-:-:S05]  /*9940*/  LEA R12, R12, UR5, 0x2 ;  /* 0x000000050c0c7c11 */ /* 0x000fca000f8e10ff */
[----:B------:R4:W-:Y:S04]  /*9950*/  STS [R12+0x2000], R13 ;  /* 0x0020000d0c007388 */ /* 0x0009e80000000800 */
[----:B---3--:R4:W-:Y:S02]  /*9960*/  STS [R12], R29 ;  /* 0x0000001d0c007388 */ /* 0x0089e40000000800 */
.L_x_1000:
[----:B------:R-:W-:Y:S05]  /*9970*/  BSYNC.RECONVERGENT B2 ;  /* 0x0000000000027941 */ /* 0x000fea0003800200 */
.L_x_999:
[----:B------:R-:W-:Y:S04]  /*9980*/  BSSY.RECONVERGENT B2, `(.L_x_1001) ;  /* 0x0000016000027945 */ /* 0x000fe80003800200 */
[----:B------:R-:W-:Y:S05]  /*9990*/  @P3 BRA `(.L_x_1002) ;  /* 0x0000000000503947 */ /* 0x000fea0003800000 */
[----:B----4-:R-:W3:Y:S01]  /*99a0*/  LDG.E R13, desc[UR10][R20.64+0x8] ;  /* 0x0000080a140d7981 */ /* 0x010ee2000c1e1900 */
[----:B------:R-:W4:Y:S01]  /*99b0*/  S2UR UR7, SR_CgaCtaId ;  /* 0x00000000000779c3 */ /* 0x000f220000008800 */
[----:B------:R-:W-:Y:S01]  /*99c0*/  VOTEU.ANY UR8, UPT, PT ;  /* 0x0000000000087886 */ /* 0x000fe200038e0100 */
[----:B------:R-:W-:Y:S01]  /*99d0*/  UMOV UR5, 0x400 ;  /* 0x0000040000057882 */ /* 0x000fe20000000000 */
[----:B-1----:R-:W1:Y:S01]  /*99e0*/  S2R R12, SR_LANEID ;  /* 0x00000000000c7919 */ /* 0x002e620000000000 */
[----:B0-2---:R-:W1:Y:S01]  /*99f0*/  FLO.U32 R25, UR8 ;  /* 0x0000000800197d00 */ /* 0x005e6200080e0000 */
[----:B------:R-:W-:Y:S01]  /*9a00*/  UIADD3 UR6, UPT, UPT, UR5, 0x90cc, URZ ;  /* 0x000090cc05067890 */ /* 0x000fe2000fffe0ff */
[----:B------:R-:W0:Y:S01]  /*9a10*/  S2R R26, SR_LTMASK ;  /* 0x00000000001a7919 */ /* 0x000e220000003900 */
[----:B------:R-:W-:-:S05]  /*9a20*/  UIADD3 UR5, UPT, UPT, UR5, 0x90d0, URZ ;  /* 0x000090d005057890 */ /* 0x000fca000fffe0ff */
[----:B------:R-:W2:Y:S01]  /*9a30*/  POPC R24, UR8 ;  /* 0x0000000800187d09 */ /* 0x000ea20008000000 */
[----:B----4-:R-:W-:Y:S02]  /*9a40*/  ULEA UR6, UR7, UR6, 0x18 ;  /* 0x0000000607067291 */ /* 0x010fe4000f8ec0ff */
        /* <DEDUP_REMOVED lines=8> */
[----:B---3--:R3:W-:Y:S02]  /*9ad0*/  STS [R12], R13 ;  /* 0x0000000d0c007388 */ /* 0x0087e40000000800 */
.L_x_1002:
[----:B------:R-:W-:Y:S05]  /*9ae0*/  BSYNC.RECONVERGENT B2 ;  /* 0x0000000000027941 */ /* 0x000fea0003800200 */
.L_x_1001:
[----:B------:R-:W-:Y:S04]  /*9af0*/  BSSY.RECONVERGENT B2, `(.L_x_1003) ;  /* 0x0000016000027945 */ /* 0x000fe80003800200 */
[----:B------:R-:W-:Y:S05]  /*9b00*/  @P2 BRA `(.L_x_1004) ;  /* 0x0000000000502947 */ /* 0x000fea0003800000 */
[----:B-1----:R-:W5:Y:S01]  /*9b10*/  LDG.E R30, desc[UR10][R20.64+0x8] ;  /* 0x0000080a141e7981 */ /* 0x002f62000c1e1900 */
[----:B------:R-:W1:Y:S01]  /*9b20*/  S2UR UR7, SR_CgaCtaId ;  /* 0x00000000000779c3 */ /* 0x000e620000008800 */
[----:B------:R-:W-:Y:S01]  /*9b30*/  VOTEU.ANY UR8, UPT, PT ;  /* 0x0000000000087886 */ /* 0x000fe200038e0100 */
[----:B------:R-:W-:Y:S01]  /*9b40*/  UMOV UR5, 0x400 ;  /* 0x0000040000057882 */ /* 0x000fe20000000000 */
[----:B---34-:R-:W3:Y:S01]  /*9b50*/  S2R R12, SR_LANEID ;  /* 0x00000000000c7919 */ /* 0x018ee20000000000 */
[----:B0-2---:R-:W3:Y:S01]  /*9b60*/  FLO.U32 R25, UR8 ;  /* 0x0000000800197d00 */ /* 0x005ee200080e0000 */
[----:B------:R-:W-:Y:S01]  /*9b70*/  UIADD3 UR6, UPT, UPT, UR5, 0x90c4, URZ ;  /* 0x000090c405067890 */ /* 0x000fe2000fffe0ff */
[----:B------:R-:W0:Y:S06]  /*9b80*/  S2R R26, SR_LTMASK ;  /* 0x00000000001a7919 */ /* 0x000e2c0000003900 */
[----:B------:R-:W2:Y:S01]  /*9b90*/  POPC R24, UR8 ;  /* 0x0000000800187d09 */ /* 0x000ea20008000000 */
[----:B-1----:R-:W-:-:S02]  /*9ba0*/  ULEA UR6, UR7, UR6, 0x18 ;  /* 0x0000000607067291 */ /* 0x002fc4000f8ec0ff */
[----:B------:R-:W-:Y:S01]  /*9bb0*/  ULEA UR5, UR7, UR5, 0x18 ;  /* 0x0000000507057291 */ /* 0x000fe2000f8ec0ff */
[----:B---3--:R-:W-:Y:S02]  /*9bc0*/  ISETP.EQ.U32.AND P2, PT, R25, R12, PT ;  /* 0x0000000c1900720c */ /* 0x008fe40003f42070 */
[----:B0-----:R-:W-:-:S04]  /*9bd0*/  LOP3.LUT R26, R26, UR8, RZ, 0xc0, !PT ;  /* 0x000000081a1a7c12 */ /* 0x001fc8000f8ec0ff */
[----:B------:R-:W0:Y:S07]  /*9be0*/  POPC R13, R26 ;  /* 0x0000001a000d7309 */ /* 0x000e2e0000000000 */
[----:B--2---:R-:W1:Y:S04]  /*9bf0*/  @P2 ATOMS.ADD R24, [UR6], R24 ;  /* 0x00000018ff18298c */ /* 0x004e680008000006 */
[----:B-1----:R-:W0:Y:S02]  /*9c00*/  SHFL.IDX PT, R12, R24, R25, 0x1f ;  /* 0x00001f19180c7589 */ /* 0x002e2400000e0000 */
[----:B0-----:R-:W-:-:S05]  /*9c10*/  IMAD.IADD R12, R12, 0x1, R13 ;  /* 0x000000010c0c7824 */ /* 0x001fca00078e020d */
[----:B------:R-:W-:-:S05]  /*9c20*/  LEA R13, R12, UR5, 0x2 ;  /* 0x000000050c0d7c11 */ /* 0x000fca000f8e10ff */
[----:B------:R0:W-:Y:S04]  /*9c30*/  STS [R13+0x2000], R14 ;  /* 0x0020000e0d007388 */ /* 0x0001e80000000800 */
[----:B-----5:R0:W-:Y:S02]  /*9c40*/  STS [R13], R30 ;  /* 0x0000001e0d007388 */ /* 0x0201e40000000800 */
.L_x_1004:
[----:B------:R-:W-:Y:S05]  /*9c50*/  BSYNC.RECONVERGENT B2 ;  /* 0x0000000000027941 */ /* 0x000fea0003800200 */
.L_x_1003:
[----:B------:R-:W-:Y:S04]  /*9c60*/  BSSY.RECONVERGENT B2, `(.L_x_1005) ;  /* 0x0000016000027945 */ /* 0x000fe80003800200 */
[----:B------:R-:W-:Y:S05]  /*9c70*/  @P1 BRA `(.L_x_1006) ;  /* 0x0000000000501947 */ /* 0x000fea0003800000 */
        /* <DEDUP_REMOVED lines=20> */
.L_x_1006:
[----:B------:R-:W-:Y:S05]  /*9dc0*/  BSYNC.RECONVERGENT B2 ;  /* 0x0000000000027941 */ /* 0x000fea0003800200 */
.L_x_1005:
        /* <DEDUP_REMOVED lines=8> */
[----:B------:R-:W-:Y:S01]  /*9e50*/  UIADD3 UR6, UPT, UPT, UR5, 0x90c4, URZ ;  /* 0x000090c405067890 */ /* 0x000fe2000fffe0ff */
[----:B------:R-:W5:Y:S06]  /*9e60*/  S2R R24, SR_LTMASK ;  /* 0x0000000000187919 */ /* 0x000f6c0000003900 */
[----:B---34-:R-:W1:Y:S01]  /*9e70*/  POPC R13, UR8 ;  /* 0x00000008000d7d09 */ /* 0x018e620008000000 */
[----:B------:R-:W-:-:S02]  /*9e80*/  ULEA UR6, UR7, UR6, 0x18 ;  /* 0x0000000607067291 */ /* 0x000fc4000f8ec0ff */
[----:B------:R-:W-:Y:S01]  /*9e90*/  ULEA UR5, UR7, UR5, 0x18 ;  /* 0x0000000507057291 */ /* 0x000fe2000f8ec0ff */
[----:B0-----:R-:W-:Y:S02]  /*9ea0*/  ISETP.EQ.U32.AND P0, PT, R14, R25, PT ;  /* 0x000000190e00720c */ /* 0x001fe40003f02070 */
[----:B-----5:R-:W-:-:S04]  /*9eb0*/  LOP3.LUT R20, R24, UR8, RZ, 0xc0, !PT ;  /* 0x0000000818147c12 */ /* 0x020fc8000f8ec0ff */
[----:B------:R-:W0:Y:S07]  /*9ec0*/  POPC R21, R20 ;  /* 0x0000001400157309 */ /* 0x000e2e0000000000 */
[----:B-1----:R-:W1:Y:S04]  /*9ed0*/  @P0 ATOMS.ADD R13, [UR6], R13 ;  /* 0x0000000dff0d098c */ /* 0x002e680008000006 */
[----:B-1----:R-:W0:Y:S02]  /*9ee0*/  SHFL.IDX PT, R12, R13, R14, 0x1f ;  /* 0x00001f0e0d0c7589 */ /* 0x002e2400000e0000 */
[----:B0-----:R-:W-:-:S05]  /*9ef0*/  IMAD.IADD R12, R12, 0x1, R21 ;  /* 0x000000010c0c7824 */ /* 0x001fca00078e0215 */
[----:B------:R-:W-:-:S05]  /*9f00*/  LEA R12, R12, UR5, 0x2 ;  /* 0x000000050c0c7c11 */ /* 0x000fca000f8e10ff */
[----:B------:R0:W-:Y:S04]  /*9f10*/  STS [R12+0x2000], R15 ;  /* 0x0020000f0c007388 */ /* 0x0001e80000000800 */
[----:B------:R0:W-:Y:S02]  /*9f20*/  STS [R12], R27 ;  /* 0x0000001b0c007388 */ /* 0x0001e40000000800 */
.L_x_1008:
[----:B------:R-:W-:Y:S05]  /*9f30*/  BSYNC.RECONVERGENT B2 ;  /* 0x0000000000027941 */ /* 0x000fea0003800200 */
.L_x_1007:
[----:B------:R-:W-:-:S04]  /*9f40*/  VIADD R20, R23, 0x400 ;  /* 0x0000040017147836 */ /* 0x000fc80000000000 */
[----:B------:R-:W-:Y:S01]  /*9f50*/  IMAD.MOV.U32 R23, RZ, RZ, R20 ;  /* 0x000000ffff177224 */ /* 0x000fe200078e0014 */
[----:B------:R-:W-:-:S13]  /*9f60*/  ISETP.GT.AND P0, PT, R22, R20, PT ;  /* 0x000000141600720c */ /* 0x000fda0003f04270 */
[----:B------:R-:W-:Y:S05]  /*9f70*/  @P0 BRA `(.L_x_1009) ;  /* 0xfffffff0008c0947 */ /* 0x000fea000383ffff */
.L_x_992:
[----:B------:R-:W-:Y:S05]  /*9f80*/  BSYNC.RECONVERGENT B1 ;  /* 0x0000000000017941 */ /* 0x000fea0003800200 */
.L_x_991:
[----:B------:R-:W-:Y:S01]  /*9f90*/  ISETP.GE.U32.AND P0, PT, R5, R19, PT ;  /* 0x000000130500720c */ /* 0x000fe20003f06070 */
[----:B------:R-:W-:-:S12]  /*9fa0*/  BSSY.RECONVERGENT B1, `(.L_x_1010) ;  /* 0x000003b000017945 */ /* 0x000fd80003800200 */
[----:B------:R-:W-:Y:S05]  /*9fb0*/  @P0 BRA `(.L_x_1011) ;  /* 0x0000000000e40947 */ /* 0x000fea0003800000 */
[----:B------:R-:W5:Y:S01]  /*9fc0*/  LDG.E R21, desc[UR10][R8.64] ;  /* 0x0000000a08157981 */ /* 0x000f62000c1e1900 */
[----:B------:R-:W-:Y:S01]  /*9fd0*/  MOV R20, 0x400 ;  /* 0x0000040000147802 */ /* 0x000fe20000000f00 */
[----:B------:R-:W-:Y:S01]  /*9fe0*/  BSSY.RECONVERGENT B2, `(.L_x_1012) ;  /* 0x000001f000027945 */ /* 0x000fe20003800200 */
[----:B012---:R-:W0:Y:S02]  /*9ff0*/  S2R R25, SR_CgaCtaId ;  /* 0x0000000000197919 */ /* 0x007e240000008800 */
[----:B0-----:R-:W-:Y:S02]  /*a000*/  LEA R27, R25, R20, 0x18 ;  /* 0x00000014191b7211 */ /* 0x001fe400078ec0ff */
[C---:B-----5:R-:W-:Y:S02]  /*a010*/  ISETP.GE.AND P0, PT, R21.reuse, RZ, PT ;  /* 0x000000ff1500720c */ /* 0x060fe40003f06270 */
[----:B---34-:R-:W-:-:S04]  /*a020*/  LOP3.LUT R12, R21, 0x7fe00000, RZ, 0xc, !PT ;  /* 0x7fe00000150c7812 */ /* 0x018fc800078e0cff */
[----:B------:R-:W-:-:S04]  /*a030*/  SEL R12, R21, R12, !P0 ;  /* 0x0000000c150c7207 */ /* 0x000fc80004000000 */
[----:B------:R-:W-:-:S04]  /*a040*/  SHF.R.U32.HI R23, RZ, 0x15, R12 ;  /* 0x00000015ff177819 */ /* 0x000fc8000001160c */
[----:B------:R-:W-:-:S13]  /*a050*/  ISETP.GE.U32.AND P0, PT, R23, R10, PT ;  /* 0x0000000a1700720c */ /* 0x000fda0003f06070 */
[----:B------:R-:W-:Y:S05]  /*a060*/  @P0 BRA `(.L_x_1013) ;  /* 0x0000000000580947 */ /* 0x000fea0003800000 */
[----:B------:R-:W-:-:S04]  /*a070*/  LEA R12, P0, R11, R6, 0x2 ;  /* 0x000000060b0c7211 */ /* 0x000fc800078010ff */
[----:B------:R-:W-:-:S06]  /*a080*/  LEA.HI.X R13, R11, R7, R18, 0x2, P0 ;  /* 0x000000070b0d7211 */ /* 0x000fcc00000f1412 */
[----:B------:R0:W2:Y:S01]  /*a090*/  LDG.E R13, desc[UR10][R12.64] ;  /* 0x0000000a0c0d7981 */ /* 0x0000a2000c1e1900 */
[----:B------:R-:W1:Y:S01]  /*a0a0*/  S2UR UR6, SR_CgaCtaId ;  /* 0x00000000000679c3 */ /* 0x000e620000008800 */
[----:B------:R-:W-:Y:S01]  /*a0b0*/  VOTEU.ANY UR7, UPT, PT ;  /* 0x0000000000077886 */ /* 0x000fe200038e0100 */
[----:B------:R-:W-:Y:S01]  /*a0c0*/  UMOV UR4, 0x400 ;  /* 0x0000040000047882 */ /* 0x000fe20000000000 */
[----:B------:R-:W3:Y:S01]  /*a0d0*/  S2R R16, SR_LANEID ;  /* 0x0000000000107919 */ /* 0x000ee20000000000 */
[----:B------:R-:W3:Y:S01]  /*a0e0*/  FLO.U32 R15, UR7 ;  /* 0x00000007000f7d00 */ /* 0x000ee200080e0000 */
[----:B------:R-:W-:Y:S02]  /*a0f0*/  UIADD3 UR5, UPT, UPT, UR4, 0x90cc, URZ ;  /* 0x000090cc04057890 */ /* 0x000fe4000fffe0ff */
[----:B------:R-:W-:-:S05]  /*a100*/  UIADD3 UR4, UPT, UPT, UR4, 0x90d0, URZ ;  /* 0x000090d004047890 */ /* 0x000fca000fffe0ff */
[----:B------:R-:W4:Y:S01]  /*a110*/  POPC R14, UR7 ;  /* 0x00000007000e7d09 */ /* 0x000f220008000000 */
[----:B-1----:R-:W-:Y:S02]  /*a120*/  ULEA UR5, UR6, UR5, 0x18 ;  /* 0x0000000506057291 */ /* 0x002fe4000f8ec0ff */
[----:B------:R-:W-:Y:S01]  /*a130*/  ULEA UR4, UR6, UR4, 0x18 ;  /* 0x0000000406047291 */ /* 0x000fe2000f8ec0ff */
[----:B---3--:R-:W-:Y:S02]  /*a140*/  ISETP.EQ.U32.AND P0, PT, R15, R16, PT ;  /* 0x000000100f00720c */ /* 0x008fe40003f02070 */
[----:B------:R-:W1:Y:S11]  /*a150*/  S2R R16, SR_LTMASK ;  /* 0x0000000000107919 */ /* 0x000e760000003900 */
[----:B----4-:R-:W0:Y:S01]  /*a160*/  @P0 ATOMS.ADD R14, [UR5], R14 ;  /* 0x0000000eff0e098c */ /* 0x010e220008000005 */
[----:B-1----:R-:W-:-:S03]  /*a170*/  LOP3.LUT R16, R16, UR7, RZ, 0xc0, !PT ;  /* 0x0000000710107c12 */ /* 0x002fc6000f8ec0ff */
[----:B0-----:R-:W0:Y:S01]  /*a180*/  SHFL.IDX PT, R12, R14, R15, 0x1f ;  /* 0x00001f0f0e0c7589 */ /* 0x001e2200000e0000 */
[----:B------:R-:W0:Y:S02]  /*a190*/  POPC R17, R16 ;  /* 0x0000001000117309 */ /* 0x000e240000000000 */
[----:B0-----:R-:W-:-:S05]  /*a1a0*/  IMAD.IADD R12, R12, 0x1, R17 ;  /* 0x000000010c0c7824 */ /* 0x001fca00078e0211 */
[----:B------:R-:W-:-:S05]  /*a1b0*/  LEA R12, R12, UR4, 0x2 ;  /* 0x000000040c0c7c11 */ /* 0x000fca000f8e10ff */
[----:B--2---:R0:W-:Y:S02]  /*a1c0*/  STS [R12], R13 ;  /* 0x0000000d0c007388 */ /* 0x0041e40000000800 */
.L_x_1013:
[----:B------:R-:W-:Y:S05]  /*a1d0*/  BSYNC.RECONVERGENT B2 ;  /* 0x0000000000027941 */ /* 0x000fea0003800200 */
.L_x_1012:
[----:B0-----:R-:W0:Y:S02]  /*a1e0*/  LDS R12, [R27+0x90c8] ;  /* 0x0090c8001b0c7984 */ /* 0x001e240000000800 */
[----:B0-----:R-:W-:-:S04]  /*a1f0*/  ISETP.GT.AND P0, PT, R12, 0x800, PT ;  /* 0x000008000c00780c */ /* 0x001fc80003f04270 */
[----:B------:R-:W-:-:S13]  /*a200*/  ISETP.NE.OR P0, PT, R23, R10, P0 ;  /* 0x0000000a1700720c */ /* 0x000fda0000705670 */
[----:B------:R-:W-:Y:S05]  /*a210*/  @P0 BRA `(.L_x_1011) ;  /* 0x00000000004c0947 */ /* 0x000fea0003800000 */
[----:B------:R-:W-:-:S04]  /*a220*/  LEA R12, P0, R11, R6, 0x2 ;  /* 0x000000060b0c7211 */ /* 0x000fc800078010ff */
[----:B------:R-:W-:-:S05]  /*a230*/  LEA.HI.X R13, R11, R7, R18, 0x2, P0 ;  /* 0x000000070b0d7211 */ /* 0x000fca00000f1412 */
        /* <DEDUP_REMOVED lines=17> */
.L_x_1011:
[----:B------:R-:W-:Y:S05]  /*a350*/  BSYNC.RECONVERGENT B1 ;  /* 0x0000000000017941 */ /* 0x000fea0003800200 */
.L_x_1010:
[----:B------:R-:W-:-:S04]  /*a360*/  IMAD.IADD R19, R19, 0x1, R5 ;  /* 0x0000000113137824 */ /* 0x000fc800078e0205 */
[----:B------:R-:W-:-:S05]  /*a370*/  IMAD R19, R22, 0x4, R19 ;  /* 0x0000000416137824 */ /* 0x000fca00078e0213 */
[----:B------:R-:W-:-:S13]  /*a380*/  ISETP.GE.AND P0, PT, R19, R0, PT ;  /* 0x000000001300720c */ /* 0x000fda0003f06270 */
[----:B------:R-:W-:Y:S05]  /*a390*/  @P0 BRA `(.L_x_965) ;  /* 0x0000000000dc0947 */ /* 0x000fea0003800000 */
[----:B01-34-:R-:W-:-:S05]  /*a3a0*/  IMAD.WIDE R12, R19, 0x4, R2 ;  /* 0x00000004130c7825 */ /* 0x01bfca00078e0202 */
[----:B------:R-:W3:Y:S01]  /*a3b0*/  LDG.E R21, desc[UR10][R12.64] ;  /* 0x0000000a0c157981 */ /* 0x000ee2000c1e1900 */
[----:B------:R-:W-:Y:S01]  /*a3c0*/  MOV R18, 0x400 ;  /* 0x0000040000127802 */ /* 0x000fe20000000f00 */
[----:B------:R-:W-:Y:S01]  /*a3d0*/  BSSY.RECONVERGENT B1, `(.L_x_1014) ;  /* 0x000001e000017945 */ /* 0x000fe20003800200 */
[----:B------:R-:W-:Y:S01]  /*a3e0*/  IMAD.WIDE R6, R19, 0x4, R6 ;  /* 0x0000000413067825 */ /* 0x000fe200078e0206 */
[----:B--2---:R-:W0:Y:S02]  /*a3f0*/  S2R R25, SR_CgaCtaId ;  /* 0x0000000000197919 */ /* 0x004e240000008800 */
[----:B0-----:R-:W-:Y:S02]  /*a400*/  LEA R27, R25, R18, 0x18 ;  /* 0x00000012191b7211 */ /* 0x001fe400078ec0ff */
[C---:B---3--:R-:W-:Y:S02]  /*a410*/  ISETP.GE.AND P0, PT, R21.reuse, RZ, PT ;  /* 0x000000ff1500720c */ /* 0x048fe40003f06270 */
[----:B------:R-:W-:-:S04]  /*a420*/  LOP3.LUT R14, R21, 0x7fe00000, RZ, 0xc, !PT ;  /* 0x7fe00000150e7812 */ /* 0x000fc800078e0cff */
[----:B------:R-:W-:-:S04]  /*a430*/  SEL R14, R21, R14, !P0 ;  /* 0x0000000e150e7207 */ /* 0x000fc80004000000 */
[----:B------:R-:W-:-:S04]  /*a440*/  SHF.R.U32.HI R23, RZ, 0x15, R14 ;  /* 0x00000015ff177819 */ /* 0x000fc8000001160e */
[----:B------:R-:W-:-:S13]  /*a450*/  ISETP.GE.U32.AND P0, PT, R23, R10, PT ;  /* 0x0000000a1700720c */ /* 0x000fda0003f06070 */
[----:B------:R-:W-:Y:S05]  /*a460*/  @P0 BRA `(.L_x_1015) ;  /* 0x0000000000500947 */ /* 0x000fea0003800000 */
        /* <DEDUP_REMOVED lines=20> */
.L_x_1015:
[----:B------:R-:W-:Y:S05]  /*a5b0*/  BSYNC.RECONVERGENT B1 ;  /* 0x0000000000017941 */ /* 0x000fea0003800200 */
.L_x_1014:
        /* <DEDUP_REMOVED lines=21> */
.L_x_965:
[----:B-1----:R-:W-:Y:S05]  /*a710*/  BSYNC.RECONVERGENT B0 ;  /* 0x0000000000007941 */ /* 0x002fea0003800200 */
.L_x_963:
[----:B------:R-:W1:Y:S08]  /*a720*/  S2UR UR5, SR_CgaCtaId ;  /* 0x00000000000579c3 */ /* 0x000e700000008800 */
[----:B------:R-:W-:Y:S06]  /*a730*/  BAR.SYNC.DEFER_BLOCKING 0x0 ;  /* 0x0000000000007b1d */ /* 0x000fec0000010000 */
[----:B------:R-:W-:-:S02]  /*a740*/  UMOV UR4, 0x400 ;  /* 0x0000040000047882 */ /* 0x000fc40000000000 */
[----:B-1----:R-:W-:-:S09]  /*a750*/  ULEA UR4, UR5, UR4, 0x18 ;  /* 0x0000000405047291 */ /* 0x002fd2000f8ec0ff */
[----:B0-----:R-:W0:Y:S02]  /*a760*/  LDS R6, [UR4+0x90c8] ;  /* 0x0090c804ff067984 */ /* 0x001e240008000800 */
[----:B0-----:R-:W-:-:S13]  /*a770*/  ISETP.GE.AND P0, PT, R6, 0x801, PT ;  /* 0x000008010600780c */ /* 0x001fda0003f06270 */
[----:B------:R-:W-:Y:S05]  /*a780*/  @!P0 BRA `(.L_x_942) ;  /* 0x000000b800788947 */ /* 0x000fea0003800000 */
[----:B------:R-:W3:Y:S01]  /*a790*/  LDCU UR4, c[0x0][0x39c] ;  /* 0x00007380ff0477ac */ /* 0x000ee20008000800 */
[----:B------:R0:W-:Y:S01]  /*a7a0*/  STS [R4+0x10a0], RZ ;  /* 0x0010a0ff04007388 */ /* 0x0001e20000000800 */
[----:B------:R-:W-:Y:S01]  /*a7b0*/  BSSY.RECONVERGENT B0, `(.L_x_1016) ;  /* 0x00001ff000007945 */ /* 0x000fe20003800200 */
[----:B------:R-:W-:Y:S02]  /*a7c0*/  IMAD.SHL.U32 R6, R10, 0x200000, RZ ;  /* 0x002000000a067824 */ /* 0x000fe400078e00ff */
[----:B------:R0:W-:Y:S01]  /*a7d0*/  STS [R4+0x20a0], RZ ;  /* 0x0020a0ff04007388 */ /* 0x0001e20000000800 */
[----:B---34-:R-:W-:Y:S01]  /*a7e0*/  IMAD.U32 R12, RZ, RZ, UR4 ;  /* 0x00000004ff0c7e24 */ /* 0x018fe2000f8e00ff */
[----:B------:R-:W-:Y:S04]  /*a7f0*/  BAR.SYNC.DEFER_BLOCKING 0x0 ;  /* 0x0000000000007b1d */ /* 0x000fe80000010000 */
[----:B------:R-:W-:-:S13]  /*a800*/  ISETP.NE.AND P0, PT, R12, 0x1, PT ;  /* 0x000000010c00780c */ /* 0x000fda0003f05270 */
[----:B0-----:R-:W-:Y:S05]  /*a810*/  @!P0 BRA `(.L_x_1017) ;  /* 0x0000001400b48947 */ /* 0x001fea0003800000 */
[----:B------:R-:W-:Y:S01]  /*a820*/  ISETP.GE.AND P0, PT, R5, R0, PT ;  /* 0x000000000500720c */ /* 0x000fe20003f06270 */
[----:B------:R-:W0:-:S12]  /*a830*/  LDCU UR6, c[0x0][0x39c] ;  /* 0x00007380ff0677ac */ /* 0x000e180008000800 */
[----:B------:R-:W-:Y:S05]  /*a840*/  @P0 BRA `(.L_x_1018) ;  /* 0x0000001c00d40947 */ /* 0x000fea0003800000 */
[----:B------:R-:W-:Y:S01]  /*a850*/  LOP3.LUT R7, RZ, R5, RZ, 0x33, !PT ;  /* 0x00000005ff077212 */ /* 0x000fe200078e33ff */
[----:B------:R-:W-:Y:S04]  /*a860*/  BSSY.RECONVERGENT B1, `(.L_x_1019) ;  /* 0x00000c6000017945 */ /* 0x000fe80003800200 */
[----:B------:R-:W-:-:S05]  /*a870*/  IMAD.IADD R0, R0, 0x1, R7 ;  /* 0x0000000100007824 */ /* 0x000fca00078e0207 */
[C---:B------:R-:W-:Y:S02]  /*a880*/  ISETP.GE.U32.AND P0, PT, R0.reuse, 0x1c00, PT ;  /* 0x00001c000000780c */ /* 0x040fe40003f06070 */
[----:B------:R-:W-:-:S04]  /*a890*/  LEA.HI R4, R0, 0x1, RZ, 0x16 ;  /* 0x0000000100047811 */ /* 0x000fc800078fb0ff */
[----:B------:R-:W-:-:S07]  /*a8a0*/  LOP3.LUT R40, R4, 0x7, RZ, 0xc0, !PT ;  /* 0x0000000704287812 */ /* 0x000fce00078ec0ff */
[----:B------:R-:W-:Y:S05]  /*a8b0*/  @!P0 BRA `(.L_x_1020) ;  /* 0x0000000c00008947 */ /* 0x000fea0003800000 */
        /* <DEDUP_REMOVED lines=16> */
[----:B------:R-:W-:-:S07]  /*a9c0*/  IMAD.MOV R8, RZ, RZ, -R8 ;  /* 0x000000ffff087224 */ /* 0x000fce00078e0a08 */
.L_x_1037:
[----:B--2---:R-:W-:-:S04]  /*a9d0*/  IMAD.WIDE R24, R21, 0x4, R2 ;  /* 0x0000000415187825 */ /* 0x004fc800078e0202 */
[--C-:B------:R-:W-:Y:S01]  /*a9e0*/  IMAD.WIDE R26, R19, 0x4, R2.reuse ;  /* 0x00000004131a7825 */ /* 0x100fe200078e0202 */
[----:B------:R-:W2:Y:S03]  /*a9f0*/  LDG.E R23, desc[UR10][R24.64] ;  /* 0x0000000a18177981 */ /* 0x000ea6000c1e1900 */
[--C-:B------:R-:W-:Y:S01]  /*aa00*/  IMAD.WIDE R28, R17, 0x4, R2.reuse ;  /* 0x00000004111c7825 */ /* 0x100fe200078e0202 */
[----:B0--3--:R-:W3:Y:S04]  /*aa10*/  LDG.E R22, desc[UR10][R26.64] ;  /* 0x0000000a1a167981 */ /* 0x009ee8000c1e1900 */
[----:B----4-:R-:W4:Y:S01]  /*aa20*/  LDG.E R20, desc[UR10][R28.64] ;  /* 0x0000000a1c147981 */ /* 0x010f22000c1e1900 */
[----:B------:R-:W-:-:S04]  /*aa30*/  IMAD.WIDE R30, R15, 0x4, R2 ;  /* 0x000000040f1e7825 */ /* 0x000fc800078e0202 */
[--C-:B------:R-:W-:Y:S01]  /*aa40*/  IMAD.WIDE R32, R11, 0x4, R2.reuse ;  /* 0x000000040b207825 */ /* 0x100fe200078e0202 */
[----:B------:R-:W5:Y:S03]  /*aa50*/  LDG.E R14, desc[UR10][R30.64] ;  /* 0x0000000a1e0e7981 */ /* 0x000f66000c1e1900 */
[--C-:B------:R-:W-:Y:S01]  /*aa60*/  IMAD.WIDE R34, R13, 0x4, R2.reuse ;  /* 0x000000040d227825 */ /* 0x100fe200078e0202 */
[----:B------:R-:W5:Y:S03]  /*aa70*/  LDG.E R10, desc[UR10][R32.64] ;  /* 0x0000000a200a7981 */ /* 0x000f66000c1e1900 */
[--C-:B------:R-:W-:Y:S01]  /*aa80*/  IMAD.WIDE R36, R9, 0x4, R2.reuse ;  /* 0x0000000409247825 */ /* 0x100fe200078e0202 */
[----:B------:R-:W5:Y:S03]  /*aa90*/  LDG.E R12, desc[UR10][R34.64] ;  /* 0x0000000a220c7981 */ /* 0x000f66000c1e1900 */
[----:B------:R-:W-:Y:S01]  /*aaa0*/  IMAD.WIDE R38, R7, 0x4, R2 ;  /* 0x0000000407267825 */ /* 0x000fe200078e0202 */
[----:B------:R-:W5:Y:S04]  /*aab0*/  LDG.E R16, desc[UR10][R36.64] ;  /* 0x0000000a24107981 */ /* 0x000f68000c1e1900 */
[----:B------:R-:W5:Y:S01]  /*aac0*/  LDG.E R18, desc[UR10][R38.64] ;  /* 0x0000000a26127981 */ /* 0x000f62000c1e1900 */
[----:B------:R-:W-:Y:S01]  /*aad0*/  BSSY.RECONVERGENT B2, `(.L_x_1021) ;  /* 0x0000035000027945 */ /* 0x000fe20003800200 */
[----:B--2---:R-:W-:-:S02]  /*aae0*/  ISETP.GE.AND P0, PT, R23, RZ, PT ;  /* 0x000000ff1700720c */ /* 0x004fc40003f06270 */
[C---:B------:R-:W-:Y:S02]  /*aaf0*/  LOP3.LUT R24, R23.reuse, 0x7fe00000, RZ, 0xc, !PT ;  /* 0x7fe0000017187812 */ /* 0x040fe400078e0cff */
[C---:B---3--:R-:W-:Y:S02]  /*ab00*/  ISETP.GE.AND P1, PT, R22.reuse, RZ, PT ;  /* 0x000000ff1600720c */ /* 0x048fe40003f26270 */
[----:B------:R-:W-:Y:S02]  /*ab10*/  LOP3.LUT R27, R22, 0x7fe00000, RZ, 0xc, !PT ;  /* 0x7fe00000161b7812 */ /* 0x000fe400078e0cff */
[----:B------:R-:W-:Y:S02]  /*ab20*/  SEL R25, R23, R24, !P0 ;  /* 0x0000001817197207 */ /* 0x000fe40004000000 */
[C---:B----4-:R-:W-:Y:S02]  /*ab30*/  ISETP.GE.AND P2, PT, R20.reuse, RZ, PT ;  /* 0x000000ff1400720c */ /* 0x050fe40003f46270 */
[----:B------:R-:W-:-:S02]  /*ab40*/  LOP3.LUT R29, R20, 0x7fe00000, RZ, 0xc, !PT ;  /* 0x7fe00000141d7812 */ /* 0x000fc400078e0cff */
[----:B------:R-:W-:Y:S02]  /*ab50*/  SEL R27, R22, R27, !P1 ;  /* 0x0000001b161b7207 */ /* 0x000fe40004800000 */
[-C--:B------:R-:W-:Y:S02]  /*ab60*/  LOP3.LUT R25, R25, R6.reuse, RZ, 0x3c, !PT ;  /* 0x0000000619197212 */ /* 0x080fe400078e3cff */
[----:B------:R-:W-:Y:S02]  /*ab70*/  SEL R29, R20, R29, !P2 ;  /* 0x0000001d141d7207 */ /* 0x000fe40005000000 */
[-C--:B------:R-:W-:Y:S02]  /*ab80*/  LOP3.LUT R27, R27, R6.reuse, RZ, 0x3c, !PT ;  /* 0x000000061b1b7212 */ /* 0x080fe400078e3cff */
[----:B------:R-:W-:Y:S02]  /*ab90*/  ISETP.GT.U32.AND P6, PT, R25, 0x1fffff, PT ;  /* 0x001fffff1900780c */ /* 0x000fe40003fc4070 */
[----:B------:R-:W-:-:S02]  /*aba0*/  LOP3.LUT R29, R29, R6, RZ, 0x3c, !PT ;  /* 0x000000061d1d7212 */ /* 0x000fc400078e3cff */
[----:B------:R-:W-:Y:S02]  /*abb0*/  ISETP.GT.U32.AND P1, PT, R27, 0x1fffff, PT ;  /* 0x001fffff1b00780c */ /* 0x000fe40003f24070 */
[C---:B-----5:R-:W-:Y:S02]  /*abc0*/  ISETP.GE.AND P3, PT, R14.reuse, RZ, PT ;  /* 0x000000ff0e00720c */ /* 0x060fe40003f66270 */
[C---:B------:R-:W-:Y:S02]  /*abd0*/  LOP3.LUT R25, R14.reuse, 0x7fe00000, RZ, 0xc, !PT ;  /* 0x7fe000000e197812 */ /* 0x040fe400078e0cff */
[----:B------:R-:W-:Y:S02]  /*abe0*/  ISETP.GT.U32.AND P0, PT, R29, 0x1fffff, PT ;  /* 0x001fffff1d00780c */ /* 0x000fe40003f04070 */
[----:B------:R-:W-:Y:S02]  /*abf0*/  P2R R26, PR, RZ, 0x2 ;  /* 0x00000002ff1a7803 */ /* 0x000fe40000000000 */
[----:B------:R-:W-:-:S02]  /*ac00*/  SEL R25, R14, R25, !P3 ;  /* 0x000000190e197207 */ /* 0x000fc40005800000 */
[C---:B------:R-:W-:Y:S02]  /*ac10*/  ISETP.GE.AND P1, PT, R10.reuse, RZ, PT ;  /* 0x000000ff0a00720c */ /* 0x040fe40003f26270 */
[----:B------:R-:W-:Y:S02]  /*ac20*/  LOP3.LUT R27, R10, 0x7fe00000, RZ, 0xc, !PT ;  /* 0x7fe000000a1b7812 */ /* 0x000fe400078e0cff */
[C---:B------:R-:W-:Y:S02]  /*ac30*/  ISETP.GE.AND P2, PT, R12.reuse, RZ, PT ;  /* 0x000000ff0c00720c */ /* 0x040fe40003f46270 */
[----:B------:R-:W-:Y:S02]  /*ac40*/  LOP3.LUT R29, R12, 0x7fe00000, RZ, 0xc, !PT ;  /* 0x7fe000000c1d7812 */ /* 0x000fe400078e0cff */
[C---:B------:R-:W-:Y:S02]  /*ac50*/  ISETP.GE.AND P3, PT, R16.reuse, RZ, PT ;  /* 0x000000ff1000720c */ /* 0x040fe40003f66270 */
[----:B------:R-:W-:-:S02]  /*ac60*/  LOP3.LUT R31, R16, 0x7fe00000, RZ, 0xc, !PT ;  /* 0x7fe00000101f7812 */ /* 0x000fc400078e0cff */
[C---:B------:R-:W-:Y:S02]  /*ac70*/  ISETP.GE.AND P4, PT, R18.reuse, RZ, PT ;  /* 0x000000ff1200720c */ /* 0x040fe40003f86270 */
[----:B------:R-:W-:Y:S02]  /*ac80*/  LOP3.LUT R33, R18, 0x7fe00000, RZ, 0xc, !PT ;  /* 0x7fe0000012217812 */ /* 0x000fe400078e0cff */
[----:B------:R-:W-:Y:S02]  /*ac90*/  SEL R27, R10, R27, !P1 ;  /* 0x0000001b0a1b7207 */ /* 0x000fe40004800000 */
[----:B------:R-:W-:Y:S02]  /*aca0*/  SEL R29, R12, R29, !P2 ;  /* 0x0000001d0c1d7207 */ /* 0x000fe40005000000 */
[----:B------:R-:W-:Y:S02]  /*acb0*/  SEL R31, R16, R31, !P3 ;  /* 0x0000001f101f7207 */ /* 0x000fe40005800000 */
[----:B------:R-:W-:-:S02]  /*acc0*/  SEL R33, R18, R33, !P4 ;  /* 0x0000002112217207 */ /* 0x000fc40006000000 */
[-C--:B------:R-:W-:Y:S02]  /*acd0*/  LOP3.LUT R25, R25, R6.reuse, RZ, 0x3c, !PT ;  /* 0x0000000619197212 */ /* 0x080fe400078e3cff */
[-C--:B------:R-:W-:Y:S02]  /*ace0*/  LOP3.LUT R27, R27, R6.reuse, RZ, 0x3c, !PT ;  /* 0x000000061b1b7212 */ /* 0x080fe400078e3cff */
[-C--:B------:R-:W-:Y:S02]  /*acf0*/  LOP3.LUT R29, R29, R6.reuse, RZ, 0x3c, !PT ;  /* 0x000000061d1d7212 */ /* 0x080fe400078e3cff */
[-C--:B------:R-:W-:Y:S02]  /*ad00*/  LOP3.LUT R31, R31, R6.reuse, RZ, 0x3c, !PT ;  /* 0x000000061f1f7212 */ /* 0x080fe400078e3cff */
[----:B------:R-:W-:Y:S02]  /*ad10*/  LOP3.LUT R33, R33, R6, RZ, 0x3c, !PT ;  /* 0x0000000621217212 */ /* 0x000fe400078e3cff */
[----:B------:R-:W-:-:S02]  /*ad20*/  ISETP.GT.U32.AND P1, PT, R25, 0x1fffff, PT ;  /* 0x001fffff1900780c */ /* 0x000fc40003f24070 */
[----:B------:R-:W-:Y:S02]  /*ad30*/  ISETP.GT.U32.AND P2, PT, R27, 0x1fffff, PT ;  /* 0x001fffff1b00780c */ /* 0x000fe40003f44070 */
[----:B------:R-:W-:Y:S02]  /*ad40*/  ISETP.GT.U32.AND P3, PT, R29, 0x1fffff, PT ;  /* 0x001fffff1d00780c */ /* 0x000fe40003f64070 */
[----:B------:R-:W-:Y:S02]  /*ad50*/  ISETP.GT.U32.AND P4, PT, R31, 0x1fffff, PT ;  /* 0x001fffff1f00780c */ /* 0x000fe40003f84070 */
[----:B------:R-:W-:Y:S01]  /*ad60*/  ISETP.GT.U32.AND P5, PT, R33, 0x1fffff, PT ;  /* 0x001fffff2100780c */ /* 0x000fe20003fa4070 */
[----:B------:R-:W-:-:S12]  /*ad70*/  @P6 BRA `(.L_x_1022) ;  /* 0x0000000000286947 */ /* 0x000fd80003800000 */
        /* <DEDUP_REMOVED lines=10> */
.L_x_1022:
[----:B0-----:R-:W-:Y:S05]  /*ae20*/  BSYNC.RECONVERGENT B2 ;  /* 0x0000000000027941 */ /* 0x001fea0003800200 */
.L_x_1021:
[----:B------:R-:W-:Y:S01]  /*ae30*/  ISETP.NE.AND P6, PT, R26, RZ, PT ;  /* 0x000000ff1a00720c */ /* 0x000fe20003fc5270 */
[----:B------:R-:W-:-:S12]  /*ae40*/  BSSY.RECONVERGENT B2, `(.L_x_1023) ;  /* 0x000000c000027945 */ /* 0x000fd80003800200 */
[----:B------:R-:W-:Y:S05]  /*ae50*/  @P6 BRA `(.L_x_1024) ;  /* 0x0000000000286947 */ /* 0x000fea0003800000 */
[----:B------:R-:W0:Y:S01]  /*ae60*/  S2UR UR5, SR_CgaCtaId ;  /* 0x00000000000579c3 */ /* 0x000e220000008800 */
[----:B-1----:R-:W-:Y:S01]  /*ae70*/  LOP3.LUT R23, RZ, R22, RZ, 0x33, !PT ;  /* 0x00000016ff177212 */ /* 0x002fe200078e33ff */
        /* <DEDUP_REMOVED lines=8> */
.L_x_1024:
[----:B------:R-:W-:Y:S05]  /*af00*/  BSYNC.RECONVERGENT B2 ;  /* 0x0000000000027941 */ /* 0x000fea0003800200 */
.L_x_1023:
[----:B------:R-:W-:Y:S04]  /*af10*/  BSSY.RECONVERGENT B2, `(.L_x_1025) ;  /* 0x000000c000027945 */ /* 0x000fe80003800200 */
[----:B------:R-:W-:Y:S05]  /*af20*/  @P0 BRA `(.L_x_1026) ;  /* 0x0000000000280947 */ /* 0x000fea0003800000 */
[----:B------:R-:W2:Y:S01]  /*af30*/  S2UR UR5, SR_CgaCtaId ;  /* 0x00000000000579c3 */ /* 0x000ea20000008800 */
[----:B-1----:R-:W-:Y:S01]  /*af40*/  LOP3.LUT R23, RZ, R20, RZ, 0x33, !PT ;  /* 0x00000014ff177212 */ /* 0x002fe200078e33ff */
        /* <DEDUP_REMOVED lines=8> */
.L_x_1026:
[----:B------:R-:W-:Y:S05]  /*afd0*/  BSYNC.RECONVERGENT B2 ;  /* 0x0000000000027941 */ /* 0x000fea0003800200 */
.L_x_1025:
        /* <DEDUP_REMOVED lines=12> */
.L_x_1028:
[----:B------:R-:W-:Y:S05]  /*b0a0*/  BSYNC.RECONVERGENT B2 ;  /* 0x0000000000027941 */ /* 0x000fea0003800200 */
.L_x_1027:
[----:B------:R-:W-:Y:S04]  /*b0b0*/  BSSY.RECONVERGENT B2, `(.L_x_1029) ;  /* 0x000000c000027945 */ /* 0x000fe80003800200 */
[----:B------:R-:W-:Y:S05]  /*b0c0*/  @P2 BRA `(.L_x_1030) ;  /* 0x0000000000282947 */ /* 0x000fea0003800000 */
[----:B------:R-:W4:Y:S01]  /*b0d0*/  S2UR UR5, SR_CgaCtaId ;  /* 0x00000000000579c3 */ /* 0x000f220000008800 */
[----:B-1----:R-:W-:Y:S01]  /*b0e0*/  LOP3.LUT R23, RZ, R10, RZ, 0x33, !PT ;  /* 0x0000000aff177212 */ /* 0x002fe200078e33ff */
        /* <DEDUP_REMOVED lines=8> */
.L_x_1030:
[----:B------:R-:W-:Y:S05]  /*b170*/  BSYNC.RECONVERGENT B2 ;  /* 0x0000000000027941 */ /* 0x000fea0003800200 */
.L_x_1029:
[----:B------:R-:W-:Y:S04]  /*b180*/  BSSY.RECONVERGENT B2, `(.L_x_1031) ;  /* 0x000000c000027945 */ /* 0x000fe80003800200 */
[----:B------:R-:W-:Y:S05]  /*b190*/  @P3 BRA `(.L_x_1032) ;  /* 0x0000000000283947 */ /* 0x000fea0003800000 */
[----:B------:R-:W5:Y:S01]  /*b1a0*/  S2UR UR5, SR_CgaCtaId ;  /* 0x00000000000579c3 */ /* 0x000f620000008800 */
[----:B-1----:R-:W-:Y:S01]  /*b1b0*/  LOP3.LUT R23, RZ, R12, RZ, 0x33, !PT ;  /* 0x0000000cff177212 */ /* 0x002fe200078e33ff */
        /* <DEDUP_REMOVED lines=8> */
.L_x_1032:
[----:B------:R-:W-:Y:S05]  /*b240*/  BSYNC.RECONVERGENT B2 ;  /* 0x0000000000027941 */ /* 0x000fea0003800200 */
.L_x_1031:
        /* <DEDUP_REMOVED lines=12> */
.L_x_1034:
[----:B------:R-:W-:Y:S05]  /*b310*/  BSYNC.RECONVERGENT B2 ;  /* 0x0000000000027941 */ /* 0x000fea0003800200 */
.L_x_1033:
        /* <DEDUP_REMOVED lines=12> */
.L_x_1036:
[----:B------:R-:W-:Y:S05]  /*b3e0*/  BSYNC.RECONVERGENT B2 ;  /* 0x0000000000027941 */ /* 0x000fea0003800200 */
.L_x_1035:
[----:B------:R-:W-:Y:S02]  /*b3f0*/  VIADD R8, R8, 0x8 ;  /* 0x0000000808087836 */ /* 0x000fe40000000000 */
[----:B-1----:R-:W-:Y:S02]  /*b400*/  IMAD.U32 R12, RZ, RZ, UR6 ;  /* 0x00000006ff0c7e24 */ /* 0x002fe4000f8e00ff */
        /* <DEDUP_REMOVED lines=11> */
.L_x_1020:
[----:B0-----:R-:W-:Y:S05]  /*b4c0*/  BSYNC.RECONVERGENT B1 ;  /* 0x0000000000017941 */ /* 0x001fea0003800200 */
.L_x_1019:
        /* <DEDUP_REMOVED lines=10> */
[----:B--2---:R-:W2:Y:S01]  /*b570*/  LDG.E R20, desc[UR10][R8.64] ;  /* 0x0000000a08147981 */ /* 0x004ea2000c1e1900 */
[----:B----4-:R-:W-:-:S04]  /*b580*/  IMAD.WIDE R10, R11, 0x4, R2 ;  /* 0x000000040b0a7825 */ /* 0x010fc800078e0202 */
[--C-:B---3--:R-:W-:Y:S02]  /*b590*/  IMAD.WIDE R14, R15, 0x4, R2.reuse ;  /* 0x000000040f0e7825 */ /* 0x108fe400078e0202 */
        /* <DEDUP_REMOVED lines=8> */
[----:B------:R-:W-:-:S04]  /*b620*/  LOP3.LUT R7, R7, R6, RZ, 0x3c, !PT ;  /* 0x0000000607077212 */ /* 0x000fc800078e3cff */
[----:B------:R-:W-:Y:S02]  /*b630*/  ISETP.GT.U32.AND P0, PT, R7, 0x1fffff, PT ;  /* 0x001fffff0700780c */ /* 0x000fe40003f04070 */
[C---:B---3--:R-:W-:Y:S02]  /*b640*/  ISETP.GE.AND P1, PT, R10.reuse, RZ, PT ;  /* 0x000000ff0a00720c */ /* 0x048fe40003f26270 */
[----:B------:R-:W-:Y:S02]  /*b650*/  LOP3.LUT R13, R10, 0x7fe00000, RZ, 0xc, !PT ;  /* 0x7fe000000a0d7812 */ /* 0x000fe400078e0cff */
[C---:B----4-:R-:W-:Y:S02]  /*b660*/  ISETP.GE.AND P2, PT, R15.reuse, RZ, PT ;  /* 0x000000ff0f00720c */ /* 0x050fe40003f46270 */
[----:B------:R-:W-:Y:S02]  /*b670*/  LOP3.LUT R18, R15, 0x7fe00000, RZ, 0xc, !PT ;  /* 0x7fe000000f127812 */ /* 0x000fe400078e0cff */
[----:B-----5:R-:W-:-:S02]  /*b680*/  ISETP.GE.AND P3, PT, R17, RZ, PT ;  /* 0x000000ff1100720c */ /* 0x020fc40003f66270 */
[----:B------:R-:W-:Y:S02]  /*b690*/  LOP3.LUT R8, R17, 0x7fe00000, RZ, 0xc, !PT ;  /* 0x7fe0000011087812 */ /* 0x000fe400078e0cff */
[----:B------:R-:W-:Y:S02]  /*b6a0*/  SEL R13, R10, R13, !P1 ;  /* 0x0000000d0a0d7207 */ /* 0x000fe40004800000 */
[----:B------:R-:W-:Y:S02]  /*b6b0*/  SEL R9, R15, R18, !P2 ;  /* 0x000000120f097207 */ /* 0x000fe40005000000 */
[----:B------:R-:W-:Y:S02]  /*b6c0*/  SEL R11, R17, R8, !P3 ;  /* 0x00000008110b7207 */ /* 0x000fe40005800000 */
[-C--:B------:R-:W-:Y:S02]  /*b6d0*/  LOP3.LUT R13, R13, R6.reuse, RZ, 0x3c, !PT ;  /* 0x000000060d0d7212 */ /* 0x080fe400078e3cff */
[----:B------:R-:W-:-:S02]  /*b6e0*/  LOP3.LUT R9, R9, R6, RZ, 0x3c, !PT ;  /* 0x0000000609097212 */ /* 0x000fc400078e3cff */
[----:B------:R-:W-:Y:S02]  /*b6f0*/  LOP3.LUT R11, R11, R6, RZ, 0x3c, !PT ;  /* 0x000000060b0b7212 */ /* 0x000fe400078e3cff */
        /* <DEDUP_REMOVED lines=14> */
.L_x_1041:
[----:B------:R-:W-:Y:S05]  /*b7e0*/  BSYNC.RECONVERGENT B2 ;  /* 0x0000000000027941 */ /* 0x000fea0003800200 */
.L_x_1040:
        /* <DEDUP_REMOVED lines=12> */
.L_x_1043:
[----:B------:R-:W-:Y:S05]  /*b8b0*/  BSYNC.RECONVERGENT B2 ;  /* 0x0000000000027941 */ /* 0x000fea0003800200 */
.L_x_1042:
[----:B------:R-:W-:Y:S04]  /*b8c0*/  BSSY.RECONVERGENT B2, `(.L_x_1044) ;  /* 0x000000c000027945 */ /* 0x000fe80003800200 */
[----:B------:R-:W-:Y:S05]  /*b8d0*/  @P2 BRA `(.L_x_1045) ;  /* 0x0000000000282947 */ /* 0x000fea0003800000 */
[----:B------:R-:W2:Y:S01]  /*b8e0*/  S2UR UR5, SR_CgaCtaId ;  /* 0x00000000000579c3 */ /* 0x000ea20000008800 */
[----:B------:R-:W-:Y:S01]  /*b8f0*/  LOP3.LUT R8, RZ, R15, RZ, 0x33, !PT ;  /* 0x0000000fff087212 */ /* 0x000fe200078e33ff */
[----:B------:R-:W-:Y:S01]  /*b900*/  UMOV UR4, 0x400 ;  /* 0x0000040000047882 */ /* 0x000fe20000000000 */
[----:B01----:R-:W-:Y:S02]  /*b910*/  SHF.R.U32.HI R7, RZ, 0xa, R15 ;  /* 0x0000000aff077819 */ /* 0x003fe4000001160f */
[----:B------:R-:W-:-:S04]  /*b920*/  SHF.R.S32.HI R8, RZ, 0x1f, R8 ;  /* 0x0000001fff087819 */ /* 0x000fc80000011408 */
[----:B------:R-:W-:-:S05]  /*b930*/  LOP3.LUT R7, R7, R8, RZ, 0x3c, !PT ;  /* 0x0000000807077212 */ /* 0x000fca00078e3cff */
[----:B------:R-:W-:-:S05]  /*b940*/  IMAD.SHL.U32 R7, R7, 0x4, RZ ;  /* 0x0000000407077824 */ /* 0x000fca00078e00ff */
[----:B------:R-:W-:Y:S01]  /*b950*/  LOP3.LUT R7, R7, 0x1ffc, RZ, 0xc0, !PT ;  /* 0x00001ffc07077812 */ /* 0x000fe200078ec0ff */
[----:B--2---:R-:W-:-:S09]  /*b960*/  ULEA UR4, UR5, UR4, 0x18 ;  /* 0x0000000405047291 */ /* 0x004fd2000f8ec0ff */
[----:B------:R2:W-:Y:S03]  /*b970*/  ATOMS.POPC.INC.32 RZ, [R7+UR4+0x10a0] ;  /* 0x0010a00007ff7f8c */ /* 0x0005e6000d800004 */
.L_x_1045:
[----:B------:R-:W-:Y:S05]  /*b980*/  BSYNC.RECONVERGENT B2 ;  /* 0x0000000000027941 */ /* 0x000fea0003800200 */
.L_x_1044:
[----:B------:R-:W-:Y:S04]  /*b990*/  BSSY.RECONVERGENT B2, `(.L_x_1046) ;  /* 0x000000c000027945 */ /* 0x000fe80003800200 */
[----:B------:R-:W-:Y:S05]  /*b9a0*/  @P3 BRA `(.L_x_1047) ;  /* 0x0000000000283947 */ /* 0x000fea0003800000 */
[----:B------:R-:W3:Y:S01]  /*b9b0*/  S2UR UR5, SR_CgaCtaId ;  /* 0x00000000000579c3 */ /* 0x000ee20000008800 */
[----:B------:R-:W-:Y:S01]  /*b9c0*/  LOP3.LUT R8, RZ, R17, RZ, 0x33, !PT ;  /* 0x00000011ff087212 */ /* 0x000fe200078e33ff */
[----:B------:R-:W-:Y:S01]  /*b9d0*/  UMOV UR4, 0x400 ;  /* 0x0000040000047882 */ /* 0x000fe20000000000 */
[----:B012---:R-:W-:Y:S02]  /*b9e0*/  SHF.R.U32.HI R7, RZ, 0xa, R17 ;  /* 0x0000000aff077819 */ /* 0x007fe40000011611 */
[----:B------:R-:W-:-:S04]  /*b9f0*/  SHF.R.S32.HI R8, RZ, 0x1f, R8 ;  /* 0x0000001fff087819 */ /* 0x000fc80000011408 */
[----:B------:R-:W-:-:S05]  /*ba00*/  LOP3.LUT R7, R7, R8, RZ, 0x3c, !PT ;  /* 0x0000000807077212 */ /* 0x000fca00078e3cff */
[----:B------:R-:W-:-:S05]  /*ba10*/  IMAD.SHL.U32 R7, R7, 0x4, RZ ;  /* 0x0000000407077824 */ /* 0x000fca00078e00ff */
[----:B------:R-:W-:Y:S01]  /*ba20*/  LOP3.LUT R7, R7, 0x1ffc, RZ, 0xc0, !PT ;  /* 0x00001ffc07077812 */ /* 0x000fe200078ec0ff */
[----:B---3--:R-:W-:-:S09]  /*ba30*/  ULEA UR4, UR5, UR4, 0x18 ;  /* 0x0000000405047291 */ /* 0x008fd2000f8ec0ff */
[----:B------:R3:W-:Y:S03]  /*ba40*/  ATOMS.POPC.INC.32 RZ, [R7+UR4+0x10a0] ;  /* 0x0010a00007ff7f8c */ /* 0x0007e6000d800004 */
.L_x_1047:
[----:B------:R-:W-:Y:S05]  /*ba50*/  BSYNC.RECONVERGENT B2 ;  /* 0x0000000000027941 */ /* 0x000fea0003800200 */
.L_x_1046:
[----:B------:R-:W-:-:S07]  /*ba60*/  VIADD R5, R5, 0x1000 ;  /* 0x0000100005057836 */ /* 0x000fce0000000000 */
.L_x_1039:
[----:B------:R-:W-:Y:S05]  /*ba70*/  BSYNC.RECONVERGENT B1 ;  /* 0x0000000000017941 */ /* 0x000fea0003800200 */
.L_x_1038:
[----:B------:R-:W-:-:S13]  /*ba80*/  LOP3.LUT P0, R4, R4, 0x3, RZ, 0xc0, !PT ;  /* 0x0000000304047812 */ /* 0x000fda000780c0ff */
[----:B------:R-:W-:Y:S05]  /*ba90*/  @!P0 BRA `(.L_x_1018) ;  /* 0x0000000c00408947 */ /* 0x000fea0003800000 */
[----:B------:R-:W-:Y:S01]  /*baa0*/  ISETP.NE.AND P0, PT, R4, 0x1, PT ;  /* 0x000000010400780c */ /* 0x000fe20003f05270 */
[----:B------:R-:W-:-:S12]  /*bab0*/  BSSY.RECONVERGENT B1, `(.L_x_1048) ;  /* 0x000002d000017945 */ /* 0x000fd80003800200 */
[----:B------:R-:W-:Y:S05]  /*bac0*/  @!P0 BRA `(.L_x_1049) ;  /* 0x0000000000ac8947 */ /* 0x000fea0003800000 */
[----:B------:R-:W-:-:S04]  /*bad0*/  IMAD R9, R5, R12, RZ ;  /* 0x0000000c05097224 */ /* 0x000fc800078e02ff */
[----:B------:R-:W-:Y:S02]  /*bae0*/  IMAD R11, R12, 0x400, R9 ;  /* 0x000004000c0b7824 */ /* 0x000fe400078e0209 */
[----:B------:R-:W-:-:S04]  /*baf0*/  IMAD.WIDE R8, R9, 0x4, R2 ;  /* 0x0000000409087825 */ /* 0x000fc800078e0202 */
[----:B----4-:R-:W-:Y:S02]  /*bb00*/  IMAD.WIDE R10, R11, 0x4, R2 ;  /* 0x000000040b0a7825 */ /* 0x010fe400078e0202 */
[----:B------:R-:W4:Y:S04]  /*bb10*/  LDG.E R9, desc[UR10][R8.64] ;  /* 0x0000000a08097981 */ /* 0x000f28000c1e1900 */
[----:B------:R-:W5:Y:S01]  /*bb20*/  LDG.E R10, desc[UR10][R10.64] ;  /* 0x0000000a0a0a7981 */ /* 0x000f62000c1e1900 */
[----:B------:R-:W-:Y:S01]  /*bb30*/  BSSY.RECONVERGENT B2, `(.L_x_1050) ;  /* 0x0000016000027945 */ /* 0x000fe20003800200 */
[C---:B----4-:R-:W-:Y:S02]  /*bb40*/  ISETP.GE.AND P0, PT, R9.reuse, RZ, PT ;  /* 0x000000ff0900720c */ /* 0x050fe40003f06270 */
[----:B------:R-:W-:-:S02]  /*bb50*/  LOP3.LUT R4, R9, 0x7fe00000, RZ, 0xc, !PT ;  /* 0x7fe0000009047812 */ /* 0x000fc400078e0cff */
[C---:B-----5:R-:W-:Y:S02]  /*bb60*/  ISETP.GE.AND P1, PT, R10.reuse, RZ, PT ;  /* 0x000000ff0a00720c */ /* 0x060fe40003f26270 */
[----:B0123--:R-:W-:Y:S02]  /*bb70*/  SEL R7, R9, R4, !P0 ;  /* 0x0000000409077207 */ /* 0x00ffe40004000000 */
[C---:B------:R-:W-:Y:S02]  /*bb80*/  LOP3.LUT R13, R10.reuse, 0x7fe00000, RZ, 0xc, !PT ;  /* 0x7fe000000a0d7812 */ /* 0x040fe400078e0cff */
[----:B------:R-:W-:Y:S02]  /*bb90*/  LOP3.LUT R7, R7, R6, RZ, 0x3c, !PT ;  /* 0x0000000607077212 */ /* 0x000fe400078e3cff */
[----:B------:R-:W-:Y:S02]  /*bba0*/  SEL R13, R10, R13, !P1 ;  /* 0x0000000d0a0d7207 */ /* 0x000fe40004800000 */
[----:B------:R-:W-:-:S02]  /*bbb0*/  ISETP.GT.U32.AND P0, PT, R7, 0x1fffff, PT ;  /* 0x001fffff0700780c */ /* 0x000fc40003f04070 */
[----:B------:R-:W-:-:S04]  /*bbc0*/  LOP3.LUT R13, R13, R6, RZ, 0x3c, !PT ;  /* 0x000000060d0d7212 */ /* 0x000fc800078e3cff */
        /* <DEDUP_REMOVED lines=12> */
.L_x_1051:
[----:B------:R-:W-:Y:S05]  /*bc90*/  BSYNC.RECONVERGENT B2 ;  /* 0x0000000000027941 */ /* 0x000fea0003800200 */
.L_x_1050:
        /* <DEDUP_REMOVED lines=12> */
.L_x_1053:
[----:B------:R-:W-:Y:S05]  /*bd60*/  BSYNC.RECONVERGENT B2 ;  /* 0x0000000000027941 */ /* 0x000fea0003800200 */
.L_x_1052:
[----:B------:R-:W-:-:S07]  /*bd70*/  VIADD R5, R5, 0x800 ;  /* 0x0000080005057836 */ /* 0x000fce0000000000 */
.L_x_1049:
[----:B------:R-:W-:Y:S05]  /*bd80*/  BSYNC.RECONVERGENT B1 ;  /* 0x0000000000017941 */ /* 0x000fea0003800200 */
.L_x_1048:
[----:B------:R-:W-:-:S13]  /*bd90*/  LOP3.LUT P0, RZ, R0, 0x400, RZ, 0xc0, !PT ;  /* 0x0000040000ff7812 */ /* 0x000fda000780c0ff */
[----:B------:R-:W-:Y:S05]  /*bda0*/  @P0 BRA `(.L_x_1018) ;  /* 0x00000008007c0947 */ /* 0x000fea0003800000 */
[----:B------:R-:W-:-:S04]  /*bdb0*/  IMAD R5, R5, R12, RZ ;  /* 0x0000000c05057224 */ /* 0x000fc800078e02ff */
[----:B------:R-:W-:-:S06]  /*bdc0*/  IMAD.WIDE R2, R5, 0x4, R2 ;  /* 0x0000000405027825 */ /* 0x000fcc00078e0202 */
[----:B------:R-:W5:Y:S02]  /*bdd0*/  LDG.E R3, desc[UR10][R2.64] ;  /* 0x0000000a02037981 */ /* 0x000f64000c1e1900 */
[C---:B-----5:R-:W-:Y:S02]  /*bde0*/  ISETP.GE.AND P0, PT, R3.reuse, RZ, PT ;  /* 0x000000ff0300720c */ /* 0x060fe40003f06270 */
[----:B------:R-:W-:-:S04]  /*bdf0*/  LOP3.LUT R0, R3, 0x7fe00000, RZ, 0xc, !PT ;  /* 0x7fe0000003007812 */ /* 0x000fc800078e0cff */
[----:B------:R-:W-:-:S04]  /*be00*/  SEL R5, R3, R0, !P0 ;  /* 0x0000000003057207 */ /* 0x000fc80004000000 */
[----:B------:R-:W-:-:S04]  /*be10*/  LOP3.LUT R5, R5, R6, RZ, 0x3c, !PT ;  /* 0x0000000605057212 */ /* 0x000fc800078e3cff */
        /* <DEDUP_REMOVED lines=11> */
[----:B------:R0:W-:Y:S01]  /*bed0*/  ATOMS.POPC.INC.32 RZ, [R0+UR4+0x10a0] ;  /* 0x0010a00000ff7f8c */ /* 0x0001e2000d800004 */
[----:B------:R-:W-:Y:S05]  /*bee0*/  BRA `(.L_x_1018) ;  /* 0x00000008002c7947 */ /* 0x000fea0003800000 */
.L_x_1017:
        /* <DEDUP_REMOVED lines=15> */
[----:B------:R-:W-:-:S07]  /*bfe0*/  IMAD.WIDE R16, R18, 0x4, R2 ;  /* 0x0000000412107825 */ /* 0x000fce00078e0202 */
.L_x_1064:
[----:B------:R-:W-:-:S04]  /*bff0*/  SHF.R.S64 R13, RZ, 0x1c, R11 ;  /* 0x0000001cff0d7819 */ /* 0x000fc8000000100b */
[----:B------:R-:W-:-:S04]  /*c000*/  IADD3 R12, P0, PT, R16, R13, RZ ;  /* 0x0000000d100c7210 */ /* 0x000fc80007f1e0ff */
[----:B------:R-:W-:-:S06]  /*c010*/  LEA.HI.X.SX32 R13, R11, R17, 0x4, P0 ;  /* 0x000000110b0d7211 */ /* 0x000fcc00000f26ff */
[----:B---3--:R-:W3:Y:S01]  /*c020*/  LDG.E.128 R12, desc[UR10][R12.64] ;  /* 0x0000000a0c0c7981 */ /* 0x008ee2000c1e1d00 */
[----:B------:R-:W-:Y:S01]  /*c030*/  BSSY.RECONVERGENT B2, `(.L_x_1056) ;  /* 0x0000020000027945 */ /* 0x000fe20003800200 */
[C---:B---3--:R-:W-:Y:S02]  /*c040*/  ISETP.GE.AND P0, PT, R12.reuse, RZ, PT ;  /* 0x000000ff0c00720c */ /* 0x048fe40003f06270 */
[C---:B0-----:R-:W-:Y:S02]  /*c050*/  LOP3.LUT R7, R12.reuse, 0x7fe00000, RZ, 0xc, !PT ;  /* 0x7fe000000c077812 */ /* 0x041fe400078e0cff */
[----:B------:R-:W-:Y:S02]  /*c060*/  ISETP.GE.AND P1, PT, R13, RZ, PT ;  /* 0x000000ff0d00720c */ /* 0x000fe40003f26270 */
[----:B------:R-:W-:Y:S02]  /*c070*/  SEL R7, R12, R7, !P0 ;  /* 0x000000070c077207 */ /* 0x000fe40004000000 */
[----:B------:R-:W-:-:S02]  /*c080*/  ISETP.GE.AND P2, PT, R14, RZ, PT ;  /* 0x000000ff0e00720c */ /* 0x000fc40003f46270 */
[----:B------:R-:W-:Y:S02]  /*c090*/  LOP3.LUT R7, R7, R6, RZ, 0x3c, !PT ;  /* 0x0000000607077212 */ /* 0x000fe400078e3cff */
[----:B------:R-:W-:Y:S02]  /*c0a0*/  ISETP.GE.AND P3, PT, R15, RZ, PT ;  /* 0x000000ff0f00720c */ /* 0x000fe40003f66270 */
[----:B------:R-:W-:Y:S02]  /*c0b0*/  ISETP.GT.U32.AND P0, PT, R7, 0x1fffff, PT ;  /* 0x001fffff0700780c */ /* 0x000fe40003f04070 */
[----:B-1--4-:R-:W-:Y:S02]  /*c0c0*/  LOP3.LUT R4, R13, 0x7fe00000, RZ, 0xc, !PT ;  /* 0x7fe000000d047812 */ /* 0x012fe400078e0cff */
[----:B------:R-:W-:Y:S02]  /*c0d0*/  LOP3.LUT R21, R14, 0x7fe00000, RZ, 0xc, !PT ;  /* 0x7fe000000e157812 */ /* 0x000fe400078e0cff */
[----:B------:R-:W-:-:S02]  /*c0e0*/  LOP3.LUT R10, R15, 0x7fe00000, RZ, 0xc, !PT ;  /* 0x7fe000000f0a7812 */ /* 0x000fc400078e0cff */
[----:B------:R-:W-:Y:S02]  /*c0f0*/  SEL R19, R13, R4, !P1 ;  /* 0x000000040d137207 */ /* 0x000fe40004800000 */
[----:B------:R-:W-:Y:S02]  /*c100*/  SEL R21, R14, R21, !P2 ;  /* 0x000000150e157207 */ /* 0x000fe40005000000 */
[----:B------:R-:W-:Y:S02]  /*c110*/  SEL R23, R15, R10, !P3 ;  /* 0x0000000a0f177207 */ /* 0x000fe40005800000 */
[-C--:B------:R-:W-:Y:S02]  /*c120*/  LOP3.LUT R19, R19, R6.reuse, RZ, 0x3c, !PT ;  /* 0x0000000613137212 */ /* 0x080fe400078e3cff */
[-C--:B------:R-:W-:Y:S02]  /*c130*/  LOP3.LUT R21, R21, R6.reuse, RZ, 0x3c, !PT ;  /* 0x0000000615157212 */ /* 0x080fe400078e3cff */
[----:B------:R-:W-:-:S02]  /*c140*/  LOP3.LUT R23, R23, R6, RZ, 0x3c, !PT ;  /* 0x0000000617177212 */ /* 0x000fc400078e3cff */
        /* <DEDUP_REMOVED lines=14> */
.L_x_1057:
[----:B------:R-:W-:Y:S05]  /*c230*/  BSYNC.RECONVERGENT B2 ;  /* 0x0000000000027941 */ /* 0x000fea0003800200 */
.L_x_1056:
        /* <DEDUP_REMOVED lines=12> */
.L_x_1059:
[----:B------:R-:W-:Y:S05]  /*c300*/  BSYNC.RECONVERGENT B2 ;  /* 0x0000000000027941 */ /* 0x000fea0003800200 */
.L_x_1058:
[----:B------:R-:W-:Y:S04]  /*c310*/  BSSY.RECONVERGENT B2, `(.L_x_1060) ;  /* 0x000000c000027945 */ /* 0x000fe80003800200 */
[----:B------:R-:W-:Y:S05]  /*c320*/  @P2 BRA `(.L_x_1061) ;  /* 0x0000000000282947 */ /* 0x000fea0003800000 */
[----:B------:R-:W3:Y:S01]  /*c330*/  S2UR UR5, SR_CgaCtaId ;  /* 0x00000000000579c3 */ /* 0x000ee20000008800 */
[----:B0-----:R-:W-:Y:S01]  /*c340*/  LOP3.LUT R7, RZ, R14, RZ, 0x33, !PT ;  /* 0x0000000eff077212 */ /* 0x001fe200078e33ff */
        /* <DEDUP_REMOVED lines=8> */
.L_x_1061:
[----:B------:R-:W-:Y:S05]  /*c3d0*/  BSYNC.RECONVERGENT B2 ;  /* 0x0000000000027941 */ /* 0x000fea0003800200 */
.L_x_1060:
        /* <DEDUP_REMOVED lines=12> */
.L_x_1063:
[----:B------:R-:W-:Y:S05]  /*c4a0*/  BSYNC.RECONVERGENT B2 ;  /* 0x0000000000027941 */ /* 0x000fea0003800200 */
.L_x_1062:
[----:B------:R-:W-:-:S05]  /*c4b0*/  VIADD R11, R11, 0x400 ;  /* 0x000004000b0b7836 */ /* 0x000fca0000000000 */
[----:B------:R-:W-:-:S13]  /*c4c0*/  ISETP.GT.AND P0, PT, R20, R11, PT ;  /* 0x0000000b1400720c */ /* 0x000fda0003f04270 */
[----:B------:R-:W-:Y:S05]  /*c4d0*/  @P0 BRA `(.L_x_1064) ;  /* 0xfffffff800c40947 */ /* 0x000fea000383ffff */
.L_x_1055:
[----:B------:R-:W-:Y:S05]  /*c4e0*/  BSYNC.RECONVERGENT B1 ;  /* 0x0000000000017941 */ /* 0x000fea0003800200 */
.L_x_1054:
[----:B------:R-:W-:Y:S01]  /*c4f0*/  ISETP.GE.U32.AND P0, PT, R5, R18, PT ;  /* 0x000000120500720c */ /* 0x000fe20003f06070 */
[----:B0--3--:R-:W-:Y:S01]  /*c500*/  IMAD.IADD R7, R18, 0x1, R5 ;  /* 0x0000000112077824 */ /* 0x009fe200078e0205 */
[----:B------:R-:W-:Y:S03]  /*c510*/  BSSY.RECONVERGENT B1, `(.L_x_1065) ;  /* 0x0000015000017945 */ /* 0x000fe60003800200 */
[----:B------:R-:W-:-:S05]  /*c520*/  IMAD R7, R20, 0x4, R7 ;  /* 0x0000000414077824 */ /* 0x000fca00078e0207 */
[----:B------:R-:W-:-:S03]  /*c530*/  ISETP.GE.AND P1, PT, R7, R0, PT ;  /* 0x000000000700720c */ /* 0x000fc60003f26270 */
[----:B------:R-:W-:Y:S10]  /*c540*/  @P0 BRA `(.L_x_1066) ;  /* 0x0000000000440947 */ /* 0x000ff40003800000 */
[----:B------:R-:W3:Y:S02]  /*c550*/  LDG.E R9, desc[UR10][R8.64] ;  /* 0x0000000a08097981 */ /* 0x000ee4000c1e1900 */
[C---:B---3--:R-:W-:Y:S02]  /*c560*/  ISETP.GE.AND P0, PT, R9.reuse, RZ, PT ;  /* 0x000000ff0900720c */ /* 0x048fe40003f06270 */
[----:B------:R-:W-:-:S04]  /*c570*/  LOP3.LUT R0, R9, 0x7fe00000, RZ, 0xc, !PT ;  /* 0x7fe0000009007812 */ /* 0x000fc800078e0cff */
[----:B------:R-:W-:-:S04]  /*c580*/  SEL R5, R9, R0, !P0 ;  /* 0x0000000009057207 */ /* 0x000fc80004000000 */
[----:B------:R-:W-:-:S04]  /*c590*/  LOP3.LUT R5, R5, R6, RZ, 0x3c, !PT ;  /* 0x0000000605057212 */ /* 0x000fc800078e3cff */
        /* <DEDUP_REMOVED lines=12> */
.L_x_1066:
[----:B------:R-:W-:Y:S05]  /*c660*/  BSYNC.RECONVERGENT B1 ;  /* 0x0000000000017941 */ /* 0x000fea0003800200 */
.L_x_1065:
[----:B------:R-:W-:Y:S05]  /*c670*/  @P1 BRA `(.L_x_1018) ;  /* 0x0000000000481947 */ /* 0x000fea0003800000 */
[----:B------:R-:W-:-:S06]  /*c680*/  IMAD.WIDE R2, R7, 0x4, R2 ;  /* 0x0000000407027825 */ /* 0x000fcc00078e0202 */
[----:B------:R-:W3:Y:S02]  /*c690*/  LDG.E R3, desc[UR10][R2.64] ;  /* 0x0000000a02037981 */ /* 0x000ee4000c1e1900 */
[C---:B---3--:R-:W-:Y:S02]  /*c6a0*/  ISETP.GE.AND P0, PT, R3.reuse, RZ, PT ;  /* 0x000000ff0300720c */ /* 0x048fe40003f06270 */
[----:B0-----:R-:W-:-:S04]  /*c6b0*/  LOP3.LUT R0, R3, 0x7fe00000, RZ, 0xc, !PT ;  /* 0x7fe0000003007812 */ /* 0x001fc800078e0cff */
        /* <DEDUP_REMOVED lines=14> */
.L_x_1018:
[----:B0-----:R-:W-:Y:S05]  /*c7a0*/  BSYNC.RECONVERGENT B0 ;  /* 0x0000000000007941 */ /* 0x001fea0003800200 */
.L_x_1016:
[----:B------:R-:W0:Y:S08]  /*c7b0*/  S2UR UR5, SR_CgaCtaId ;  /* 0x00000000000579c3 */ /* 0x000e300000008800 */
[----:B------:R-:W-:Y:S01]  /*c7c0*/  BAR.SYNC.DEFER_BLOCKING 0x0 ;  /* 0x0000000000007b1d */ /* 0x000fe20000010000 */
[----:B------:R-:W-:-:S05]  /*c7d0*/  IMAD.MOV.U32 R9, RZ, RZ, RZ ;  /* 0x000000ffff097224 */ /* 0x000fca00078e00ff */
[----:B------:R-:W-:Y:S01]  /*c7e0*/  UMOV UR4, 0x400 ;  /* 0x0000040000047882 */ /* 0x000fe20000000000 */
[----:B-1--4-:R-:W1:Y:S01]  /*c7f0*/  S2R R4, SR_TID.X ;  /* 0x0000000000047919 */ /* 0x012e620000002100 */
[----:B0-----:R-:W-:-:S09]  /*c800*/  ULEA UR4, UR5, UR4, 0x18 ;  /* 0x0000000405047291 */ /* 0x001fd2000f8ec0ff */
[----:B--23--:R-:W0:Y:S01]  /*c810*/  LDS R7, [UR4+0x90cc] ;  /* 0x0090cc04ff077984 */ /* 0x00ce220008000800 */
[C---:B-1----:R-:W-:Y:S02]  /*c820*/  LEA.HI R0, R4.reuse, R4, RZ, 0x1b ;  /* 0x0000000404007211 */ /* 0x042fe400078fd8ff */
[----:B------:R-:W-:Y:S02]  /*c830*/  ISETP.GT.U32.AND P2, PT, R4, 0x1f, PT ;  /* 0x0000001f0400780c */ /* 0x000fe40003f44070 */
[----:B------:R-:W-:Y:S02]  /*c840*/  LEA R11, R0, UR4, 0x2 ;  /* 0x00000004000b7c11 */ /* 0x000fe4000f8e10ff */
[----:B------:R-:W-:-:S09]  /*c850*/  LEA R4, R4, UR4, 0x2 ;  /* 0x0000000404047c11 */ /* 0x000fd2000f8e10ff */
.L_x_1071:
        /* <DEDUP_REMOVED lines=55> */
[----:B------:R-:W4:Y:S01]  /*cbd0*/  LDS R0, [R34+0x8c] ;  /* 0x00008c0022007984 */ /* 0x000f220000000800 */
[----:B-----5:R-:W-:-:S04]  /*cbe0*/  IADD3 R2, PT, PT, R11, R2, R12 ;  /* 0x000000020b027210 */ /* 0x020fc80007ffe00c */
[----:B0-----:R-:W-:-:S04]  /*cbf0*/  IADD3 R2, PT, PT, R37, R2, R10 ;  /* 0x0000000225027210 */ /* 0x001fc80007ffe00a */
[----:B-1----:R-:W-:-:S04]  /*cc00*/  IADD3 R2, PT, PT, R39, R2, R36 ;  /* 0x0000000227027210 */ /* 0x002fc80007ffe024 */
[----:B--2---:R-:W-:-:S04]  /*cc10*/  IADD3 R2, PT, PT, R41, R2, R38 ;  /* 0x0000000229027210 */ /* 0x004fc80007ffe026 */
[----:B---3--:R-:W-:-:S05]  /*cc20*/  IADD3 R3, PT, PT, R43, R2, R40 ;  /* 0x000000022b037210 */ /* 0x008fca0007ffe028 */
[----:B----4-:R-:W-:Y:S01]  /*cc30*/  IMAD.IADD R45, R0, 0x1, R3 ;  /* 0x00000001002d7824 */ /* 0x010fe200078e0203 */
        /* <DEDUP_REMOVED lines=10> */
.L_x_1271:
        /* <DEDUP_REMOVED lines=68> */
.L_x_1067:
[----:B------:R-:W-:Y:S05]  /*d120*/  WARPSYNC.ALL ;  /* 0x0000000000007948 */ /* 0x000fea0003800000 */
[----:B------:R-:W1:Y:S01]  /*d130*/  S2R R5, SR_TID.X ;  /* 0x0000000000057919 */ /* 0x000e620000002100 */
[----:B------:R-:W3:Y:S01]  /*d140*/  S2UR UR5, SR_CgaCtaId ;  /* 0x00000000000579c3 */ /* 0x000ee20000008800 */
[----:B------:R-:W-:Y:S01]  /*d150*/  UMOV UR4, 0x400 ;  /* 0x0000040000047882 */ /* 0x000fe20000000000 */
[----:B------:R-:W-:Y:S06]  /*d160*/  BSSY.RECONVERGENT B0, `(.L_x_1069) ;  /* 0x000001c000007945 */ /* 0x000fec0003800200 */
[----:B------:R-:W-:Y:S01]  /*d170*/  BAR.SYNC.DEFER_BLOCKING 0x0 ;  /* 0x0000000000007b1d */ /* 0x000fe20000010000 */
[----:B------:R-:W-:-:S07]  /*d180*/  PLOP3.LUT P0, PT, PT, PT, PT, 0x8, 0x80 ;  /* 0x000000000080781c */ /* 0x000fce0003f0e170 */
[----:B--2---:R-:W2:Y:S01]  /*d190*/  LDC R18, c[0x0][0x3a0] ;  /* 0x0000e800ff127b82 */ /* 0x004ea20000000800 */
[----:B---3--:R-:W-:Y:S01]  /*d1a0*/  ULEA UR4, UR5, UR4, 0x18 ;  /* 0x0000000405047291 */ /* 0x008fe2000f8ec0ff */
[----:B-1----:R-:W-:-:S08]  /*d1b0*/  LEA.HI R11, R5, R5, RZ, 0x1b ;  /* 0x00000005050b7211 */ /* 0x002fd000078fd8ff */
[----:B------:R-:W-:Y:S01]  /*d1c0*/  LDS R2, [UR4+0x1090] ;  /* 0x00109004ff027984 */ /* 0x000fe20008000800 */
[----:B------:R-:W-:Y:S02]  /*d1d0*/  LEA R4, R5, UR4, 0x2 ;  /* 0x0000000405047c11 */ /* 0x000fe4000f8e10ff */
[----:B------:R-:W-:-:S03]  /*d1e0*/  LEA R11, R11, UR4, 0x2 ;  /* 0x000000040b0b7c11 */ /* 0x000fc6000f8e10ff */
[----:B------:R-:W-:Y:S02]  /*d1f0*/  VIADD R10, R4, 0x10a0 ;  /* 0x000010a0040a7836 */ /* 0x000fe40000000000 */
[----:B------:R-:W0:Y:S02]  /*d200*/  LDS R0, [R11+0x10] ;  /* 0x000010000b007984 */ /* 0x000e240000000800 */
[----:B------:R-:W-:Y:S02]  /*d210*/  IMAD R10, R9, 0x1000, R10 ;  /* 0x00001000090a7824 */ /* 0x000fe400078e020a */
[--C-:B0-----:R-:W-:Y:S02]  /*d220*/  IMAD.IADD R3, R0, 0x1, R7.reuse ;  /* 0x0000000100037824 */ /* 0x101fe400078e0207 */
[----:B------:R-:W-:-:S03]  /*d230*/  IMAD.IADD R7, R2, 0x1, R7 ;  /* 0x0000000102077824 */ /* 0x000fc600078e0207 */
[----:B--2---:R-:W-:Y:S01]  /*d240*/  ISETP.GE.AND P1, PT, R3, R18, PT ;  /* 0x000000120300720c */ /* 0x004fe20003f26270 */
        /* <DEDUP_REMOVED lines=13> */
.L_x_1070:
[----:B------:R-:W-:Y:S05]  /*d320*/  BSYNC.RECONVERGENT B0 ;  /* 0x0000000000007941 */ /* 0x000fea0003800200 */
.L_x_1069:
        /* <DEDUP_REMOVED lines=16> */
[----:B0-----:R-:W-:-:S02]  /*d430*/  IMAD R7, R20, R21, RZ ;  /* 0x0000001514077224 */ /* 0x001fc400078e02ff */
        /* <DEDUP_REMOVED lines=15> */
[----:B------:R-:W-:Y:S01]  /*d530*/  IMAD.MOV.U32 R7, RZ, RZ, R5 ;  /* 0x000000ffff077224 */ /* 0x000fe200078e0005 */
[----:B------:R-:W-:Y:S01]  /*d540*/  ISETP.NE.AND P0, PT, R24, 0x1, PT ;  /* 0x000000011800780c */ /* 0x000fe20003f05270 */
[----:B------:R-:W-:-:S02]  /*d550*/  IMAD R0, R17, R18, RZ ;  /* 0x0000001211007224 */ /* 0x000fc400078e02ff */
[----:B------:R-:W-:Y:S01]  /*d560*/  IMAD.WIDE.U32 R12, R5, 0x4, R2 ;  /* 0x00000004050c7825 */ /* 0x000fe200078e0002 */
[----:B------:R-:W-:Y:S06]  /*d570*/  BAR.SYNC.DEFER_BLOCKING 0x0 ;  /* 0x0000000000007b1d */ /* 0x000fec0000010000 */
[----:B------:R-:W-:Y:S01]  /*d580*/  BSSY.RECONVERGENT B0, `(.L_x_1072) ;  /* 0x00002fe000007945 */ /* 0x000fe20003800200 */
[----:B------:R-:W0:Y:S03]  /*d590*/  LDS R16, [UR4+0x90c0] ;  /* 0x0090c004ff107984 */ /* 0x000e260008000800 */
[----:B------:R-:W-:Y:S05]  /*d5a0*/  @!P0 BRA `(.L_x_1073) ;  /* 0x0000001400a48947 */ /* 0x000fea0003800000 */
[----:B------:R-:W-:Y:S01]  /*d5b0*/  ISETP.GE.AND P0, PT, R5, R0, PT ;  /* 0x000000000500720c */ /* 0x000fe20003f06270 */
[----:B------:R-:W2:-:S12]  /*d5c0*/  LDCU UR9, c[0x0][0x39c] ;  /* 0x00007380ff0977ac */ /* 0x000e980008000800 */
[----:B------:R-:W-:Y:S05]  /*d5d0*/  @P0 BRA `(.L_x_1074) ;  /* 0x0000002c00e00947 */ /* 0x000fea0003800000 */
[----:B------:R-:W1:Y:S01]  /*d5e0*/  LDS R26, [UR4+0x90c8] ;  /* 0x0090c804ff1a7984 */ /* 0x000e620008000800 */
        /* <DEDUP_REMOVED lines=17> */
[----:B------:R-:W-:Y:S02]  /*d700*/  LEA.HI R9, R8, 0x1, RZ, 0x16 ;  /* 0x0000000108097811 */ /* 0x000fe400078fb0ff */
[----:B------:R-:W-:Y:S01]  /*d710*/  IADD3 R20, P1, PT, R17, R10, RZ ;  /* 0x0000000a11147210 */ /* 0x000fe20007f3e0ff */
[----:B------:R-:W-:Y:S01]  /*d720*/  IMAD R17, R5, R24, RZ ;  /* 0x0000001805117224 */ /* 0x000fe200078e02ff */
[----:B------:R-:W-:Y:S01]  /*d730*/  LEA.HI.X R22, R18, R21, R22, 0x2, P0 ;  /* 0x0000001512167211 */ /* 0x000fe200000f1416 */
[C---:B------:R-:W-:Y:S01]  /*d740*/  IMAD.SHL.U32 R18, R9.reuse, 0x400, RZ ;  /* 0x0000040009127824 */ /* 0x040fe200078e00ff */
[----:B------:R-:W-:-:S03]  /*d750*/  LOP3.LUT R10, R9, 0x3, RZ, 0xc0, !PT ;  /* 0x00000003090a7812 */ /* 0x000fc600078ec0ff */
[----:B------:R-:W-:Y:S01]  /*d760*/  IMAD.X R21, R22, 0x1, R11, P1 ;  /* 0x0000000116157824 */ /* 0x000fe200008e060b */
[----:B------:R-:W-:Y:S01]  /*d770*/  LOP3.LUT R9, R5, 0xc00, R18, 0xf8, !PT ;  /* 0x00000c0005097812 */ /* 0x000fe200078ef812 */
[----:B------:R-:W-:-:S07]  /*d780*/  IMAD.MOV R18, RZ, RZ, -R10 ;  /* 0x000000ffff127224 */ /* 0x000fce00078e0a0a */
.L_x_1081:
[----:B------:R-:W-:-:S05]  /*d790*/  IMAD.WIDE R10, R17, 0x4, R2 ;  /* 0x00000004110a7825 */ /* 0x000fca00078e0202 */
[----:B------:R3:W4:Y:S01]  /*d7a0*/  LDG.E R28, desc[UR10][R10.64] ;  /* 0x0000000a0a1c7981 */ /* 0x000722000c1e1900 */
[----:B------:R-:W-:Y:S01]  /*d7b0*/  VIADD R18, R18, 0x1 ;  /* 0x0000000112127836 */ /* 0x000fe20000000000 */
[----:B------:R-:W-:Y:S04]  /*d7c0*/  BSSY.RECONVERGENT B2, `(.L_x_1077) ;  /* 0x000003c000027945 */ /* 0x000fe80003800200 */
[----:B------:R-:W-:Y:S01]  /*d7d0*/  ISETP.NE.AND P1, PT, R18, RZ, PT ;  /* 0x000000ff1200720c */ /* 0x000fe20003f25270 */
[----:B---3--:R-:W-:Y:S02]  /*d7e0*/  IMAD.MOV.U32 R10, RZ, RZ, R20 ;  /* 0x000000ffff0a7224 */ /* 0x008fe400078e0014 */
[----:B------:R-:W-:Y:S01]  /*d7f0*/  IMAD.MOV.U32 R11, RZ, RZ, R21 ;  /* 0x000000ffff0b7224 */ /* 0x000fe200078e0015 */
[----:B----4-:R-:W-:-:S02]  /*d800*/  ISETP.GE.AND P0, PT, R28, RZ, PT ;  /* 0x000000ff1c00720c */ /* 0x010fc40003f06270 */
[----:B------:R-:W-:-:S04]  /*d810*/  LOP3.LUT R19, R28, 0x7fe00000, RZ, 0xc, !PT ;  /* 0x7fe000001c137812 */ /* 0x000fc800078e0cff */
[----:B------:R-:W-:-:S04]  /*d820*/  SEL R19, R28, R19, !P0 ;  /* 0x000000131c137207 */ /* 0x000fc80004000000 */
[----:B------:R-:W-:-:S04]  /*d830*/  LOP3.LUT R19, R19, R6, RZ, 0x3c, !PT ;  /* 0x0000000613137212 */ /* 0x000fc800078e3cff */
        /* <DEDUP_REMOVED lines=8> */
[CC--:B0-----:R-:W-:Y:S02]  /*d8c0*/  ISETP.GE.U32.AND P2, PT, R19.reuse, R16.reuse, PT ;  /* 0x000000101300720c */ /* 0x0c1fe40003f46070 */
[----:B------:R-:W-:-:S11]  /*d8d0*/  ISETP.NE.OR P0, PT, R19, R16, P0 ;  /* 0x000000101300720c */ /* 0x000fd60000705670 */
[----:B------:R-:W-:Y:S05]  /*d8e0*/  @P2 BRA `(.L_x_1080) ;  /* 0x0000000000502947 */ /* 0x000fea0003800000 */
[----:B------:R-:W3:Y:S01]  /*d8f0*/  LDG.E R20, desc[UR10][R10.64] ;  /* 0x0000000a0a147981 */ /* 0x000ee2000c1e1900 */
[----:B------:R-:W0:Y:S01]  /*d900*/  S2UR UR7, SR_CgaCtaId ;  /* 0x00000000000779c3 */ /* 0x000e220000008800 */
[----:B------:R-:W-:Y:S01]  /*d910*/  VOTEU.ANY UR8, UPT, PT ;  /* 0x0000000000087886 */ /* 0x000fe200038e0100 */
[----:B------:R-:W-:Y:S01]  /*d920*/  UMOV UR5, 0x400 ;  /* 0x0000040000057882 */ /* 0x000fe20000000000 */
[----:B------:R-:W1:Y:S01]  /*d930*/  S2R R19, SR_LANEID ;  /* 0x0000000000137919 */ /* 0x000e620000000000 */
[----:B------:R-:W1:Y:S01]  /*d940*/  FLO.U32 R22, UR8 ;  /* 0x0000000800167d00 */ /* 0x000e6200080e0000 */
[----:B------:R-:W-:Y:S01]  /*d950*/  UIADD3 UR6, UPT, UPT, UR5, 0x90cc, URZ ;  /* 0x000090cc05067890 */ /* 0x000fe2000fffe0ff */
[----:B------:R-:W4:Y:S01]  /*d960*/  S2R R23, SR_LTMASK ;  /* 0x0000000000177919 */ /* 0x000f220000003900 */
[----:B------:R-:W-:-:S05]  /*d970*/  UIADD3 UR5, UPT, UPT, UR5, 0x90d0, URZ ;  /* 0x000090d005057890 */ /* 0x000fca000fffe0ff */
[----:B------:R-:W5:Y:S01]  /*d980*/  POPC R21, UR8 ;  /* 0x0000000800157d09 */ /* 0x000f620008000000 */
[----:B0-----:R-:W-:Y:S02]  /*d990*/  ULEA UR6, UR7, UR6, 0x18 ;  /* 0x0000000607067291 */ /* 0x001fe4000f8ec0ff */
[----:B------:R-:W-:Y:S01]  /*d9a0*/  ULEA UR5, UR7, UR5, 0x18 ;  /* 0x0000000507057291 */ /* 0x000fe2000f8ec0ff */
[----:B-1----:R-:W-:Y:S02]  /*d9b0*/  ISETP.EQ.U32.AND P2, PT, R22, R19, PT ;  /* 0x000000131600720c */ /* 0x002fe40003f42070 */
[----:B----4-:R-:W-:-:S04]  /*d9c0*/  LOP3.LUT R23, R23, UR8, RZ, 0xc0, !PT ;  /* 0x0000000817177c12 */ /* 0x010fc8000f8ec0ff */
[----:B------:R-:W0:Y:S07]  /*d9d0*/  POPC R24, R23 ;  /* 0x0000001700187309 */ /* 0x000e2e0000000000 */
[----:B-----5:R-:W1:Y:S04]  /*d9e0*/  @P2 ATOMS.ADD R21, [UR6], R21 ;  /* 0x00000015ff15298c */ /* 0x020e680008000006 */
[----:B-1----:R-:W0:Y:S02]  /*d9f0*/  SHFL.IDX PT, R19, R21, R22, 0x1f ;  /* 0x00001f1615137589 */ /* 0x002e2400000e0000 */
[----:B0-----:R-:W-:-:S05]  /*da00*/  IMAD.IADD R19, R19, 0x1, R24 ;  /* 0x0000000113137824 */ /* 0x001fca00078e0218 */
[----:B------:R-:W-:-:S05]  /*da10*/  LEA R19, R19, UR5, 0x2 ;  /* 0x0000000513137c11 */ /* 0x000fca000f8e10ff */
[----:B---3--:R0:W-:Y:S02]  /*da20*/  STS [R19], R20 ;  /* 0x0000001413007388 */ /* 0x0081e40000000800 */
.L_x_1080:
[----:B--2---:R-:W-:Y:S05]  /*da30*/  BSYNC.RECONVERGENT B3 ;  /* 0x0000000000037941 */ /* 0x004fea0003800200 */
.L_x_1079:
        /* <DEDUP_REMOVED lines=20> */
.L_x_1078:
[----:B--2---:R-:W-:Y:S05]  /*db80*/  BSYNC.RECONVERGENT B2 ;  /* 0x0000000000027941 */ /* 0x004fea0003800200 */
.L_x_1077:
[----:B0-----:R-:W-:Y:S01]  /*db90*/  IADD3 R20, P0, PT, R10, 0x1000, RZ ;  /* 0x000010000a147810 */ /* 0x001fe20007f1e0ff */
[----:B---3--:R-:W-:-:S04]  /*dba0*/  IMAD.U32 R24, RZ, RZ, UR9 ;  /* 0x00000009ff187e24 */ /* 0x008fc8000f8e00ff */
[----:B------:R-:W-:Y:S02]  /*dbb0*/  IMAD.X R21, RZ, RZ, R11, P0 ;  /* 0x000000ffff157224 */ /* 0x000fe400000e060b */
[----:B------:R-:W-:Y:S01]  /*dbc0*/  IMAD R17, R24, 0x400, R17 ;  /* 0x0000040018117824 */ /* 0x000fe200078e0211 */
[----:B------:R-:W-:Y:S06]  /*dbd0*/  @P1 BRA `(.L_x_1081) ;  /* 0xfffffff800ec1947 */ /* 0x000fec000383ffff */
.L_x_1076:
[----:B--2---:R-:W-:Y:S05]  /*dbe0*/  BSYNC.RECONVERGENT B1 ;  /* 0x0000000000017941 */ /* 0x004fea0003800200 */
.L_x_1075:
        /* <DEDUP_REMOVED lines=10> */
.L_x_1099:
[----:B0-----:R-:W-:-:S05]  /*dc90*/  IMAD.WIDE R24, R23, 0x4, R2 ;  /* 0x0000000417187825 */ /* 0x001fca00078e0202 */
[----:B------:R-:W2:Y:S01]  /*dca0*/  LDG.E R29, desc[UR10][R24.64] ;  /* 0x0000000a181d7981 */ /* 0x000ea2000c1e1900 */
[----:B------:R-:W-:Y:S01]  /*dcb0*/  BSSY.RECONVERGENT B2, `(.L_x_1083) ;  /* 0x000003a000027945 */ /* 0x000fe20003800200 */
[C---:B--2---:R-:W-:Y:S02]  /*dcc0*/  ISETP.GE.AND P0, PT, R29.reuse, RZ, PT ;  /* 0x000000ff1d00720c */ /* 0x044fe40003f06270 */
[----:B------:R-:W-:-:S04]  /*dcd0*/  LOP3.LUT R8, R29, 0x7fe00000, RZ, 0xc, !PT ;  /* 0x7fe000001d087812 */ /* 0x000fc800078e0cff */
[----:B------:R-:W-:-:S04]  /*dce0*/  SEL R11, R29, R8, !P0 ;  /* 0x000000081d0b7207 */ /* 0x000fc80004000000 */
[----:B------:R-:W-:-:S04]  /*dcf0*/  LOP3.LUT R11, R11, R6, RZ, 0x3c, !PT ;  /* 0x000000060b0b7212 */ /* 0x000fc800078e3cff */
[----:B------:R-:W-:Y:S01]  /*dd00*/  ISETP.GT.U32.AND P0, PT, R11, 0x1fffff, PT ;  /* 0x001fffff0b00780c */ /* 0x000fe20003f04070 */
[----:B------:R-:W-:-:S12]  /*dd10*/  IMAD.WIDE.U32 R10, R9, 0x4, R14 ;  /* 0x00000004090a7825 */ /* 0x000fd800078e000e */
        /* <DEDUP_REMOVED lines=30> */
.L_x_1086:
[----:B------:R-:W-:Y:S05]  /*df00*/  BSYNC.RECONVERGENT B3 ;  /* 0x0000000000037941 */ /* 0x000fea0003800200 */
.L_x_1085:
[----:B------:R-:W-:Y:S05]  /*df10*/  @P0 BRA `(.L_x_1084) ;  /* 0x00000000004c0947 */ /* 0x000fea0003800000 */
        /* <DEDUP_REMOVED lines=19> */
.L_x_1084:
[----:B------:R-:W-:Y:S05]  /*e050*/  BSYNC.RECONVERGENT B2 ;  /* 0x0000000000027941 */ /* 0x000fea0003800200 */
.L_x_1083:
[----:B0-----:R-:W-:-:S05]  /*e060*/  IMAD.WIDE R24, R21, 0x4, R2 ;  /* 0x0000000415187825 */ /* 0x001fca00078e0202 */
[----:B---3--:R-:W2:Y:S01]  /*e070*/  LDG.E R29, desc[UR10][R24.64] ;  /* 0x0000000a181d7981 */ /* 0x008ea2000c1e1900 */
[----:B------:R-:W-:Y:S01]  /*e080*/  BSSY.RECONVERGENT B2, `(.L_x_1087) ;  /* 0x0000039000027945 */ /* 0x000fe20003800200 */
[C---:B--2---:R-:W-:Y:S02]  /*e090*/  ISETP.GE.AND P0, PT, R29.reuse, RZ, PT ;  /* 0x000000ff1d00720c */ /* 0x044fe40003f06270 */
        /* <DEDUP_REMOVED lines=11> */
[CC--:B------:R-:W-:Y:S02]  /*e150*/  ISETP.GE.U32.AND P1, PT, R25.reuse, R16.reuse, PT ;  /* 0x000000101900720c */ /* 0x0c0fe40003f26070 */
        /* <DEDUP_REMOVED lines=22> */
.L_x_1090:
[----:B------:R-:W-:Y:S05]  /*e2c0*/  BSYNC.RECONVERGENT B3 ;  /* 0x0000000000037941 */ /* 0x000fea0003800200 */
.L_x_1089:
        /* <DEDUP_REMOVED lines=20> */
.L_x_1088:
[----:B------:R-:W-:Y:S05]  /*e410*/  BSYNC.RECONVERGENT B2 ;  /* 0x0000000000027941 */ /* 0x000fea0003800200 */
.L_x_1087:
        /* <DEDUP_REMOVED lines=38> */
.L_x_1094:
[----:B------:R-:W-:Y:S05]  /*e680*/  BSYNC.RECONVERGENT B3 ;  /* 0x0000000000037941 */ /* 0x000fea0003800200 */
.L_x_1093:
        /* <DEDUP_REMOVED lines=20> */
.L_x_1092:
[----:B------:R-:W-:Y:S05]  /*e7d0*/  BSYNC.RECONVERGENT B2 ;  /* 0x0000000000027941 */ /* 0x000fea0003800200 */
.L_x_1091:
        /* <DEDUP_REMOVED lines=38> */
.L_x_1098:
[----:B------:R-:W-:Y:S05]  /*ea40*/  BSYNC.RECONVERGENT B3 ;  /* 0x0000000000037941 */ /* 0x000fea0003800200 */
.L_x_1097:
[----:B------:R-:W-:Y:S05]  /*ea50*/  @P0 BRA `(.L_x_1096) ;  /* 0x00000000004c0947 */ /* 0x000fea0003800000 */
[----:B------:R1:W2:Y:S01]  /*ea60*/  LDG.E R27, desc[UR10][R10.64+0x3000] ;  /* 0x0030000a0a1b7981 */ /* 0x0002a2000c1e1900 */
[----:B------:R-:W3:Y:S01]  /*ea70*/  S2UR UR6, SR_CgaCtaId ;  /* 0x00000000000679c3 */ /* 0x000ee20000008800 */
[----:B------:R-:W-:Y:S01]  /*ea80*/  VOTEU.ANY UR7, UPT, PT ;  /* 0x0000000000077886 */ /* 0x000fe200038e0100 */
[----:B------:R-:W-:Y:S01]  /*ea90*/  UMOV UR5, 0x400 ;  /* 0x0000040000057882 */ /* 0x000fe20000000000 */
[----:B0-----:R-:W0:Y:S01]  /*eaa0*/  S2R R25, SR_LANEID ;  /* 0x0000000000197919 */ /* 0x001e220000000000 */
[----:B------:R-:W0:Y:S01]  /*eab0*/  FLO.U32 R20, UR7 ;  /* 0x0000000700147d00 */ /* 0x000e2200080e0000 */
[----:B------:R-:W-:Y:S01]  /*eac0*/  UIADD3 UR5, UPT, UPT, UR5, 0x90c4, URZ ;  /* 0x000090c405057890 */ /* 0x000fe2000fffe0ff */
[----:B------:R-:W1:Y:S06]  /*ead0*/  S2R R22, SR_LTMASK ;  /* 0x0000000000167919 */ /* 0x000e6c0000003900 */
[----:B------:R-:W4:Y:S01]  /*eae0*/  POPC R18, UR7 ;  /* 0x0000000700127d09 */ /* 0x000f220008000000 */
[----:B---3--:R-:W-:Y:S01]  /*eaf0*/  ULEA UR5, UR6, UR5, 0x18 ;  /* 0x0000000506057291 */ /* 0x008fe2000f8ec0ff */
[----:B0-----:R-:W-:-:S02]  /*eb00*/  ISETP.EQ.U32.AND P0, PT, R20, R25, PT ;  /* 0x000000191400720c */ /* 0x001fc40003f02070 */
[----:B-1----:R-:W-:-:S04]  /*eb10*/  LOP3.LUT R10, R22, UR7, RZ, 0xc0, !PT ;  /* 0x00000007160a7c12 */ /* 0x002fc8000f8ec0ff */
[----:B------:R-:W0:Y:S07]  /*eb20*/  POPC R25, R10 ;  /* 0x0000000a00197309 */ /* 0x000e2e0000000000 */
[----:B----4-:R-:W1:Y:S04]  /*eb30*/  @P0 ATOMS.ADD R11, [UR5], R18 ;  /* 0x00000012ff0b098c */ /* 0x010e680008000005 */
[----:B-1----:R-:W0:Y:S02]  /*eb40*/  SHFL.IDX PT, R8, R11, R20, 0x1f ;  /* 0x00001f140b087589 */ /* 0x002e2400000e0000 */
[----:B0-----:R-:W-:-:S05]  /*eb50*/  IMAD.IADD R8, R8, 0x1, R25 ;  /* 0x0000000108087824 */ /* 0x001fca00078e0219 */
[----:B------:R-:W-:-:S05]  /*eb60*/  LEA R8, R8, UR4, 0x2 ;  /* 0x0000000408087c11 */ /* 0x000fca000f8e10ff */
[----:B------:R3:W-:Y:S04]  /*eb70*/  STS [R8+0x2000], R29 ;  /* 0x0020001d08007388 */ /* 0x0007e80000000800 */
[----:B--2---:R3:W-:Y:S02]  /*eb80*/  STS [R8], R27 ;  /* 0x0000001b08007388 */ /* 0x0047e40000000800 */
.L_x_1096:
[----:B------:R-:W-:Y:S05]  /*eb90*/  BSYNC.RECONVERGENT B2 ;  /* 0x0000000000027941 */ /* 0x000fea0003800200 */
.L_x_1095:
[----:B---3--:R-:W2:Y:S01]  /*eba0*/  LDC R8, c[0x0][0x39c] ;  /* 0x0000e700ff087b82 */ /* 0x008ea20000000800 */
[----:B------:R-:W-:-:S05]  /*ebb0*/  VIADD R9, R9, 0x1000 ;  /* 0x0000100009097836 */ /* 0x000fca0000000000 */
[----:B------:R-:W-:Y:S01]  /*ebc0*/  ISETP.GE.AND P0, PT, R9, R0, PT ;  /* 0x000000000900720c */ /* 0x000fe20003f06270 */
[C---:B--2---:R-:W-:Y:S02]  /*ebd0*/  IMAD R17, R8.reuse, 0x1000, R17 ;  /* 0x0000100008117824 */ /* 0x044fe400078e0211 */
[C---:B------:R-:W-:Y:S02]  /*ebe0*/  IMAD R19, R8.reuse, 0x1000, R19 ;  /* 0x0000100008137824 */ /* 0x040fe400078e0213 */
[C---:B------:R-:W-:Y:S02]  /*ebf0*/  IMAD R21, R8.reuse, 0x1000, R21 ;  /* 0x0000100008157824 */ /* 0x040fe400078e0215 */
[----:B------:R-:W-:-:S06]  /*ec00*/  IMAD R23, R8, 0x1000, R23 ;  /* 0x0000100008177824 */ /* 0x000fcc00078e0217 */
[----:B------:R-:W-:Y:S05]  /*ec10*/  @!P0 BRA `(.L_x_1099) ;  /* 0xfffffff0001c8947 */ /* 0x000fea000383ffff */
[----:B------:R-:W-:Y:S05]  /*ec20*/  BSYNC.RECONVERGENT B1 ;  /* 0x0000000000017941 */ /* 0x000fea0003800200 */
.L_x_1082:
[----:B------:R-:W-:Y:S05]  /*ec30*/  BRA `(.L_x_1074) ;  /* 0x0000001800487947 */ /* 0x000fea0003800000 */
.L_x_1073:
        /* <DEDUP_REMOVED lines=19> */
.L_x_1118:
[----:B0-----:R-:W-:-:S04]  /*ed70*/  SHF.R.S64 R9, RZ, 0x1c, R23 ;  /* 0x0000001cff097819 */ /* 0x001fc80000001017 */
[----:B---3--:R-:W-:-:S04]  /*ed80*/  IADD3 R8, P0, PT, R18, R9, RZ ;  /* 0x0000000912087210 */ /* 0x008fc80007f1e0ff */
[----:B------:R-:W-:-:S06]  /*ed90*/  LEA.HI.X.SX32 R9, R23, R19, 0x4, P0 ;  /* 0x0000001317097211 */ /* 0x000fcc00000f26ff */
[----:B------:R-:W2:Y:S01]  /*eda0*/  LDG.E.128 R8, desc[UR10][R8.64] ;  /* 0x0000000a08087981 */ /* 0x000ea2000c1e1d00 */
[----:B------:R-:W-:Y:S01]  /*edb0*/  IMAD R25, R20, 0x4, R17 ;  /* 0x0000000414197824 */ /* 0x000fe200078e0211 */
[----:B------:R-:W-:Y:S01]  /*edc0*/  BSSY.RECONVERGENT B2, `(.L_x_1102) ;  /* 0x000003d000027945 */ /* 0x000fe20003800200 */
[----:B------:R-:W-:Y:S01]  /*edd0*/  IMAD.MOV.U32 R20, RZ, RZ, R14 ;  /* 0x000000ffff147224 */ /* 0x000fe200078e000e */
[C---:B--2---:R-:W-:Y:S02]  /*ede0*/  ISETP.GE.AND P0, PT, R8.reuse, RZ, PT ;  /* 0x000000ff0800720c */ /* 0x044fe40003f06270 */
[----:B------:R-:W-:-:S04]  /*edf0*/  LOP3.LUT R21, R8, 0x7fe00000, RZ, 0xc, !PT ;  /* 0x7fe0000008157812 */ /* 0x000fc800078e0cff */
[----:B------:R-:W-:-:S04]  /*ee00*/  SEL R21, R8, R21, !P0 ;  /* 0x0000001508157207 */ /* 0x000fc80004000000 */
[----:B------:R-:W-:-:S04]  /*ee10*/  LOP3.LUT R21, R21, R6, RZ, 0x3c, !PT ;  /* 0x0000000615157212 */ /* 0x000fc800078e3cff */
[----:B------:R-:W-:Y:S01]  /*ee20*/  ISETP.GT.U32.AND P0, PT, R21, 0x1fffff, PT ;  /* 0x001fffff1500780c */ /* 0x000fe20003f04070 */
[----:B------:R-:W-:Y:S02]  /*ee30*/  IMAD.MOV.U32 R21, RZ, RZ, R15 ;  /* 0x000000ffff157224 */ /* 0x000fe400078e000f */
[----:B------:R-:W-:-:S10]  /*ee40*/  IMAD.WIDE R20, R25, 0x4, R20 ;  /* 0x0000000419147825 */ /* 0x000fd400078e0214 */
        /* <DEDUP_REMOVED lines=16> */
[----:B------:R-:W-:Y:S02]  /*ef50*/  UIADD3 UR6, UPT, UPT, UR5, 0x90cc, URZ ;  /* 0x000090cc05067890 */ /* 0x000fe4000fffe0ff */
[----:B------:R-:W-:-:S05]  /*ef60*/  UIADD3 UR5, UPT, UPT, UR5, 0x90d0, URZ ;  /* 0x000090d005057890 */ /* 0x000fca000fffe0ff */
[----:B------:R-:W3:Y:S01]  /*ef70*/  POPC R28, UR8 ;  /* 0x00000008001c7d09 */ /* 0x000ee20008000000 */
[----:B0-----:R-:W-:Y:S02]  /*ef80*/  ULEA UR6, UR7, UR6, 0x18 ;  /* 0x0000000607067291 */ /* 0x001fe4000f8ec0ff */
[----:B------:R-:W-:Y:S01]  /*ef90*/  ULEA UR5, UR7, UR5, 0x18 ;  /* 0x0000000507057291 */ /* 0x000fe2000f8ec0ff */
[----:B-1----:R-:W-:Y:S02]  /*efa0*/  ISETP.EQ.U32.AND P1, PT, R29, R30, PT ;  /* 0x0000001e1d00720c */ /* 0x002fe40003f22070 */
[----:B------:R-:W0:Y:S11]  /*efb0*/  S2R R30, SR_LTMASK ;  /* 0x00000000001e7919 */ /* 0x000e360000003900 */
[----:B---3--:R-:W1:Y:S01]  /*efc0*/  @P1 ATOMS.ADD R28, [UR6], R28 ;  /* 0x0000001cff1c198c */ /* 0x008e620008000006 */
[----:B0-----:R-:W-:-:S03]  /*efd0*/  LOP3.LUT R30, R30, UR8, RZ, 0xc0, !PT ;  /* 0x000000081e1e7c12 */ /* 0x001fc6000f8ec0ff */
[----:B-1----:R-:W0:Y:S03]  /*efe0*/  SHFL.IDX PT, R25, R28, R29, 0x1f ;  /* 0x00001f1d1c197589 */ /* 0x002e2600000e0000 */
[----:B------:R-:W0:Y:S02]  /*eff0*/  POPC R30, R30 ;  /* 0x0000001e001e7309 */ /* 0x000e240000000000 */
[----:B0-----:R-:W-:-:S05]  /*f000*/  IMAD.IADD R25, R25, 0x1, R30 ;  /* 0x0000000119197824 */ /* 0x001fca00078e021e */
[----:B------:R-:W-:-:S05]  /*f010*/  LEA R25, R25, UR5, 0x2 ;  /* 0x0000000519197c11 */ /* 0x000fca000f8e10ff */
[----:B--2---:R0:W-:Y:S02]  /*f020*/  STS [R25], R26 ;  /* 0x0000001a19007388 */ /* 0x0041e40000000800 */
.L_x_1105:
[----:B------:R-:W-:Y:S05]  /*f030*/  BSYNC.RECONVERGENT B3 ;  /* 0x0000000000037941 */ /* 0x000fea0003800200 */
.L_x_1104:
        /* <DEDUP_REMOVED lines=21> */
.L_x_1103:
[----:B------:R-:W-:Y:S05]  /*f190*/  BSYNC.RECONVERGENT B2 ;  /* 0x0000000000027941 */ /* 0x000fea0003800200 */
.L_x_1102:
[C---:B------:R-:W-:Y:S01]  /*f1a0*/  ISETP.GE.AND P0, PT, R9.reuse, RZ, PT ;  /* 0x000000ff0900720c */ /* 0x040fe20003f06270 */
[----:B------:R-:W-:Y:S01]  /*f1b0*/  BSSY.RECONVERGENT B2, `(.L_x_1106) ;  /* 0x0000039000027945 */ /* 0x000fe20003800200 */
[----:B---3--:R-:W-:-:S04]  /*f1c0*/  LOP3.LUT R8, R9, 0x7fe00000, RZ, 0xc, !PT ;  /* 0x7fe0000009087812 */ /* 0x008fc800078e0cff */
[----:B0-----:R-:W-:-:S04]  /*f1d0*/  SEL R25, R9, R8, !P0 ;  /* 0x0000000809197207 */ /* 0x001fc80004000000 */
        /* <DEDUP_REMOVED lines=32> */
.L_x_1109:
[----:B------:R-:W-:Y:S05]  /*f3e0*/  BSYNC.RECONVERGENT B3 ;  /* 0x0000000000037941 */ /* 0x000fea0003800200 */
.L_x_1108:
[----:B------:R-:W-:Y:S05]  /*f3f0*/  @P0 BRA `(.L_x_1107) ;  /* 0x0000000000500947 */ /* 0x000fea0003800000 */
[----:B------:R-:W2:Y:S01]  /*f400*/  LDG.E R31, desc[UR10][R20.64+0x4] ;  /* 0x0000040a141f7981 */ /* 0x000ea2000c1e1900 */
[----:B------:R-:W1:Y:S01]  /*f410*/  S2UR UR7, SR_CgaCtaId ;  /* 0x00000000000779c3 */ /* 0x000e620000008800 */
[----:B------:R-:W-:Y:S01]  /*f420*/  VOTEU.ANY UR8, UPT, PT ;  /* 0x0000000000087886 */ /* 0x000fe200038e0100 */
[----:B------:R-:W-:Y:S01]  /*f430*/  UMOV UR5, 0x400 ;  /* 0x0000040000057882 */ /* 0x000fe20000000000 */
[----:B------:R-:W3:Y:S01]  /*f440*/  S2R R29, SR_LANEID ;  /* 0x00000000001d7919 */ /* 0x000ee20000000000 */
[----:B------:R-:W3:Y:S01]  /*f450*/  FLO.U32 R26, UR8 ;  /* 0x00000008001a7d00 */ /* 0x000ee200080e0000 */
[----:B------:R-:W-:Y:S01]  /*f460*/  UIADD3 UR6, UPT, UPT, UR5, 0x90c4, URZ ;  /* 0x000090c405067890 */ /* 0x000fe2000fffe0ff */
[----:B------:R-:W4:Y:S06]  /*f470*/  S2R R28, SR_LTMASK ;  /* 0x00000000001c7919 */ /* 0x000f2c0000003900 */
[----:B0-----:R-:W0:Y:S01]  /*f480*/  POPC R25, UR8 ;  /* 0x0000000800197d09 */ /* 0x001e220008000000 */
[----:B-1----:R-:W-:-:S02]  /*f490*/  ULEA UR6, UR7, UR6, 0x18 ;  /* 0x0000000607067291 */ /* 0x002fc4000f8ec0ff */
[----:B------:R-:W-:Y:S01]  /*f4a0*/  ULEA UR5, UR7, UR5, 0x18 ;  /* 0x0000000507057291 */ /* 0x000fe2000f8ec0ff */
[----:B---3--:R-:W-:Y:S02]  /*f4b0*/  ISETP.EQ.U32.AND P0, PT, R26, R29, PT ;  /* 0x0000001d1a00720c */ /* 0x008fe40003f02070 */
[----:B----4-:R-:W-:-:S04]  /*f4c0*/  LOP3.LUT R28, R28, UR8, RZ, 0xc0, !PT ;  /* 0x000000081c1c7c12 */ /* 0x010fc8000f8ec0ff */
[----:B------:R-:W1:Y:S07]  /*f4d0*/  POPC R29, R28 ;  /* 0x0000001c001d7309 */ /* 0x000e6e0000000000 */
[----:B0-----:R-:W0:Y:S04]  /*f4e0*/  @P0 ATOMS.ADD R25, [UR6], R25 ;  /* 0x00000019ff19098c */ /* 0x001e280008000006 */
[----:B0-----:R-:W1:Y:S02]  /*f4f0*/  SHFL.IDX PT, R8, R25, R26, 0x1f ;  /* 0x00001f1a19087589 */ /* 0x001e6400000e0000 */
[----:B-1----:R-:W-:-:S05]  /*f500*/  IMAD.IADD R8, R8, 0x1, R29 ;  /* 0x0000000108087824 */ /* 0x002fca00078e021d */
[----:B------:R-:W-:-:S05]  /*f510*/  LEA R8, R8, UR5, 0x2 ;  /* 0x0000000508087c11 */ /* 0x000fca000f8e10ff */
[----:B------:R3:W-:Y:S04]  /*f520*/  STS [R8+0x2000], R9 ;  /* 0x0020000908007388 */ /* 0x0007e80000000800 */
[----:B--2---:R3:W-:Y:S02]  /*f530*/  STS [R8], R31 ;  /* 0x0000001f08007388 */ /* 0x0047e40000000800 */
.L_x_1107:
[----:B------:R-:W-:Y:S05]  /*f540*/  BSYNC.RECONVERGENT B2 ;  /* 0x0000000000027941 */ /* 0x000fea0003800200 */
.L_x_1106:
[C---:B------:R-:W-:Y:S01]  /*f550*/  ISETP.GE.AND P0, PT, R10.reuse, RZ, PT ;  /* 0x000000ff0a00720c */ /* 0x040fe20003f06270 */
[----:B------:R-:W-:Y:S01]  /*f560*/  BSSY.RECONVERGENT B2, `(.L_x_1110) ;  /* 0x0000039000027945 */ /* 0x000fe20003800200 */
[----:B---3--:R-:W-:-:S04]  /*f570*/  LOP3.LUT R9, R10, 0x7fe00000, RZ, 0xc, !PT ;  /* 0x7fe000000a097812 */ /* 0x008fc800078e0cff */
[----:B------:R-:W-:-:S04]  /*f580*/  SEL R9, R10, R9, !P0 ;  /* 0x000000090a097207 */ /* 0x000fc80004000000 */
[----:B------:R-:W-:-:S04]  /*f590*/  LOP3.LUT R9, R9, R6, RZ, 0x3c, !PT ;  /* 0x0000000609097212 */ /* 0x000fc800078e3cff */
[----:B------:R-:W-:-:S13]  /*f5a0*/  ISETP.GT.U32.AND P0, PT, R9, 0x1fffff, PT ;  /* 0x001fffff0900780c */ /* 0x000fda0003f04070 */
[----:B------:R-:W-:Y:S05]  /*f5b0*/  @P0 BRA `(.L_x_1111) ;  /* 0x0000000000cc0947 */ /* 0x000fea0003800000 */
[----:B------:R-:W-:Y:S01]  /*f5c0*/  LOP3.LUT R9, RZ, R10, RZ, 0x33, !PT ;  /* 0x0000000aff097212 */ /* 0x000fe200078e33ff */
[----:B------:R-:W-:Y:S01]  /*f5d0*/  BSSY.RECONVERGENT B3, `(.L_x_1112) ;  /* 0x000001c000037945 */ /* 0x000fe20003800200 */
[----:B0-----:R-:W-:Y:S02]  /*f5e0*/  SHF.R.U32.HI R8, RZ, 0xa, R10 ;  /* 0x0000000aff087819 */ /* 0x001fe4000001160a */
        /* <DEDUP_REMOVED lines=26> */
.L_x_1113:
[----:B------:R-:W-:Y:S05]  /*f790*/  BSYNC.RECONVERGENT B3 ;  /* 0x0000000000037941 */ /* 0x000fea0003800200 */
.L_x_1112:
        /* <DEDUP_REMOVED lines=21> */
.L_x_1111:
[----:B------:R-:W-:Y:S05]  /*f8f0*/  BSYNC.RECONVERGENT B2 ;  /* 0x0000000000027941 */ /* 0x000fea0003800200 */
.L_x_1110:
[C---:B------:R-:W-:Y:S01]  /*f900*/  ISETP.GE.AND P0, PT, R11.reuse, RZ, PT ;  /* 0x000000ff0b00720c */ /* 0x040fe20003f06270 */
[----:B------:R-:W-:Y:S01]  /*f910*/  BSSY.RECONVERGENT B2, `(.L_x_1114) ;  /* 0x0000039000027945 */ /* 0x000fe20003800200 */
[----:B0-----:R-:W-:-:S04]  /*f920*/  LOP3.LUT R8, R11, 0x7fe00000, RZ, 0xc, !PT ;  /* 0x7fe000000b087812 */ /* 0x001fc800078e0cff */
[----:B---3--:R-:W-:-:S04]  /*f930*/  SEL R9, R11, R8, !P0 ;  /* 0x000000080b097207 */ /* 0x008fc80004000000 */
        /* <DEDUP_REMOVED lines=32> */
.L_x_1117:
[----:B------:R-:W-:Y:S05]  /*fb40*/  BSYNC.RECONVERGENT B3 ;  /* 0x0000000000037941 */ /* 0x000fea0003800200 */
.L_x_1116:
[----:B------:R-:W-:Y:S05]  /*fb50*/  @P0 BRA `(.L_x_1115) ;  /* 0x0000000000500947 */ /* 0x000fea0003800000 */
[----:B------:R1:W2:Y:S01]  /*fb60*/  LDG.E R29, desc[UR10][R20.64+0xc] ;  /* 0x00000c0a141d7981 */ /* 0x0002a2000c1e1900 */
[----:B------:R-:W3:Y:S01]  /*fb70*/  S2UR UR7, SR_CgaCtaId ;  /* 0x00000000000779c3 */ /* 0x000ee20000008800 */
[----:B------:R-:W-:Y:S01]  /*fb80*/  VOTEU.ANY UR8, UPT, PT ;  /* 0x0000000000087886 */ /* 0x000fe200038e0100 */
[----:B------:R-:W-:Y:S01]  /*fb90*/  UMOV UR5, 0x400 ;  /* 0x0000040000057882 */ /* 0x000fe20000000000 */
[----:B------:R-:W4:Y:S01]  /*fba0*/  S2R R25, SR_LANEID ;  /* 0x0000000000197919 */ /* 0x000f220000000000 */
[----:B------:R-:W4:Y:S01]  /*fbb0*/  FLO.U32 R10, UR8 ;  /* 0x00000008000a7d00 */ /* 0x000f2200080e0000 */
[----:B------:R-:W-:-:S07]  /*fbc0*/  UIADD3 UR6, UPT, UPT, UR5, 0x90c4, URZ ;  /* 0x000090c405067890 */ /* 0x000fce000fffe0ff */
[----:B0-----:R-:W0:Y:S01]  /*fbd0*/  POPC R9, UR8 ;  /* 0x0000000800097d09 */ /* 0x001e220008000000 */
[----:B---3--:R-:W-:Y:S02]  /*fbe0*/  ULEA UR6, UR7, UR6, 0x18 ;  /* 0x0000000607067291 */ /* 0x008fe4000f8ec0ff */
[----:B------:R-:W-:Y:S01]  /*fbf0*/  ULEA UR5, UR7, UR5, 0x18 ;  /* 0x0000000507057291 */ /* 0x000fe2000f8ec0ff */
[----:B----4-:R-:W-:Y:S02]  /*fc00*/  ISETP.EQ.U32.AND P0, PT, R10, R25, PT ;  /* 0x000000190a00720c */ /* 0x010fe40003f02070 */
[----:B------:R-:W1:Y:S11]  /*fc10*/  S2R R25, SR_LTMASK ;  /* 0x0000000000197919 */ /* 0x000e760000003900 */
[----:B0-----:R-:W0:Y:S01]  /*fc20*/  @P0 ATOMS.ADD R9, [UR6], R9 ;  /* 0x00000009ff09098c */ /* 0x001e220008000006 */
[----:B-1----:R-:W-:-:S03]  /*fc30*/  LOP3.LUT R20, R25, UR8, RZ, 0xc0, !PT ;  /* 0x0000000819147c12 */ /* 0x002fc6000f8ec0ff */
[----:B0-----:R-:W0:Y:S01]  /*fc40*/  SHFL.IDX PT, R8, R9, R10, 0x1f ;  /* 0x00001f0a09087589 */ /* 0x001e2200000e0000 */
[----:B------:R-:W0:Y:S02]  /*fc50*/  POPC R21, R20 ;  /* 0x0000001400157309 */ /* 0x000e240000000000 */
[----:B0-----:R-:W-:-:S05]  /*fc60*/  IMAD.IADD R8, R8, 0x1, R21 ;  /* 0x0000000108087824 */ /* 0x001fca00078e0215 */
[----:B------:R-:W-:-:S05]  /*fc70*/  LEA R8, R8, UR5, 0x2 ;  /* 0x0000000508087c11 */ /* 0x000fca000f8e10ff */
[----:B------:R3:W-:Y:S04]  /*fc80*/  STS [R8+0x2000], R11 ;  /* 0x0020000b08007388 */ /* 0x0007e80000000800 */
[----:B--2---:R3:W-:Y:S02]  /*fc90*/  STS [R8], R29 ;  /* 0x0000001d08007388 */ /* 0x0047e40000000800 */
.L_x_1115:
[----:B------:R-:W-:Y:S05]  /*fca0*/  BSYNC.RECONVERGENT B2 ;  /* 0x0000000000027941 */ /* 0x000fea0003800200 */
.L_x_1114:
[----:B------:R-:W-:-:S04]  /*fcb0*/  VIADD R20, R23, 0x400 ;  /* 0x0000040017147836 */ /* 0x000fc80000000000 */
[----:B------:R-:W-:Y:S01]  /*fcc0*/  IMAD.MOV.U32 R23, RZ, RZ, R20 ;  /* 0x000000ffff177224 */ /* 0x000fe200078e0014 */
[----:B------:R-:W-:-:S13]  /*fcd0*/  ISETP.GT.AND P0, PT, R24, R20, PT ;  /* 0x000000141800720c */ /* 0x000fda0003f04270 */
[----:B------:R-:W-:Y:S05]  /*fce0*/  @P0 BRA `(.L_x_1118) ;  /* 0xfffffff000200947 */ /* 0x000fea000383ffff */
.L_x_1101:
[----:B------:R-:W-:Y:S05]  /*fcf0*/  BSYNC.RECONVERGENT B1 ;  /* 0x0000000000017941 */ /* 0x000fea0003800200 */
.L_x_1100:
[----:B------:R-:W-:Y:S01]  /*fd00*/  ISETP.GE.U32.AND P0, PT, R5, R17, PT ;  /* 0x000000110500720c */ /* 0x000fe20003f06070 */
[----:B------:R-:W-:-:S12]  /*fd10*/  BSSY.RECONVERGENT B1, `(.L_x_1119) ;  /* 0x0000041000017945 */ /* 0x000fd80003800200 */
[----:B------:R-:W-:Y:S05]  /*fd20*/  @P0 BRA `(.L_x_1120) ;  /* 0x0000000000fc0947 */ /* 0x000fea0003800000 */
[----:B------:R-:W2:Y:S02]  /*fd30*/  LDG.E R21, desc[UR10][R12.64] ;  /* 0x0000000a0c157981 */ /* 0x000ea4000c1e1900 */
[C---:B--2---:R-:W-:Y:S02]  /*fd40*/  ISETP.GE.AND P0, PT, R21.reuse, RZ, PT ;  /* 0x000000ff1500720c */ /* 0x044fe40003f06270 */
[----:B0--3--:R-:W-:-:S04]  /*fd50*/  LOP3.LUT R8, R21, 0x7fe00000, RZ, 0xc, !PT ;  /* 0x7fe0000015087812 */ /* 0x009fc800078e0cff */
[----:B------:R-:W-:-:S04]  /*fd60*/  SEL R9, R21, R8, !P0 ;  /* 0x0000000815097207 */ /* 0x000fc80004000000 */
[----:B------:R-:W-:-:S04]  /*fd70*/  LOP3.LUT R9, R9, R6, RZ, 0x3c, !PT ;  /* 0x0000000609097212 */ /* 0x000fc800078e3cff */
[----:B------:R-:W-:-:S13]  /*fd80*/  ISETP.GT.U32.AND P0, PT, R9, 0x1fffff, PT ;  /* 0x001fffff0900780c */ /* 0x000fda0003f04070 */
[----:B------:R-:W-:Y:S05]  /*fd90*/  @P0 BRA `(.L_x_1120) ;  /* 0x0000000000e00947 */ /* 0x000fea0003800000 */
[----:B------:R-:W1:Y:S01]  /*fda0*/  S2R R25, SR_CgaCtaId ;  /* 0x0000000000197919 */ /* 0x000e620000008800 */
[----:B------:R-:W-:Y:S01]  /*fdb0*/  LOP3.LUT R9, RZ, R21, RZ, 0x33, !PT ;  /* 0x00000015ff097212 */ /* 0x000fe200078e33ff */
[----:B------:R-:W-:Y:S01]  /*fdc0*/  BSSY.RECONVERGENT B2, `(.L_x_1121) ;  /* 0x000001e000027945 */ /* 0x000fe20003800200 */
[----:B------:R-:W-:Y:S02]  /*fdd0*/  SHF.R.U32.HI R8, RZ, 0xa, R21 ;  /* 0x0000000aff087819 */ /* 0x000fe40000011615 */
[----:B------:R-:W-:Y:S02]  /*fde0*/  SHF.R.S32.HI R9, RZ, 0x1f, R9 ;  /* 0x0000001fff097819 */ /* 0x000fe40000011409 */
[----:B------:R-:W-:Y:S02]  /*fdf0*/  MOV R20, 0x400 ;  /* 0x0000040000147802 */ /* 0x000fe40000000f00 */
[----:B------:R-:W-:-:S04]  /*fe00*/  LOP3.LUT R23, R8, 0x7ff, R9, 0x48, !PT ;  /* 0x000007ff08177812 */ /* 0x000fc800078e4809 */
[----:B------:R-:W-:Y:S02]  /*fe10*/  ISETP.GE.U32.AND P0, PT, R23, R16, PT ;  /* 0x000000101700720c */ /* 0x000fe40003f06070 */
[----:B-1----:R-:W-:-:S11]  /*fe20*/  LEA R27, R25, R20, 0x18 ;  /* 0x00000014191b7211 */ /* 0x002fd600078ec0ff */
        /* <DEDUP_REMOVED lines=23> */
.L_x_1122:
[----:B------:R-:W-:Y:S05]  /*ffa0*/  BSYNC.RECONVERGENT B2 ;  /* 0x0000000000027941 */ /* 0x000fea0003800200 */
.L_x_1121:
        /* <DEDUP_REMOVED lines=23> */
.L_x_1120:
[----:B------:R-:W-:Y:S05]  /*10120*/  BSYNC.RECONVERGENT B1 ;  /* 0x0000000000017941 */ /* 0x000fea0003800200 */
.L_x_1119:
[----:B------:R-:W-:-:S04]  /*10130*/  IMAD.IADD R17, R17, 0x1, R5 ;  /* 0x0000000111117824 */ /* 0x000fc800078e0205 */
[----:B------:R-:W-:-:S05]  /*10140*/  IMAD R17, R24, 0x4, R17 ;  /* 0x0000000418117824 */ /* 0x000fca00078e0211 */
[----:B------:R-:W-:-:S13]  /*10150*/  ISETP.GE.AND P0, PT, R17, R0, PT ;  /* 0x000000001100720c */ /* 0x000fda0003f06270 */
[----:B------:R-:W-:Y:S05]  /*10160*/  @P0 BRA `(.L_x_1074) ;  /* 0x0000000000fc0947 */ /* 0x000fea0003800000 */
[----:B0--34-:R-:W-:-:S05]  /*10170*/  IMAD.WIDE R8, R17, 0x4, R2 ;  /* 0x0000000411087825 */ /* 0x019fca00078e0202 */
[----:B------:R-:W2:Y:S02]  /*10180*/  LDG.E R19, desc[UR10][R8.64] ;  /* 0x0000000a08137981 */ /* 0x000ea4000c1e1900 */
[C---:B--2---:R-:W-:Y:S02]  /*10190*/  ISETP.GE.AND P0, PT, R19.reuse, RZ, PT ;  /* 0x000000ff1300720c */ /* 0x044fe40003f06270 */
[----:B------:R-:W-:-:S04]  /*101a0*/  LOP3.LUT R10, R19, 0x7fe00000, RZ, 0xc, !PT ;  /* 0x7fe00000130a7812 */ /* 0x000fc800078e0cff */
[----:B------:R-:W-:-:S04]  /*101b0*/  SEL R11, R19, R10, !P0 ;  /* 0x0000000a130b7207 */ /* 0x000fc80004000000 */
[----:B------:R-:W-:-:S04]  /*101c0*/  LOP3.LUT R11, R11, R6, RZ, 0x3c, !PT ;  /* 0x000000060b0b7212 */ /* 0x000fc800078e3cff */
        /* <DEDUP_REMOVED lines=8> */
[----:B------:R-:W-:Y:S01]  /*10250*/  LOP3.LUT R21, R8, 0x7ff, R9, 0x48, !PT ;  /* 0x000007ff08157812 */ /* 0x000fe200078e4809 */
[----:B------:R-:W-:-:S02]  /*10260*/  IMAD.MOV.U32 R8, RZ, RZ, R14 ;  /* 0x000000ffff087224 */ /* 0x000fc400078e000e */
[----:B------:R-:W-:Y:S01]  /*10270*/  IMAD.MOV.U32 R9, RZ, RZ, R15 ;  /* 0x000000ffff097224 */ /* 0x000fe200078e000f */
[----:B------:R-:W-:Y:S01]  /*10280*/  ISETP.GE.U32.AND P0, PT, R21, R16, PT ;  /* 0x000000101500720c */ /* 0x000fe20003f06070 */
[----:B------:R-:W-:Y:S01]  /*10290*/  IMAD.WIDE R8, R17, 0x4, R8 ;  /* 0x0000000411087825 */ /* 0x000fe200078e0208 */
[----:B0-----:R-:W-:-:S11]  /*102a0*/  LEA R25, R23, R18, 0x18 ;  /* 0x0000001217197211 */ /* 0x001fd600078ec0ff */
        /* <DEDUP_REMOVED lines=21> */
.L_x_1124:
[----:B------:R-:W-:Y:S05]  /*10400*/  BSYNC.RECONVERGENT B1 ;  /* 0x0000000000017941 */ /* 0x000fea0003800200 */
.L_x_1123:
[----:B0-----:R-:W0:Y:S02]  /*10410*/  LDS R10, [R25+0x90c8] ;  /* 0x0090c800190a7984 */ /* 0x001e240000000800 */
[----:B0-----:R-:W-:-:S04]  /*10420*/  ISETP.GT.AND P0, PT, R10, 0x800, PT ;  /* 0x000008000a00780c */ /* 0x001fc80003f04270 */
[----:B------:R-:W-:-:S13]  /*10430*/  ISETP.NE.OR P0, PT, R21, R16, P0 ;  /* 0x000000101500720c */ /* 0x000fda0000705670 */
[----:B------:R-:W-:Y:S05]  /*10440*/  @P0 BRA `(.L_x_1074) ;  /* 0x0000000000440947 */ /* 0x000fea0003800000 */
[----:B------:R0:W2:Y:S01]  /*10450*/  LDG.E R15, desc[UR10][R8.64] ;  /* 0x0000000a080f7981 */ /* 0x0000a2000c1e1900 */
[----:B------:R-:W-:Y:S01]  /*10460*/  VOTEU.ANY UR4, UPT, PT ;  /* 0x0000000000047886 */ /* 0x000fe200038e0100 */
[----:B------:R-:W-:Y:S01]  /*10470*/  VIADD R18, R18, 0x90c4 ;  /* 0x000090c412127836 */ /* 0x000fe20000000000 */
[----:B------:R-:W3:Y:S01]  /*10480*/  FLO.U32 R11, UR4 ;  /* 0x00000004000b7d00 */ /* 0x000ee200080e0000 */
[----:B------:R-:W3:Y:S03]  /*10490*/  S2R R14, SR_LANEID ;  /* 0x00000000000e7919 */ /* 0x000ee60000000000 */
[----:B------:R-:W-:-:S04]  /*104a0*/  LEA R23, R23, R18, 0x18 ;  /* 0x0000001217177211 */ /* 0x000fc800078ec0ff */
[----:B------:R-:W4:Y:S01]  /*104b0*/  POPC R10, UR4 ;  /* 0x00000004000a7d09 */ /* 0x000f220008000000 */
[----:B---3--:R-:W-:Y:S02]  /*104c0*/  ISETP.EQ.U32.AND P0, PT, R11, R14, PT ;  /* 0x0000000e0b00720c */ /* 0x008fe40003f02070 */
[----:B------:R-:W0:Y:S11]  /*104d0*/  S2R R14, SR_LTMASK ;  /* 0x00000000000e7919 */ /* 0x000e360000003900 */
[----:B----4-:R-:W3:Y:S01]  /*104e0*/  @P0 ATOMS.ADD R10, [R23], R10 ;  /* 0x0000000a170a038c */ /* 0x010ee20000000000 */
[----:B0-----:R-:W-:-:S03]  /*104f0*/  LOP3.LUT R9, R14, UR4, RZ, 0xc0, !PT ;  /* 0x000000040e097c12 */ /* 0x001fc6000f8ec0ff */
[----:B---3--:R-:W0:Y:S01]  /*10500*/  SHFL.IDX PT, R11, R10, R11, 0x1f ;  /* 0x00001f0b0a0b7589 */ /* 0x008e2200000e0000 */
[----:B------:R-:W0:Y:S02]  /*10510*/  POPC R8, R9 ;  /* 0x0000000900087309 */ /* 0x000e240000000000 */
[----:B0-----:R-:W-:-:S04]  /*10520*/  IMAD.IADD R8, R11, 0x1, R8 ;  /* 0x000000010b087824 */ /* 0x001fc800078e0208 */
[----:B------:R-:W-:-:S05]  /*10530*/  IMAD R8, R8, 0x4, R25 ;  /* 0x0000000408087824 */ /* 0x000fca00078e0219 */
[----:B------:R0:W-:Y:S04]  /*10540*/  STS [R8+0x2000], R19 ;  /* 0x0020001308007388 */ /* 0x0001e80000000800 */
[----:B--2---:R0:W-:Y:S02]  /*10550*/  STS [R8], R15 ;  /* 0x0000000f08007388 */ /* 0x0041e40000000800 */
.L_x_1074:
[----:B--2---:R-:W-:Y:S05]  /*10560*/  BSYNC.RECONVERGENT B0 ;  /* 0x0000000000007941 */ /* 0x004fea0003800200 */
.L_x_1072:
[----:B------:R-:W2:Y:S08]  /*10570*/  S2UR UR5, SR_CgaCtaId ;  /* 0x00000000000579c3 */ /* 0x000eb00000008800 */
[----:B------:R-:W-:Y:S06]  /*10580*/  BAR.SYNC.DEFER_BLOCKING 0x0 ;  /* 0x0000000000007b1d */ /* 0x000fec0000010000 */
[----:B------:R-:W-:-:S02]  /*10590*/  UMOV UR4, 0x400 ;  /* 0x0000040000047882 */ /* 0x000fc40000000000 */
[----:B--2---:R-:W-:-:S09]  /*105a0*/  ULEA UR4, UR5, UR4, 0x18 ;  /* 0x0000000405047291 */ /* 0x004fd2000f8ec0ff */
[----:B0--34-:R-:W0:Y:S02]  /*105b0*/  LDS R8, [UR4+0x90c8] ;  /* 0x0090c804ff087984 */ /* 0x019e240008000800 */
[----:B0-----:R-:W-:-:S13]  /*105c0*/  ISETP.GE.AND P0, PT, R8, 0x801, PT ;  /* 0x000008010800780c */ /* 0x001fda0003f06270 */
[----:B------:R-:W-:Y:S05]  /*105d0*/  @!P0 BRA `(.L_x_942) ;  /* 0x0000005800e48947 */ /* 0x000fea0003800000 */
[----:B------:R-:W0:Y:S01]  /*105e0*/  LDCU UR4, c[0x0][0x39c] ;  /* 0x00007380ff0477ac */ /* 0x000e220008000800 */
[----:B------:R-:W-:Y:S01]  /*105f0*/  IMAD.SHL.U32 R9, R16, 0x400, RZ ;  /* 0x0000040010097824 */ /* 0x000fe200078e00ff */
[----:B------:R2:W-:Y:S01]  /*10600*/  STS [R4+0x10a0], RZ ;  /* 0x0010a0ff04007388 */ /* 0x0005e20000000800 */
[----:B------:R-:W-:Y:S03]  /*10610*/  BSSY.RECONVERGENT B0, `(.L_x_1125) ;  /* 0x00001ea000007945 */ /* 0x000fe60003800200 */
[----:B------:R2:W-:Y:S01]  /*10620*/  STS [R4+0x20a0], RZ ;  /* 0x0020a0ff04007388 */ /* 0x0005e20000000800 */
[----:B------:R-:W-:Y:S01]  /*10630*/  LOP3.LUT R6, R6, 0x1ffc00, R9, 0xf8, !PT ;  /* 0x001ffc0006067812 */ /* 0x000fe200078ef809 */
[----:B0-----:R-:W-:Y:S01]  /*10640*/  IMAD.U32 R10, RZ, RZ, UR4 ;  /* 0x00000004ff0a7e24 */ /* 0x001fe2000f8e00ff */
[----:B------:R-:W-:Y:S04]  /*10650*/  BAR.SYNC.DEFER_BLOCKING 0x0 ;  /* 0x0000000000007b1d */ /* 0x000fe80000010000 */
[----:B------:R-:W-:-:S13]  /*10660*/  ISETP.NE.AND P0, PT, R10, 0x1, PT ;  /* 0x000000010a00780c */ /* 0x000fda0003f05270 */
[----:B--2---:R-:W-:Y:S05]  /*10670*/  @!P0 BRA `(.L_x_1126) ;  /* 0x0000001400788947 */ /* 0x004fea0003800000 */
        /* <DEDUP_REMOVED lines=27> */
.L_x_1146:
[----:B-1----:R-:W-:-:S04]  /*10830*/  IMAD.WIDE R24, R21, 0x4, R2 ;  /* 0x0000000415187825 */ /* 0x002fc800078e0202 */
[--C-:B-1----:R-:W-:Y:S01]  /*10840*/  IMAD.WIDE R26, R19, 0x4, R2.reuse ;  /* 0x00000004131a7825 */ /* 0x102fe200078e0202 */
[----:B0-234-:R-:W2:Y:S03]  /*10850*/  LDG.E R23, desc[UR10][R24.64] ;  /* 0x0000000a18177981 */ /* 0x01dea6000c1e1900 */
[--C-:B------:R-:W-:Y:S01]  /*10860*/  IMAD.WIDE R28, R17, 0x4, R2.reuse ;  /* 0x00000004111c7825 */ /* 0x100fe200078e0202 */
[----:B------:R-:W3:Y:S04]  /*10870*/  LDG.E R22, desc[UR10][R26.64] ;  /* 0x0000000a1a167981 */ /* 0x000ee8000c1e1900 */
[----:B------:R-:W4:Y:S01]  /*10880*/  LDG.E R20, desc[UR10][R28.64] ;  /* 0x0000000a1c147981 */ /* 0x000f22000c1e1900 */
        /* <DEDUP_REMOVED lines=62> */
.L_x_1131:
[----:B0-----:R-:W-:Y:S05]  /*10c70*/  BSYNC.RECONVERGENT B2 ;  /* 0x0000000000027941 */ /* 0x001fea0003800200 */
.L_x_1130:
[----:B------:R-:W-:Y:S01]  /*10c80*/  ISETP.NE.AND P6, PT, R26, RZ, PT ;  /* 0x000000ff1a00720c */ /* 0x000fe20003fc5270 */
[----:B------:R-:W-:-:S12]  /*10c90*/  BSSY.RECONVERGENT B2, `(.L_x_1132) ;  /* 0x000000b000027945 */ /* 0x000fd80003800200 */
        /* <DEDUP_REMOVED lines=10> */
.L_x_1133:
[----:B------:R-:W-:Y:S05]  /*10d40*/  BSYNC.RECONVERGENT B2 ;  /* 0x0000000000027941 */ /* 0x000fea0003800200 */
.L_x_1132:
        /* <DEDUP_REMOVED lines=11> */
.L_x_1135:
[----:B------:R-:W-:Y:S05]  /*10e00*/  BSYNC.RECONVERGENT B2 ;  /* 0x0000000000027941 */ /* 0x000fea0003800200 */
.L_x_1134:
[----:B------:R-:W-:Y:S04]  /*10e10*/  BSSY.RECONVERGENT B2, `(.L_x_1136) ;  /* 0x000000b000027945 */ /* 0x000fe80003800200 */
[----:B------:R-:W-:Y:S05]  /*10e20*/  @P1 BRA `(.L_x_1137) ;  /* 0x0000000000241947 */ /* 0x000fea0003800000 */
[----:B------:R-:W3:Y:S01]  /*10e30*/  S2UR UR5, SR_CgaCtaId ;  /* 0x00000000000579c3 */ /* 0x000ee20000008800 */
[----:B0-2---:R-:W-:Y:S01]  /*10e40*/  LOP3.LUT R23, RZ, R16, RZ, 0x33, !PT ;  /* 0x00000010ff177212 */ /* 0x005fe200078e33ff */
[----:B------:R-:W-:-:S03]  /*10e50*/  UMOV UR4, 0x400 ;  /* 0x0000040000047882 */ /* 0x000fc60000000000 */
[----:B------:R-:W-:-:S04]  /*10e60*/  SHF.R.S32.HI R23, RZ, 0x1f, R23 ;  /* 0x0000001fff177819 */ /* 0x000fc80000011417 */
[----:B------:R-:W-:-:S05]  /*10e70*/  LOP3.LUT R23, R16, R23, RZ, 0x3c, !PT ;  /* 0x0000001710177212 */ /* 0x000fca00078e3cff */
[----:B------:R-:W-:-:S05]  /*10e80*/  IMAD.SHL.U32 R23, R23, 0x4, RZ ;  /* 0x0000000417177824 */ /* 0x000fca00078e00ff */
[----:B------:R-:W-:Y:S01]  /*10e90*/  LOP3.LUT R23, R23, 0xffc, RZ, 0xc0, !PT ;  /* 0x00000ffc17177812 */ /* 0x000fe200078ec0ff */
[----:B---3--:R-:W-:-:S09]  /*10ea0*/  ULEA UR4, UR5, UR4, 0x18 ;  /* 0x0000000405047291 */ /* 0x008fd2000f8ec0ff */
[----:B------:R3:W-:Y:S03]  /*10eb0*/  ATOMS.POPC.INC.32 RZ, [R23+UR4+0x10a0] ;  /* 0x0010a00017ff7f8c */ /* 0x0007e6000d800004 */
.L_x_1137:
[----:B------:R-:W-:Y:S05]  /*10ec0*/  BSYNC.RECONVERGENT B2 ;  /* 0x0000000000027941 */ /* 0x000fea0003800200 */
.L_x_1136:
[----:B------:R-:W-:Y:S04]  /*10ed0*/  BSSY.RECONVERGENT B2, `(.L_x_1138) ;  /* 0x000000b000027945 */ /* 0x000fe80003800200 */
[----:B------:R-:W-:Y:S05]  /*10ee0*/  @P2 BRA `(.L_x_1139) ;  /* 0x0000000000242947 */ /* 0x000fea0003800000 */
[----:B------:R-:W4:Y:S01]  /*10ef0*/  S2UR UR5, SR_CgaCtaId ;  /* 0x00000000000579c3 */ /* 0x000f220000008800 */
[----:B0-23--:R-:W-:Y:S01]  /*10f00*/  LOP3.LUT R23, RZ, R10, RZ, 0x33, !PT ;  /* 0x0000000aff177212 */ /* 0x00dfe200078e33ff */
[----:B------:R-:W-:-:S03]  /*10f10*/  UMOV UR4, 0x400 ;  /* 0x0000040000047882 */ /* 0x000fc60000000000 */
[----:B------:R-:W-:-:S04]  /*10f20*/  SHF.R.S32.HI R23, RZ, 0x1f, R23 ;  /* 0x0000001fff177819 */ /* 0x000fc80000011417 */
[----:B------:R-:W-:-:S05]  /*10f30*/  LOP3.LUT R23, R10, R23, RZ, 0x3c, !PT ;  /* 0x000000170a177212 */ /* 0x000fca00078e3cff */
[----:B------:R-:W-:-:S05]  /*10f40*/  IMAD.SHL.U32 R23, R23, 0x4, RZ ;  /* 0x0000000417177824 */ /* 0x000fca00078e00ff */
[----:B------:R-:W-:Y:S01]  /*10f50*/  LOP3.LUT R23, R23, 0xffc, RZ, 0xc0, !PT ;  /* 0x00000ffc17177812 */ /* 0x000fe200078ec0ff */
[----:B----4-:R-:W-:-:S09]  /*10f60*/  ULEA UR4, UR5, UR4, 0x18 ;  /* 0x0000000405047291 */ /* 0x010fd2000f8ec0ff */
[----:B------:R4:W-:Y:S03]  /*10f70*/  ATOMS.POPC.INC.32 RZ, [R23+UR4+0x10a0] ;  /* 0x0010a00017ff7f8c */ /* 0x0009e6000d800004 */
.L_x_1139:
[----:B------:R-:W-:Y:S05]  /*10f80*/  BSYNC.RECONVERGENT B2 ;  /* 0x0000000000027941 */ /* 0x000fea0003800200 */
.L_x_1138:
[----:B------:R-:W-:Y:S04]  /*10f90*/  BSSY.RECONVERGENT B2, `(.L_x_1140) ;  /* 0x000000b000027945 */ /* 0x000fe80003800200 */
[----:B------:R-:W-:Y:S05]  /*10fa0*/  @P3 BRA `(.L_x_1141) ;  /* 0x0000000000243947 */ /* 0x000fea0003800000 */
[----:B------:R-:W5:Y:S01]  /*10fb0*/  S2UR UR5, SR_CgaCtaId ;  /* 0x00000000000579c3 */ /* 0x000f620000008800 */
[----:B0-234-:R-:W-:Y:S01]  /*10fc0*/  LOP3.LUT R23, RZ, R12, RZ, 0x33, !PT ;  /* 0x0000000cff177212 */ /* 0x01dfe200078e33ff */
[----:B------:R-:W-:-:S03]  /*10fd0*/  UMOV UR4, 0x400 ;  /* 0x0000040000047882 */ /* 0x000fc60000000000 */
[----:B------:R-:W-:-:S04]  /*10fe0*/  SHF.R.S32.HI R23, RZ, 0x1f, R23 ;  /* 0x0000001fff177819 */ /* 0x000fc80000011417 */
[----:B------:R-:W-:-:S05]  /*10ff0*/  LOP3.LUT R23, R12, R23, RZ, 0x3c, !PT ;  /* 0x000000170c177212 */ /* 0x000fca00078e3cff */
[----:B------:R-:W-:-:S05]  /*11000*/  IMAD.SHL.U32 R23, R23, 0x4, RZ ;  /* 0x0000000417177824 */ /* 0x000fca00078e00ff */
[----:B------:R-:W-:Y:S01]  /*11010*/  LOP3.LUT R23, R23, 0xffc, RZ, 0xc0, !PT ;  /* 0x00000ffc17177812 */ /* 0x000fe200078ec0ff */
[----:B-----5:R-:W-:-:S09]  /*11020*/  ULEA UR4, UR5, UR4, 0x18 ;  /* 0x0000000405047291 */ /* 0x020fd2000f8ec0ff */
[----:B------:R0:W-:Y:S03]  /*11030*/  ATOMS.POPC.INC.32 RZ, [R23+UR4+0x10a0] ;  /* 0x0010a00017ff7f8c */ /* 0x0001e6000d800004 */
.L_x_1141:
[----:B------:R-:W-:Y:S05]  /*11040*/  BSYNC.RECONVERGENT B2 ;  /* 0x0000000000027941 */ /* 0x000fea0003800200 */
.L_x_1140:
        /* <DEDUP_REMOVED lines=11> */
.L_x_1143:
[----:B------:R-:W-:Y:S05]  /*11100*/  BSYNC.RECONVERGENT B2 ;  /* 0x0000000000027941 */ /* 0x000fea0003800200 */
.L_x_1142:
        /* <DEDUP_REMOVED lines=11> */
.L_x_1145:
[----:B------:R-:W-:Y:S05]  /*111c0*/  BSYNC.RECONVERGENT B2 ;  /* 0x0000000000027941 */ /* 0x000fea0003800200 */
.L_x_1144:
        /* <DEDUP_REMOVED lines=13> */
.L_x_1129:
[----:B0-----:R-:W-:Y:S05]  /*112a0*/  BSYNC.RECONVERGENT B1 ;  /* 0x0000000000017941 */ /* 0x001fea0003800200 */
.L_x_1128:
        /* <DEDUP_REMOVED lines=15> */
[----:B------:R-:W3:Y:S04]  /*113a0*/  LDG.E R14, desc[UR10][R14.64] ;  /* 0x0000000a0e0e7981 */ /* 0x000ee8000c1e1900 */
[----:B------:R-:W4:Y:S01]  /*113b0*/  LDG.E R16, desc[UR10][R16.64] ;  /* 0x0000000a10107981 */ /* 0x000f22000c1e1900 */
[----:B------:R-:W-:Y:S01]  /*113c0*/  BSSY.RECONVERGENT B2, `(.L_x_1149) ;  /* 0x000001f000027945 */ /* 0x000fe20003800200 */
[----:B-----5:R-:W-:-:S02]  /*113d0*/  ISETP.GE.AND P0, PT, R20, RZ, PT ;  /* 0x000000ff1400720c */ /* 0x020fc40003f06270 */
[----:B------:R-:W-:-:S04]  /*113e0*/  LOP3.LUT R7, R20, 0x7ffffc00, RZ, 0xc, !PT ;  /* 0x7ffffc0014077812 */ /* 0x000fc800078e0cff */
[----:B------:R-:W-:-:S04]  /*113f0*/  SEL R7, R20, R7, !P0 ;  /* 0x0000000714077207 */ /* 0x000fc80004000000 */
[----:B------:R-:W-:-:S04]  /*11400*/  LOP3.LUT R7, R7, R6, RZ, 0x3c, !PT ;  /* 0x0000000607077212 */ /* 0x000fc800078e3cff */
[----:B------:R-:W-:Y:S02]  /*11410*/  ISETP.GT.U32.AND P0, PT, R7, 0x3ff, PT ;  /* 0x000003ff0700780c */ /* 0x000fe40003f04070 */
[C---:B--2---:R-:W-:Y:S02]  /*11420*/  ISETP.GE.AND P1, PT, R12.reuse, RZ, PT ;  /* 0x000000ff0c00720c */ /* 0x044fe40003f26270 */
        /* <DEDUP_REMOVED lines=24> */
.L_x_1150:
[----:B------:R-:W-:Y:S05]  /*115b0*/  BSYNC.RECONVERGENT B2 ;  /* 0x0000000000027941 */ /* 0x000fea0003800200 */
.L_x_1149:
        /* <DEDUP_REMOVED lines=11> */
.L_x_1152:
[----:B------:R-:W-:Y:S05]  /*11670*/  BSYNC.RECONVERGENT B2 ;  /* 0x0000000000027941 */ /* 0x000fea0003800200 */
.L_x_1151:
        /* <DEDUP_REMOVED lines=11> */
.L_x_1154:
[----:B------:R-:W-:Y:S05]  /*11730*/  BSYNC.RECONVERGENT B2 ;  /* 0x0000000000027941 */ /* 0x000fea0003800200 */
.L_x_1153:
        /* <DEDUP_REMOVED lines=11> */
.L_x_1156:
[----:B------:R-:W-:Y:S05]  /*117f0*/  BSYNC.RECONVERGENT B2 ;  /* 0x0000000000027941 */ /* 0x000fea0003800200 */
.L_x_1155:
[----:B------:R-:W-:-:S07]  /*11800*/  VIADD R5, R5, 0x1000 ;  /* 0x0000100005057836 */ /* 0x000fce0000000000 */
.L_x_1148:
[----:B------:R-:W-:Y:S05]  /*11810*/  BSYNC.RECONVERGENT B1 ;  /* 0x0000000000017941 */ /* 0x000fea0003800200 */
.L_x_1147:
        /* <DEDUP_REMOVED lines=8> */
[----:B------:R-:W-:Y:S02]  /*118a0*/  IMAD.WIDE R12, R13, 0x4, R2 ;  /* 0x000000040d0c7825 */ /* 0x000fe400078e0202 */
[----:B------:R-:W5:Y:S04]  /*118b0*/  LDG.E R9, desc[UR10][R8.64] ;  /* 0x0000000a08097981 */ /* 0x000f68000c1e1900 */
[----:B------:R-:W2:Y:S01]  /*118c0*/  LDG.E R12, desc[UR10][R12.64] ;  /* 0x0000000a0c0c7981 */ /* 0x000ea2000c1e1900 */
[----:B------:R-:W-:Y:S01]  /*118d0*/  BSSY.RECONVERGENT B2, `(.L_x_1159) ;  /* 0x0000015000027945 */ /* 0x000fe20003800200 */
[C---:B-----5:R-:W-:Y:S02]  /*118e0*/  ISETP.GE.AND P0, PT, R9.reuse, RZ, PT ;  /* 0x000000ff0900720c */ /* 0x060fe40003f06270 */
[----:B------:R-:W-:-:S02]  /*118f0*/  LOP3.LUT R4, R9, 0x7ffffc00, RZ, 0xc, !PT ;  /* 0x7ffffc0009047812 */ /* 0x000fc400078e0cff */
[C---:B--2---:R-:W-:Y:S02]  /*11900*/  ISETP.GE.AND P1, PT, R12.reuse, RZ, PT ;  /* 0x000000ff0c00720c */ /* 0x044fe40003f26270 */
[----:B0--34-:R-:W-:Y:S02]  /*11910*/  SEL R7, R9, R4, !P0 ;  /* 0x0000000409077207 */ /* 0x019fe40004000000 */
        /* <DEDUP_REMOVED lines=16> */
.L_x_1160:
[----:B------:R-:W-:Y:S05]  /*11a20*/  BSYNC.RECONVERGENT B2 ;  /* 0x0000000000027941 */ /* 0x000fea0003800200 */
.L_x_1159:
        /* <DEDUP_REMOVED lines=11> */
.L_x_1162:
[----:B------:R-:W-:Y:S05]  /*11ae0*/  BSYNC.RECONVERGENT B2 ;  /* 0x0000000000027941 */ /* 0x000fea0003800200 */
.L_x_1161:
[----:B------:R-:W-:-:S07]  /*11af0*/  VIADD R5, R5, 0x800 ;  /* 0x0000080005057836 */ /* 0x000fce0000000000 */
.L_x_1158:
[----:B------:R-:W-:Y:S05]  /*11b00*/  BSYNC.RECONVERGENT B1 ;  /* 0x0000000000017941 */ /* 0x000fea0003800200 */
.L_x_1157:
        /* <DEDUP_REMOVED lines=13> */
[----:B------:R-:W-:-:S03]  /*11be0*/  UMOV UR4, 0x400 ;  /* 0x0000040000047882 */ /* 0x000fc60000000000 */
[----:B------:R-:W-:-:S04]  /*11bf0*/  SHF.R.S32.HI R0, RZ, 0x1f, R0 ;  /* 0x0000001fff007819 */ /* 0x000fc80000011400 */
[----:B------:R-:W-:-:S05]  /*11c00*/  LOP3.LUT R0, R3, R0, RZ, 0x3c, !PT ;  /* 0x0000000003007212 */ /* 0x000fca00078e3cff */
[----:B------:R-:W-:-:S05]  /*11c10*/  IMAD.SHL.U32 R0, R0, 0x4, RZ ;  /* 0x0000000400007824 */ /* 0x000fca00078e00ff */
[----:B------:R-:W-:Y:S01]  /*11c20*/  LOP3.LUT R0, R0, 0xffc, RZ, 0xc0, !PT ;  /* 0x00000ffc00007812 */ /* 0x000fe200078ec0ff */
[----:B-----5:R-:W-:-:S09]  /*11c30*/  ULEA UR4, UR5, UR4, 0x18 ;  /* 0x0000000405047291 */ /* 0x020fd2000f8ec0ff */
[----:B------:R0:W-:Y:S01]  /*11c40*/  ATOMS.POPC.INC.32 RZ, [R0+UR4+0x10a0] ;  /* 0x0010a00000ff7f8c */ /* 0x0001e2000d800004 */
[----:B------:R-:W-:Y:S05]  /*11c50*/  BRA `(.L_x_1127) ;  /* 0x0000000800147947 */ /* 0x000fea0003800000 */
.L_x_1126:
        /* <DEDUP_REMOVED lines=16> */
.L_x_1173:
[----:B---3--:R-:W-:-:S04]  /*11d60*/  SHF.R.S64 R9, RZ, 0x1c, R7 ;  /* 0x0000001cff097819 */ /* 0x008fc80000001007 */
[----:B------:R-:W-:-:S04]  /*11d70*/  IADD3 R8, P0, PT, R14, R9, RZ ;  /* 0x000000090e087210 */ /* 0x000fc80007f1e0ff */
[----:B------:R-:W-:-:S06]  /*11d80*/  LEA.HI.X.SX32 R9, R7, R15, 0x4, P0 ;  /* 0x0000000f07097211 */ /* 0x000fcc00000f26ff */
[----:B--2---:R-:W2:Y:S01]  /*11d90*/  LDG.E.128 R8, desc[UR10][R8.64] ;  /* 0x0000000a08087981 */ /* 0x004ea2000c1e1d00 */
[----:B------:R-:W-:Y:S01]  /*11da0*/  BSSY.RECONVERGENT B2, `(.L_x_1165) ;  /* 0x000001f000027945 */ /* 0x000fe20003800200 */
[C---:B--2---:R-:W-:Y:S02]  /*11db0*/  ISETP.GE.AND P0, PT, R8.reuse, RZ, PT ;  /* 0x000000ff0800720c */ /* 0x044fe40003f06270 */
[C---:B0-----:R-:W-:Y:S02]  /*11dc0*/  LOP3.LUT R17, R8.reuse, 0x7ffffc00, RZ, 0xc, !PT ;  /* 0x7ffffc0008117812 */ /* 0x041fe400078e0cff */
[----:B------:R-:W-:Y:S02]  /*11dd0*/  ISETP.GE.AND P1, PT, R9, RZ, PT ;  /* 0x000000ff0900720c */ /* 0x000fe40003f26270 */
[----:B------:R-:W-:Y:S02]  /*11de0*/  SEL R17, R8, R17, !P0 ;  /* 0x0000001108117207 */ /* 0x000fe40004000000 */
[----:B------:R-:W-:-:S02]  /*11df0*/  ISETP.GE.AND P2, PT, R10, RZ, PT ;  /* 0x000000ff0a00720c */ /* 0x000fc40003f46270 */
[----:B------:R-:W-:Y:S02]  /*11e00*/  LOP3.LUT R17, R17, R6, RZ, 0x3c, !PT ;  /* 0x0000000611117212 */ /* 0x000fe400078e3cff */
[----:B------:R-:W-:Y:S02]  /*11e10*/  ISETP.GE.AND P3, PT, R11, RZ, PT ;  /* 0x000000ff0b00720c */ /* 0x000fe40003f66270 */
[----:B------:R-:W-:Y:S02]  /*11e20*/  ISETP.GT.U32.AND P0, PT, R17, 0x3ff, PT ;  /* 0x000003ff1100780c */ /* 0x000fe40003f04070 */
[----:B----4-:R-:W-:Y:S02]  /*11e30*/  LOP3.LUT R4, R9, 0x7ffffc00, RZ, 0xc, !PT ;  /* 0x7ffffc0009047812 */ /* 0x010fe400078e0cff */
        /* <DEDUP_REMOVED lines=21> */
.L_x_1166:
[----:B------:R-:W-:Y:S05]  /*11f90*/  BSYNC.RECONVERGENT B2 ;  /* 0x0000000000027941 */ /* 0x000fea0003800200 */
.L_x_1165:
        /* <DEDUP_REMOVED lines=11> */
.L_x_1168:
[----:B------:R-:W-:Y:S05]  /*12050*/  BSYNC.RECONVERGENT B2 ;  /* 0x0000000000027941 */ /* 0x000fea0003800200 */
.L_x_1167:
        /* <DEDUP_REMOVED lines=11> */
.L_x_1170:
[----:B------:R-:W-:Y:S05]  /*12110*/  BSYNC.RECONVERGENT B2 ;  /* 0x0000000000027941 */ /* 0x000fea0003800200 */
.L_x_1169:
[----:B------:R-:W-:Y:S04]  /*12120*/  BSSY.RECONVERGENT B2, `(.L_x_1171) ;  /* 0x000000b000027945 */ /* 0x000fe80003800200 */
[----:B------:R-:W-:Y:S05]  /*12130*/  @P3 BRA `(.L_x_1172) ;  /* 0x0000000000243947 */ /* 0x000fea0003800000 */
[----:B------:R-:W4:Y:S01]  /*12140*/  S2UR UR5, SR_CgaCtaId ;  /* 0x00000000000579c3 */ /* 0x000f220000008800 */
[----:B--2---:R-:W-:Y:S01]  /*12150*/  LOP3.LUT R4, RZ, R11, RZ, 0x33, !PT ;  /* 0x0000000bff047212 */ /* 0x004fe200078e33ff */
[----:B------:R-:W-:-:S03]  /*12160*/  UMOV UR4, 0x400 ;  /* 0x0000040000047882 */ /* 0x000fc60000000000 */
[----:B------:R-:W-:-:S04]  /*12170*/  SHF.R.S32.HI R4, RZ, 0x1f, R4 ;  /* 0x0000001fff047819 */ /* 0x000fc80000011404 */
[----:B------:R-:W-:-:S05]  /*12180*/  LOP3.LUT R4, R11, R4, RZ, 0x3c, !PT ;  /* 0x000000040b047212 */ /* 0x000fca00078e3cff */
[----:B------:R-:W-:-:S05]  /*12190*/  IMAD.SHL.U32 R4, R4, 0x4, RZ ;  /* 0x0000000404047824 */ /* 0x000fca00078e00ff */
[----:B------:R-:W-:Y:S01]  /*121a0*/  LOP3.LUT R4, R4, 0xffc, RZ, 0xc0, !PT ;  /* 0x00000ffc04047812 */ /* 0x000fe200078ec0ff */
[----:B----4-:R-:W-:-:S09]  /*121b0*/  ULEA UR4, UR5, UR4, 0x18 ;  /* 0x0000000405047291 */ /* 0x010fd2000f8ec0ff */
[----:B------:R4:W-:Y:S03]  /*121c0*/  ATOMS.POPC.INC.32 RZ, [R4+UR4+0x10a0] ;  /* 0x0010a00004ff7f8c */ /* 0x0009e6000d800004 */
.L_x_1172:
[----:B------:R-:W-:Y:S05]  /*121d0*/  BSYNC.RECONVERGENT B2 ;  /* 0x0000000000027941 */ /* 0x000fea0003800200 */
.L_x_1171:
[----:B------:R-:W-:-:S05]  /*121e0*/  VIADD R7, R7, 0x400 ;  /* 0x0000040007077836 */ /* 0x000fca0000000000 */
[----:B------:R-:W-:-:S13]  /*121f0*/  ISETP.GT.AND P0, PT, R20, R7, PT ;  /* 0x000000071400720c */ /* 0x000fda0003f04270 */
[----:B------:R-:W-:Y:S05]  /*12200*/  @P0 BRA `(.L_x_1173) ;  /* 0xfffffff800d40947 */ /* 0x000fea000383ffff */
.L_x_1164:
[----:B------:R-:W-:Y:S05]  /*12210*/  BSYNC.RECONVERGENT B1 ;  /* 0x0000000000017941 */ /* 0x000fea0003800200 */
.L_x_1163:
[----:B------:R-:W-:Y:S01]  /*12220*/  ISETP.GE.U32.AND P0, PT, R5, R18, PT ;  /* 0x000000120500720c */ /* 0x000fe20003f06070 */
[----:B------:R-:W-:Y:S01]  /*12230*/  IMAD.IADD R7, R18, 0x1, R5 ;  /* 0x0000000112077824 */ /* 0x000fe200078e0205 */
[----:B------:R-:W-:Y:S03]  /*12240*/  BSSY.RECONVERGENT B1, `(.L_x_1174) ;  /* 0x0000014000017945 */ /* 0x000fe60003800200 */
[----:B------:R-:W-:-:S05]  /*12250*/  IMAD R7, R20, 0x4, R7 ;  /* 0x0000000414077824 */ /* 0x000fca00078e0207 */
[----:B------:R-:W-:-:S03]  /*12260*/  ISETP.GE.AND P1, PT, R7, R0, PT ;  /* 0x000000000700720c */ /* 0x000fc60003f26270 */
[----:B------:R-:W-:Y:S10]  /*12270*/  @P0 BRA `(.L_x_1175) ;  /* 0x0000000000400947 */ /* 0x000ff40003800000 */
        /* <DEDUP_REMOVED lines=15> */
[----:B------:R0:W-:Y:S03]  /*12370*/  ATOMS.POPC.INC.32 RZ, [R0+UR4+0x10a0] ;  /* 0x0010a00000ff7f8c */ /* 0x0001e6000d800004 */
.L_x_1175:
[----:B------:R-:W-:Y:S05]  /*12380*/  BSYNC.RECONVERGENT B1 ;  /* 0x0000000000017941 */ /* 0x000fea0003800200 */
.L_x_1174:
[----:B------:R-:W-:Y:S05]  /*12390*/  @P1 BRA `(.L_x_1127) ;  /* 0x0000000000441947 */ /* 0x000fea0003800000 */
[----:B------:R-:W-:-:S06]  /*123a0*/  IMAD.WIDE R2, R7, 0x4, R2 ;  /* 0x0000000407027825 */ /* 0x000fcc00078e0202 */
[----:B------:R-:W5:Y:S02]  /*123b0*/  LDG.E R3, desc[UR10][R2.64] ;  /* 0x0000000a02037981 */ /* 0x000f64000c1e1900 */
[C---:B-----5:R-:W-:Y:S02]  /*123c0*/  ISETP.GE.AND P0, PT, R3.reuse, RZ, PT ;  /* 0x000000ff0300720c */ /* 0x060fe40003f06270 */
[----:B0-----:R-:W-:-:S04]  /*123d0*/  LOP3.LUT R0, R3, 0x7ffffc00, RZ, 0xc, !PT ;  /* 0x7ffffc0003007812 */ /* 0x001fc800078e0cff */
[----:B------:R-:W-:-:S04]  /*123e0*/  SEL R5, R3, R0, !P0 ;  /* 0x0000000003057207 */ /* 0x000fc80004000000 */
[----:B------:R-:W-:-:S04]  /*123f0*/  LOP3.LUT R5, R5, R6, RZ, 0x3c, !PT ;  /* 0x0000000605057212 */ /* 0x000fc800078e3cff */
        /* <DEDUP_REMOVED lines=11> */
.L_x_1127:
[----:B0-----:R-:W-:Y:S05]  /*124b0*/  BSYNC.RECONVERGENT B0 ;  /* 0x0000000000007941 */ /* 0x001fea0003800200 */
.L_x_1125:
[----:B------:R-:W0:Y:S08]  /*124c0*/  S2UR UR5, SR_CgaCtaId ;  /* 0x00000000000579c3 */ /* 0x000e300000008800 */
[----:B------:R-:W-:Y:S01]  /*124d0*/  BAR.SYNC.DEFER_BLOCKING 0x0 ;  /* 0x0000000000007b1d */ /* 0x000fe20000010000 */
[----:B---3--:R-:W-:-:S05]  /*124e0*/  IMAD.MOV.U32 R9, RZ, RZ, RZ ;  /* 0x000000ffff097224 */ /* 0x008fca00078e00ff */
[----:B------:R-:W-:Y:S01]  /*124f0*/  UMOV UR4, 0x400 ;  /* 0x0000040000047882 */ /* 0x000fe20000000000 */
[----:B------:R-:W3:Y:S01]  /*12500*/  S2R R0, SR_TID.X ;  /* 0x0000000000007919 */ /* 0x000ee20000002100 */
[----:B0-----:R-:W-:-:S09]  /*12510*/  ULEA UR4, UR5, UR4, 0x18 ;  /* 0x0000000405047291 */ /* 0x001fd2000f8ec0ff */
[----:B------:R-:W0:Y:S01]  /*12520*/  LDS R10, [UR4+0x90cc] ;  /* 0x0090cc04ff0a7984 */ /* 0x000e220008000800 */
[C---:B---3--:R-:W-:Y:S02]  /*12530*/  LEA.HI R2, R0.reuse, R0, RZ, 0x1b ;  /* 0x0000000000027211 */ /* 0x048fe400078fd8ff */
[----:B------:R-:W-:Y:S02]  /*12540*/  ISETP.GT.U32.AND P2, PT, R0, 0x1f, PT ;  /* 0x0000001f0000780c */ /* 0x000fe40003f44070 */
[----:B------:R-:W-:Y:S02]  /*12550*/  LEA R11, R2, UR4, 0x2 ;  /* 0x00000004020b7c11 */ /* 0x000fe4000f8e10ff */
[----:B--2-4-:R-:W-:-:S09]  /*12560*/  LEA R4, R0, UR4, 0x2 ;  /* 0x0000000400047c11 */ /* 0x014fd2000f8e10ff */
.L_x_1180:
[----:B------:R-:W-:Y:S01]  /*12570*/  IMAD R8, R9, 0x1000, R4 ;  /* 0x0000100009087824 */ /* 0x000fe200078e0204 */
[----:B------:R-:W-:Y:S05]  /*12580*/  WARPSYNC.ALL ;  /* 0x0000000000007948 */ /* 0x000fea0003800000 */
[----:B------:R-:W2:Y:S01]  /*12590*/  LDS R0, [R8+0x10a0] ;  /* 0x0010a00008007984 */ /* 0x000ea20000000800 */
[----:B------:R-:W-:Y:S06]  /*125a0*/  BAR.SYNC.DEFER_BLOCKING 0x0 ;  /* 0x0000000000007b1d */ /* 0x000fec0000010000 */
[----:B--2---:R2:W-:Y:S02]  /*125b0*/  STS [R11+0x10], R0 ;  /* 0x000010000b007388 */ /* 0x0045e40000000800 */
[----:B------:R-:W-:Y:S06]  /*125c0*/  BAR.SYNC.DEFER_BLOCKING 0x0 ;  /* 0x0000000000007b1d */ /* 0x000fec0000010000 */
[----:B------:R-:W-:Y:S05]  /*125d0*/  @P2 BRA `(.L_x_1176) ;  /* 0x0000000800142947 */ /* 0x000fea0003800000 */
[----:B--2---:R-:W2:Y:S01]  /*125e0*/  S2R R0, SR_CgaCtaId ;  /* 0x0000000000007919 */ /* 0x004ea20000008800 */
[----:B------:R-:W-:Y:S01]  /*125f0*/  MOV R35, 0x400 ;  /* 0x0000040000237802 */ /* 0x000fe20000000f00 */
[----:B------:R-:W-:Y:S01]  /*12600*/  UMOV UR5, 0xffffffff ;  /* 0xffffffff00057882 */ /* 0x000fe20000000000 */
[----:B------:R-:W3:Y:S02]  /*12610*/  S2R R4, SR_TID.X ;  /* 0x0000000000047919 */ /* 0x000ee40000002100 */
[----:B--2---:R-:W-:Y:S02]  /*12620*/  LEA R35, R0, R35, 0x18 ;  /* 0x0000002300237211 */ /* 0x004fe400078ec0ff */
[----:B---3--:R-:W-:-:S03]  /*12630*/  ISETP.NE.AND P1, PT, R4, RZ, PT ;  /* 0x000000ff0400720c */ /* 0x008fc60003f25270 */
[----:B------:R-:W-:-:S05]  /*12640*/  IMAD R34, R4, 0x84, R35 ;  /* 0x0000008404227824 */ /* 0x000fca00078e0223 */
[----:B------:R-:W-:Y:S04]  /*12650*/  LDS R33, [R34+0x10] ;  /* 0x0000100022217984 */ /* 0x000fe80000000800 */
[----:B------:R-:W-:Y:S04]  /*12660*/  LDS R32, [R34+0x14] ;  /* 0x0000140022207984 */ /* 0x000fe80000000800 */
[----:B------:R-:W2:Y:S04]  /*12670*/  LDS R31, [R34+0x18] ;  /* 0x00001800221f7984 */ /* 0x000ea80000000800 */
[----:B------:R-:W-:Y:S04]  /*12680*/  LDS R30, [R34+0x1c] ;  /* 0x00001c00221e7984 */ /* 0x000fe80000000800 */
[----:B------:R-:W3:Y:S04]  /*12690*/  LDS R29, [R34+0x20] ;  /* 0x00002000221d7984 */ /* 0x000ee80000000800 */
[----:B------:R-:W-:Y:S04]  /*126a0*/  LDS R28, [R34+0x24] ;  /* 0x00002400221c7984 */ /* 0x000fe80000000800 */
[----:B-1----:R-:W1:Y:S04]  /*126b0*/  LDS R27, [R34+0x28] ;  /* 0x00002800221b7984 */ /* 0x002e680000000800 */
[----:B------:R-:W-:Y:S04]  /*126c0*/  LDS R26, [R34+0x2c] ;  /* 0x00002c00221a7984 */ /* 0x000fe80000000800 */
[----:B------:R-:W4:Y:S04]  /*126d0*/  LDS R25, [R34+0x30] ;  /* 0x0000300022197984 */ /* 0x000f280000000800 */
[----:B------:R-:W-:Y:S04]  /*126e0*/  LDS R24, [R34+0x34] ;  /* 0x0000340022187984 */ /* 0x000fe80000000800 */
[----:B------:R-:W5:Y:S04]  /*126f0*/  LDS R23, [R34+0x38] ;  /* 0x0000380022177984 */ /* 0x000f680000000800 */
[----:B------:R-:W-:Y:S04]  /*12700*/  LDS R22, [R34+0x3c] ;  /* 0x00003c0022167984 */ /* 0x000fe80000000800 */
[----:B------:R-:W0:Y:S01]  /*12710*/  LDS R21, [R34+0x40] ;  /* 0x0000400022157984 */ /* 0x000e220000000800 */
[----:B--2---:R-:W-:-:S03]  /*12720*/  IADD3 R0, PT, PT, R31, R32, R33 ;  /* 0x000000201f007210 */ /* 0x004fc60007ffe021 */
[----:B------:R-:W-:Y:S04]  /*12730*/  LDS R20, [R34+0x44] ;  /* 0x0000440022147984 */ /* 0x000fe80000000800 */
[----:B------:R-:W2:Y:S01]  /*12740*/  LDS R19, [R34+0x48] ;  /* 0x0000480022137984 */ /* 0x000ea20000000800 */
[----:B---3--:R-:W-:-:S03]  /*12750*/  IADD3 R0, PT, PT, R29, R0, R30 ;  /* 0x000000001d007210 */ /* 0x008fc60007ffe01e */
[----:B------:R-:W-:Y:S04]  /*12760*/  LDS R18, [R34+0x4c] ;  /* 0x00004c0022127984 */ /* 0x000fe80000000800 */
[----:B------:R-:W3:Y:S01]  /*12770*/  LDS R17, [R34+0x50] ;  /* 0x0000500022117984 */ /* 0x000ee20000000800 */
[----:B-1----:R-:W-:-:S03]  /*12780*/  IADD3 R0, PT, PT, R27, R0, R28 ;  /* 0x000000001b007210 */ /* 0x002fc60007ffe01c */
[----:B------:R-:W-:Y:S04]  /*12790*/  LDS R16, [R34+0x54] ;  /* 0x0000540022107984 */ /* 0x000fe80000000800 */
[----:B------:R-:W1:Y:S01]  /*127a0*/  LDS R15, [R34+0x58] ;  /* 0x00005800220f7984 */ /* 0x000e620000000800 */
        /* <DEDUP_REMOVED lines=19> */
[----:B------:R-:W4:Y:S01]  /*128e0*/  LDS R0, [R34+0x8c] ;  /* 0x00008c0022007984 */ /* 0x000f220000000800 */
[----:B-----5:R-:W-:-:S04]  /*128f0*/  IADD3 R2, PT, PT, R11, R2, R12 ;  /* 0x000000020b027210 */ /* 0x020fc80007ffe00c */
[----:B0-----:R-:W-:-:S04]  /*12900*/  IADD3 R2, PT, PT, R38, R2, R7 ;  /* 0x0000000226027210 */ /* 0x001fc80007ffe007 */
[----:B--2---:R-:W-:-:S04]  /*12910*/  IADD3 R2, PT, PT, R39, R2, R36 ;  /* 0x0000000227027210 */ /* 0x004fc80007ffe024 */
[----:B---3--:R-:W-:-:S04]  /*12920*/  IADD3 R2, PT, PT, R42, R2, R37 ;  /* 0x000000022a027210 */ /* 0x008fc80007ffe025 */
[----:B-1----:R-:W-:-:S05]  /*12930*/  IADD3 R3, PT, PT, R41, R2, R40 ;  /* 0x0000000229037210 */ /* 0x002fca0007ffe028 */
        /* <DEDUP_REMOVED lines=11> */
.L_x_1277:
        /* <DEDUP_REMOVED lines=68> */
.L_x_1176:
        /* <DEDUP_REMOVED lines=10> */
[----:B------:R-:W-:Y:S01]  /*12ed0*/  LDS R5, [UR4+0x1090] ;  /* 0x00109004ff057984 */ /* 0x000fe20008000800 */
[----:B------:R-:W-:Y:S02]  /*12ee0*/  LEA R4, R7, UR4, 0x2 ;  /* 0x0000000407047c11 */ /* 0x000fe4000f8e10ff */
[----:B------:R-:W-:-:S05]  /*12ef0*/  LEA R11, R11, UR4, 0x2 ;  /* 0x000000040b0b7c11 */ /* 0x000fca000f8e10ff */
[----:B------:R-:W0:Y:S02]  /*12f00*/  LDS R3, [R11+0x10] ;  /* 0x000010000b037984 */ /* 0x000e240000000800 */
[--C-:B0-----:R-:W-:Y:S02]  /*12f10*/  IMAD.IADD R3, R3, 0x1, R10.reuse ;  /* 0x0000000103037824 */ /* 0x101fe400078e020a */
[----:B------:R-:W-:-:S03]  /*12f20*/  IMAD.IADD R10, R5, 0x1, R10 ;  /* 0x00000001050a7824 */ /* 0x000fc600078e020a */
        /* <DEDUP_REMOVED lines=14> */
.L_x_1179:
[----:B------:R-:W-:Y:S05]  /*13010*/  BSYNC.RECONVERGENT B0 ;  /* 0x0000000000007941 */ /* 0x000fea0003800200 */
.L_x_1178:
[----:B------:R-:W-:Y:S06]  /*13020*/  BAR.RED.OR.DEFER_BLOCKING 0x0, P0 ;  /* 0x0000000000007b1d */ /* 0x000fec0000014800 */
[----:B------:R-:W0:Y:S02]  /*13030*/  B2R.RESULT RZ, P0 ;  /* 0x0000000000ff731c */ /* 0x000e240000004000 */
[----:B0-----:R-:W-:-:S04]  /*13040*/  SEL R0, RZ, 0x1, !P0 ;  /* 0x00000001ff007807 */ /* 0x001fc80004000000 */
[----:B------:R-:W-:Y:S01]  /*13050*/  LOP3.LUT P0, RZ, R0, R9, RZ, 0xfc, !PT ;  /* 0x0000000900ff7212 */ /* 0x000fe2000780fcff */
[----:B------:R-:W-:-:S12]  /*13060*/  VIADD R9, R9, 0x1 ;  /* 0x0000000109097836 */ /* 0x000fd80000000000 */
[----:B------:R-:W-:Y:S05]  /*13070*/  @!P0 BRA `(.L_x_1180) ;  /* 0xfffffff4003c8947 */ /* 0x000fea000383ffff */
[----:B------:R-:W0:Y:S01]  /*13080*/  S2R R19, SR_CTAID.X ;  /* 0x0000000000137919 */ /* 0x000e220000002500 */
[----:B------:R-:W2:Y:S01]  /*13090*/  LDC R17, c[0x0][0x3b8] ;  /* 0x0000ee00ff117b82 */ /* 0x000ea20000000800 */
[----:B------:R-:W3:Y:S01]  /*130a0*/  LDCU.64 UR6, c[0x0][0x398] ;  /* 0x00007300ff0677ac */ /* 0x000ee20008000a00 */
[----:B------:R-:W-:Y:S01]  /*130b0*/  SHF.R.S32.HI R16, RZ, 0x1f, R14 ;  /* 0x0000001fff107819 */ /* 0x000fe2000001140e */
[----:B------:R-:W4:Y:S05]  /*130c0*/  LDCU.64 UR8, c[0x0][0x380] ;  /* 0x00007000ff0877ac */ /* 0x000f2a0008000a00 */
[----:B------:R-:W5:Y:S01]  /*130d0*/  LDC.64 R10, c[0x0][0x3c0] ;  /* 0x0000f000ff0a7b82 */ /* 0x000f620000000a00 */
[----:B---3--:R-:W-:Y:S01]  /*130e0*/  USHF.R.S32.HI UR5, URZ, 0x1f, UR6 ;  /* 0x0000001fff057899 */ /* 0x008fe20008011406 */
[----:B------:R-:W-:Y:S01]  /*130f0*/  IMAD.U32 R18, RZ, RZ, UR7 ;  /* 0x00000007ff127e24 */ /* 0x000fe2000f8e00ff */
[----:B--2---:R-:W-:Y:S01]  /*13100*/  SHF.R.S32.HI R15, RZ, 0x1f, R17 ;  /* 0x0000001fff0f7819 */ /* 0x004fe20000011411 */
[----:B0-----:R-:W-:-:S02]  /*13110*/  IMAD R5, R16, R19, RZ ;  /* 0x0000001310057224 */ /* 0x001fc400078e02ff */
[----:B------:R-:W-:-:S04]  /*13120*/  IMAD.WIDE.U32 R2, R19, R14, RZ ;  /* 0x0000000e13027225 */ /* 0x000fc800078e00ff */
[----:B------:R-:W-:Y:S02]  /*13130*/  IMAD.IADD R0, R3, 0x1, R5 ;  /* 0x0000000103007824 */ /* 0x000fe400078e0205 */
[----:B------:R-:W-:-:S04]  /*13140*/  IMAD.WIDE.U32 R8, R19, UR6, RZ ;  /* 0x0000000613087c25 */ /* 0x000fc8000f8e00ff */
[-C--:B------:R-:W-:Y:S01]  /*13150*/  IMAD R0, R0, R17.reuse, RZ ;  /* 0x0000001100007224 */ /* 0x080fe200078e02ff */
[----:B----4-:R-:W-:Y:S01]  /*13160*/  LEA R4, P0, R8, UR8, 0x2 ;  /* 0x0000000808047c11 */ /* 0x010fe2000f8010ff */
[----:B------:R-:W-:Y:S02]  /*13170*/  IMAD R3, R19, UR5, RZ ;  /* 0x0000000513037c24 */ /* 0x000fe4000f8e02ff */
[----:B------:R-:W-:-:S04]  /*13180*/  IMAD.WIDE.U32 R12, R2, R17, RZ ;  /* 0x00000011020c7225 */ /* 0x000fc800078e00ff */
[----:B------:R-:W-:Y:S01]  /*13190*/  IMAD R5, R15, R2, R0 ;  /* 0x000000020f057224 */ /* 0x000fe200078e0200 */
[----:B-----5:R-:W-:Y:S01]  /*131a0*/  LEA R2, P1, R12, R10, 0x2 ;  /* 0x0000000a0c027211 */ /* 0x020fe200078210ff */
[----:B------:R-:W-:Y:S02]  /*131b0*/  IMAD.IADD R3, R9, 0x1, R3 ;  /* 0x0000000109037824 */ /* 0x000fe400078e0203 */
[----:B------:R-:W-:-:S03]  /*131c0*/  IMAD.IADD R0, R13, 0x1, R5 ;  /* 0x000000010d007824 */ /* 0x000fc600078e0205 */
[----:B------:R-:W-:Y:S01]  /*131d0*/  LEA.HI.X R5, R8, UR9, R3, 0x2, P0 ;  /* 0x0000000908057c11 */ /* 0x000fe200080f1403 */
[----:B------:R-:W-:Y:S05]  /*131e0*/  WARPSYNC.ALL ;  /* 0x0000000000007948 */ /* 0x000fea0003800000 */
[----:B------:R-:W-:Y:S01]  /*131f0*/  ISETP.NE.AND P0, PT, R18, 0x1, PT ;  /* 0x000000011200780c */ /* 0x000fe20003f05270 */
[----:B------:R-:W-:Y:S01]  /*13200*/  IMAD R8, R17, R14, RZ ;  /* 0x0000000e11087224 */ /* 0x000fe200078e02ff */
[----:B------:R-:W-:Y:S01]  /*13210*/  LEA.HI.X R3, R12, R11, R0, 0x2, P1 ;  /* 0x0000000b0c037211 */ /* 0x000fe200008f1400 */
[----:B------:R-:W-:Y:S06]  /*13220*/  BAR.SYNC.DEFER_BLOCKING 0x0 ;  /* 0x0000000000007b1d */ /* 0x000fec0000010000 */
[----:B------:R-:W-:Y:S01]  /*13230*/  BSSY.RECONVERGENT B0, `(.L_x_1181) ;  /* 0x00002f1000007945 */ /* 0x000fe20003800200 */
[----:B------:R-:W0:Y:S03]  /*13240*/  LDS R0, [UR4+0x90c0] ;  /* 0x0090c004ff007984 */ /* 0x000e260008000800 */
[----:B------:R-:W-:Y:S05]  /*13250*/  @!P0 BRA `(.L_x_1182) ;  /* 0x0000001400948947 */ /* 0x000fea0003800000 */
[----:B------:R-:W-:Y:S01]  /*13260*/  ISETP.GE.AND P0, PT, R7, R8, PT ;  /* 0x000000080700720c */ /* 0x000fe20003f06270 */
[----:B------:R-:W3:Y:S01]  /*13270*/  LDCU UR12, c[0x0][0x3a0] ;  /* 0x00007400ff0c77ac */ /* 0x000ee20008000800 */
[----:B------:R-:W4:Y:S01]  /*13280*/  LDCU UR9, c[0x0][0x3a0] ;  /* 0x00007400ff0977ac */ /* 0x000f220008000800 */
[----:B------:R-:W2:Y:S10]  /*13290*/  LDCU UR13, c[0x0][0x39c] ;  /* 0x00007380ff0d77ac */ /* 0x000eb40008000800 */
[----:B------:R-:W-:Y:S05]  /*132a0*/  @P0 BRA `(.L_x_1183) ;  /* 0x0000002c00a40947 */ /* 0x000fea0003800000 */
[----:B------:R-:W-:Y:S01]  /*132b0*/  LOP3.LUT R9, RZ, R7, RZ, 0x33, !PT ;  /* 0x00000007ff097212 */ /* 0x000fe200078e33ff */
[----:B------:R-:W-:Y:S04]  /*132c0*/  BSSY.RECONVERGENT B1, `(.L_x_1184) ;  /* 0x000005d000017945 */ /* 0x000fe80003800200 */
[----:B------:R-:W-:-:S05]  /*132d0*/  IMAD.IADD R12, R8, 0x1, R9 ;  /* 0x00000001080c7824 */ /* 0x000fca00078e0209 */
[----:B------:R-:W-:-:S04]  /*132e0*/  LOP3.LUT R9, R12, 0xc00, RZ, 0xc0, !PT ;  /* 0x00000c000c097812 */ /* 0x000fc800078ec0ff */
[----:B------:R-:W-:Y:S02]  /*132f0*/  ISETP.NE.AND P0, PT, R9, 0xc00, PT ;  /* 0x00000c000900780c */ /* 0x000fe40003f05270 */
[----:B0-----:R-:W-:-:S11]  /*13300*/  LEA R9, R0, UR4, 0x2 ;  /* 0x0000000400097c11 */ /* 0x001fd6000f8e10ff */
[----:B------:R-:W-:Y:S05]  /*13310*/  @!P0 BRA `(.L_x_1185) ;  /* 0x00000004005c8947 */ /* 0x000fea0003800000 */
[-C--:B------:R-:W-:Y:S02]  /*13320*/  IMAD R13, R15, R14.reuse, RZ ;  /* 0x0000000e0f0d7224 */ /* 0x080fe400078e02ff */
[----:B------:R-:W-:-:S04]  /*13330*/  IMAD.WIDE.U32 R14, R17, R14, RZ ;  /* 0x0000000e110e7225 */ /* 0x000fc800078e00ff */
[----:B------:R-:W-:Y:S02]  /*13340*/  IMAD R13, R16, R17, R13 ;  /* 0x00000011100d7224 */ /* 0x000fe400078e020d */
[----:B------:R-:W-:Y:S02]  /*13350*/  IMAD.SHL.U32 R17, R7, 0x4, RZ ;  /* 0x0000000407117824 */ /* 0x000fe400078e00ff */
[----:B------:R-:W-:Y:S01]  /*13360*/  IMAD.IADD R16, R15, 0x1, R13 ;  /* 0x000000010f107824 */ /* 0x000fe200078e020d */
[----:B------:R-:W-:Y:S01]  /*13370*/  LEA.HI R13, R12, 0x1, RZ, 0x16 ;  /* 0x000000010c0d7811 */ /* 0x000fe200078fb0ff */
[----:B------:R-:W-:-:S04]  /*13380*/  IMAD.WIDE.U32 R14, R14, R19, RZ ;  /* 0x000000130e0e7225 */ /* 0x000fc800078e00ff */
[----:B------:R-:W-:Y:S01]  /*13390*/  IMAD R21, R16, R19, RZ ;  /* 0x0000001310157224 */ /* 0x000fe200078e02ff */
[C---:B------:R-:W-:Y:S02]  /*133a0*/  LEA R17, P0, R14.reuse, R17, 0x2 ;  /* 0x000000110e117211 */ /* 0x040fe400078010ff */
[----:B------:R-:W-:Y:S01]  /*133b0*/  SHF.L.U64.HI R19, R7, 0x2, RZ ;  /* 0x0000000207137819 */ /* 0x000fe200000102ff */
[----:B------:R-:W-:Y:S01]  /*133c0*/  IMAD.IADD R21, R15, 0x1, R21 ;  /* 0x000000010f157824 */ /* 0x000fe200078e0215 */
[----:B------:R-:W-:Y:S01]  /*133d0*/  IADD3 R16, P1, PT, R17, R10, RZ ;  /* 0x0000000a11107210 */ /* 0x000fe20007f3e0ff */
[C---:B------:R-:W-:Y:S01]  /*133e0*/  IMAD.SHL.U32 R10, R13.reuse, 0x400, RZ ;  /* 0x000004000d0a7824 */ /* 0x040fe200078e00ff */
[----:B------:R-:W-:Y:S01]  /*133f0*/  LOP3.LUT R13, R13, 0x3, RZ, 0xc0, !PT ;  /* 0x000000030d0d7812 */ /* 0x000fe200078ec0ff */
[C---:B------:R-:W-:Y:S01]  /*13400*/  IMAD R15, R7.reuse, R18, RZ ;  /* 0x00000012070f7224 */ /* 0x040fe200078e02ff */
[----:B------:R-:W-:Y:S02]  /*13410*/  LEA.HI.X R14, R14, R19, R21, 0x2, P0 ;  /* 0x000000130e0e7211 */ /* 0x000fe400000f1415 */
[----:B------:R-:W-:Y:S01]  /*13420*/  LOP3.LUT R7, R7, 0xc00, R10, 0xf8, !PT ;  /* 0x00000c0007077812 */ /* 0x000fe200078ef80a */
[----:B------:R-:W-:-:S02]  /*13430*/  IMAD.MOV R13, RZ, RZ, -R13 ;  /* 0x000000ffff0d7224 */ /* 0x000fc400078e0a0d */
[----:B------:R-:W-:-:S07]  /*13440*/  IMAD.X R19, R14, 0x1, R11, P1 ;  /* 0x000000010e137824 */ /* 0x000fce00008e060b */
.L_x_1190:
[----:B------:R-:W-:-:S05]  /*13450*/  IMAD.WIDE R10, R15, 0x4, R4 ;  /* 0x000000040f0a7825 */ /* 0x000fca00078e0204 */
[----:B------:R0:W5:Y:S01]  /*13460*/  LDG.E R21, desc[UR10][R10.64] ;  /* 0x0000000a0a157981 */ /* 0x000162000c1e1900 */
[----:B------:R-:W-:Y:S01]  /*13470*/  VIADD R13, R13, 0x1 ;  /* 0x000000010d0d7836 */ /* 0x000fe20000000000 */
[----:B------:R-:W-:Y:S01]  /*13480*/  BSSY.RECONVERGENT B2, `(.L_x_1186) ;  /* 0x000003b000027945 */ /* 0x000fe20003800200 */
[----:B0-----:R-:W-:Y:S02]  /*13490*/  IMAD.MOV.U32 R10, RZ, RZ, R16 ;  /* 0x000000ffff0a7224 */ /* 0x001fe400078e0010 */
[----:B------:R-:W-:Y:S01]  /*134a0*/  IMAD.MOV.U32 R11, RZ, RZ, R19 ;  /* 0x000000ffff0b7224 */ /* 0x000fe200078e0013 */
[C---:B-----5:R-:W-:Y:S02]  /*134b0*/  ISETP.GE.AND P0, PT, R21.reuse, RZ, PT ;  /* 0x000000ff1500720c */ /* 0x060fe40003f06270 */
[----:B------:R-:W-:-:S04]  /*134c0*/  LOP3.LUT R14, R21, 0x7ffffc00, RZ, 0xc, !PT ;  /* 0x7ffffc00150e7812 */ /* 0x000fc800078e0cff */
[----:B------:R-:W-:Y:S02]  /*134d0*/  SEL R17, R21, R14, !P0 ;  /* 0x0000000e15117207 */ /* 0x000fe40004000000 */
[----:B------:R-:W-:Y:S02]  /*134e0*/  ISETP.NE.AND P0, PT, R13, RZ, PT ;  /* 0x000000ff0d00720c */ /* 0x000fe40003f05270 */
[----:B------:R-:W-:-:S04]  /*134f0*/  LOP3.LUT R17, R17, R6, RZ, 0x3c, !PT ;  /* 0x0000000611117212 */ /* 0x000fc800078e3cff */
        /* <DEDUP_REMOVED lines=9> */
[----:B------:R-:W5:Y:S01]  /*13590*/  LDG.E R16, desc[UR10][R10.64] ;  /* 0x0000000a0a107981 */ /* 0x000f62000c1e1900 */
[----:B------:R-:W0:Y:S01]  /*135a0*/  S2UR UR7, SR_CgaCtaId ;  /* 0x00000000000779c3 */ /* 0x000e220000008800 */
[----:B------:R-:W-:Y:S01]  /*135b0*/  VOTEU.ANY UR8, UPT, PT ;  /* 0x0000000000087886 */ /* 0x000fe200038e0100 */
[----:B------:R-:W-:Y:S01]  /*135c0*/  UMOV UR5, 0x400 ;  /* 0x0000040000057882 */ /* 0x000fe20000000000 */
[----:B------:R-:W1:Y:S01]  /*135d0*/  S2R R14, SR_LANEID ;  /* 0x00000000000e7919 */ /* 0x000e620000000000 */
[----:B------:R-:W1:Y:S01]  /*135e0*/  FLO.U32 R19, UR8 ;  /* 0x0000000800137d00 */ /* 0x000e6200080e0000 */
[----:B------:R-:W-:Y:S01]  /*135f0*/  UIADD3 UR6, UPT, UPT, UR5, 0x90cc, URZ ;  /* 0x000090cc05067890 */ /* 0x000fe2000fffe0ff */
[----:B------:R-:W2:Y:S01]  /*13600*/  S2R R20, SR_LTMASK ;  /* 0x0000000000147919 */ /* 0x000ea20000003900 */
[----:B------:R-:W-:-:S05]  /*13610*/  UIADD3 UR5, UPT, UPT, UR5, 0x90d0, URZ ;  /* 0x000090d005057890 */ /* 0x000fca000fffe0ff */
[----:B------:R-:W3:Y:S01]  /*13620*/  POPC R18, UR8 ;  /* 0x0000000800127d09 */ /* 0x000ee20008000000 */
[----:B0-----:R-:W-:Y:S02]  /*13630*/  ULEA UR6, UR7, UR6, 0x18 ;  /* 0x0000000607067291 */ /* 0x001fe4000f8ec0ff */
[----:B------:R-:W-:Y:S01]  /*13640*/  ULEA UR5, UR7, UR5, 0x18 ;  /* 0x0000000507057291 */ /* 0x000fe2000f8ec0ff */
[----:B-1----:R-:W-:Y:S02]  /*13650*/  ISETP.EQ.U32.AND P1, PT, R19, R14, PT ;  /* 0x0000000e1300720c */ /* 0x002fe40003f22070 */
[----:B--2---:R-:W-:-:S04]  /*13660*/  LOP3.LUT R20, R20, UR8, RZ, 0xc0, !PT ;  /* 0x0000000814147c12 */ /* 0x004fc8000f8ec0ff */
[----:B------:R-:W0:Y:S07]  /*13670*/  POPC R17, R20 ;  /* 0x0000001400117309 */ /* 0x000e2e0000000000 */
[----:B---3--:R-:W1:Y:S04]  /*13680*/  @P1 ATOMS.ADD R18, [UR6], R18 ;  /* 0x00000012ff12198c */ /* 0x008e680008000006 */
[----:B-1----:R-:W0:Y:S02]  /*13690*/  SHFL.IDX PT, R14, R18, R19, 0x1f ;  /* 0x00001f13120e7589 */ /* 0x002e2400000e0000 */
[----:B0-----:R-:W-:-:S05]  /*136a0*/  IMAD.IADD R14, R14, 0x1, R17 ;  /* 0x000000010e0e7824 */ /* 0x001fca00078e0211 */
[----:B------:R-:W-:-:S05]  /*136b0*/  LEA R17, R14, UR5, 0x2 ;  /* 0x000000050e117c11 */ /* 0x000fca000f8e10ff */
[----:B-----5:R0:W-:Y:S02]  /*136c0*/  STS [R17], R16 ;  /* 0x0000001011007388 */ /* 0x0201e40000000800 */
.L_x_1189:
[----:B--234-:R-:W-:Y:S05]  /*136d0*/  BSYNC.RECONVERGENT B3 ;  /* 0x0000000000037941 */ /* 0x01cfea0003800200 */
.L_x_1188:
[----:B------:R-:W-:Y:S05]  /*136e0*/  @P2 BRA `(.L_x_1187) ;  /* 0x0000000000502947 */ /* 0x000fea0003800000 */
[----:B------:R-:W2:Y:S01]  /*136f0*/  S2R R14, SR_LANEID ;  /* 0x00000000000e7919 */ /* 0x000ea20000000000 */
[----:B------:R-:W-:Y:S02]  /*13700*/  VOTEU.ANY UR5, UPT, PT ;  /* 0x0000000000057886 */ /* 0x000fe400038e0100 */
[----:B0-----:R-:W2:Y:S01]  /*13710*/  FLO.U32 R17, UR5 ;  /* 0x0000000500117d00 */ /* 0x001ea200080e0000 */
[----:B------:R-:W0:Y:S07]  /*13720*/  S2R R18, SR_LTMASK ;  /* 0x0000000000127919 */ /* 0x000e2e0000003900 */
[----:B------:R-:W3:Y:S01]  /*13730*/  POPC R16, UR5 ;  /* 0x0000000500107d09 */ /* 0x000ee20008000000 */
[----:B--2---:R-:W-:-:S02]  /*13740*/  ISETP.EQ.U32.AND P1, PT, R17, R14, PT ;  /* 0x0000000e1100720c */ /* 0x004fc40003f22070 */
[----:B0-----:R-:W-:-:S05]  /*13750*/  LOP3.LUT R18, R18, UR5, RZ, 0xc0, !PT ;  /* 0x0000000512127c12 */ /* 0x001fca000f8ec0ff */
[----:B------:R-:W0:Y:S06]  /*13760*/  POPC R19, R18 ;  /* 0x0000001200137309 */ /* 0x000e2c0000000000 */
[----:B---3--:R-:W2:Y:S04]  /*13770*/  @P1 ATOMS.ADD R16, [R9+0x10a0], R16 ;  /* 0x0010a0100910138c */ /* 0x008ea80000000000 */
[----:B--2---:R-:W0:Y:S02]  /*13780*/  SHFL.IDX PT, R14, R16, R17, 0x1f ;  /* 0x00001f11100e7589 */ /* 0x004e2400000e0000 */
[----:B0-----:R-:W-:-:S05]  /*13790*/  IMAD.IADD R14, R14, 0x1, R19 ;  /* 0x000000010e0e7824 */ /* 0x001fca00078e0213 */
[----:B------:R-:W-:-:S13]  /*137a0*/  ISETP.GE.AND P1, PT, R14, UR9, PT ;  /* 0x000000090e007c0c */ /* 0x000fda000bf26270 */
[----:B------:R-:W-:Y:S05]  /*137b0*/  @P1 BRA `(.L_x_1187) ;  /* 0x00000000001c1947 */ /* 0x000fea0003800000 */
[----:B------:R-:W2:Y:S01]  /*137c0*/  LDG.E R17, desc[UR10][R10.64] ;  /* 0x0000000a0a117981 */ /* 0x000ea2000c1e1900 */
[----:B------:R-:W0:Y:S01]  /*137d0*/  S2UR UR6, SR_CgaCtaId ;  /* 0x00000000000679c3 */ /* 0x000e220000008800 */
[----:B------:R-:W-:Y:S02]  /*137e0*/  UMOV UR5, 0x400 ;  /* 0x0000040000057882 */ /* 0x000fe40000000000 */
[----:B------:R-:W-:-:S04]  /*137f0*/  UIADD3 UR5, UPT, UPT, UR5, 0x90d0, URZ ;  /* 0x000090d005057890 */ /* 0x000fc8000fffe0ff */
[----:B0-----:R-:W-:-:S06]  /*13800*/  ULEA UR5, UR6, UR5, 0x18 ;  /* 0x0000000506057291 */ /* 0x001fcc000f8ec0ff */
[----:B------:R-:W-:-:S05]  /*13810*/  LEA R14, R14, UR5, 0x2 ;  /* 0x000000050e0e7c11 */ /* 0x000fca000f8e10ff */
[----:B--2---:R0:W-:Y:S02]  /*13820*/  STS [R14], R17 ;  /* 0x000000110e007388 */ /* 0x0041e40000000800 */
.L_x_1187:
[----:B--234-:R-:W-:Y:S05]  /*13830*/  BSYNC.RECONVERGENT B2 ;  /* 0x0000000000027941 */ /* 0x01cfea0003800200 */
.L_x_1186:
[----:B0-----:R-:W-:Y:S01]  /*13840*/  IADD3 R16, P1, PT, R10, 0x1000, RZ ;  /* 0x000010000a107810 */ /* 0x001fe20007f3e0ff */
[----:B------:R-:W-:-:S04]  /*13850*/  IMAD.U32 R18, RZ, RZ, UR13 ;  /* 0x0000000dff127e24 */ /* 0x000fc8000f8e00ff */
[----:B------:R-:W-:Y:S02]  /*13860*/  IMAD.X R19, RZ, RZ, R11, P1 ;  /* 0x000000ffff137224 */ /* 0x000fe400008e060b */
[----:B------:R-:W-:Y:S01]  /*13870*/  IMAD R15, R18, 0x400, R15 ;  /* 0x00000400120f7824 */ /* 0x000fe200078e020f */
[----:B------:R-:W-:Y:S06]  /*13880*/  @P0 BRA `(.L_x_1190) ;  /* 0xfffffff800f00947 */ /* 0x000fec000383ffff */
.L_x_1185:
[----:B--234-:R-:W-:Y:S05]  /*13890*/  BSYNC.RECONVERGENT B1 ;  /* 0x0000000000017941 */ /* 0x01cfea0003800200 */
.L_x_1184:
[----:B------:R-:W-:-:S13]  /*138a0*/  ISETP.GE.U32.AND P0, PT, R12, 0xc00, PT ;  /* 0x00000c000c00780c */ /* 0x000fda0003f06070 */
[----:B------:R-:W-:Y:S05]  /*138b0*/  @!P0 BRA `(.L_x_1183) ;  /* 0x0000002800208947 */ /* 0x000fea0003800000 */
[----:B------:R-:W0:Y:S01]  /*138c0*/  LDC R12, c[0x0][0x39c] ;  /* 0x0000e700ff0c7b82 */ /* 0x000e220000000800 */
        /* <DEDUP_REMOVED lines=8> */
.L_x_1208:
[----:B--2---:R-:W-:-:S06]  /*13950*/  IMAD.WIDE R20, R19, 0x4, R4 ;  /* 0x0000000413147825 */ /* 0x004fcc00078e0204 */
[----:B------:R-:W2:Y:S01]  /*13960*/  LDG.E R21, desc[UR10][R20.64] ;  /* 0x0000000a14157981 */ /* 0x000ea2000c1e1900 */
[----:B------:R-:W-:Y:S01]  /*13970*/  BSSY.RECONVERGENT B2, `(.L_x_1192) ;  /* 0x0000039000027945 */ /* 0x000fe20003800200 */
[C---:B--2---:R-:W-:Y:S02]  /*13980*/  ISETP.GE.AND P0, PT, R21.reuse, RZ, PT ;  /* 0x000000ff1500720c */ /* 0x044fe40003f06270 */
[----:B------:R-:W-:-:S04]  /*13990*/  LOP3.LUT R10, R21, 0x7ffffc00, RZ, 0xc, !PT ;  /* 0x7ffffc00150a7812 */ /* 0x000fc800078e0cff */
[----:B---3--:R-:W-:-:S04]  /*139a0*/  SEL R11, R21, R10, !P0 ;  /* 0x0000000a150b7207 */ /* 0x008fc80004000000 */
[----:B------:R-:W-:-:S04]  /*139b0*/  LOP3.LUT R11, R11, R6, RZ, 0x3c, !PT ;  /* 0x000000060b0b7212 */ /* 0x000fc800078e3cff */
[----:B------:R-:W-:Y:S01]  /*139c0*/  ISETP.GT.U32.AND P0, PT, R11, 0x3ff, PT ;  /* 0x000003ff0b00780c */ /* 0x000fe20003f04070 */
[----:B------:R-:W-:-:S12]  /*139d0*/  IMAD.WIDE.U32 R10, R7, 0x4, R2 ;  /* 0x00000004070a7825 */ /* 0x000fd800078e0002 */
        /* <DEDUP_REMOVED lines=8> */
[----:B------:R-:W2:Y:S01]  /*13a60*/  LDG.E R16, desc[UR10][R10.64] ;  /* 0x0000000a0a107981 */ /* 0x000ea2000c1e1900 */
[----:B------:R-:W3:Y:S01]  /*13a70*/  S2UR UR7, SR_CgaCtaId ;  /* 0x00000000000779c3 */ /* 0x000ee20000008800 */
[----:B------:R-:W-:Y:S01]  /*13a80*/  VOTEU.ANY UR8, UPT, PT ;  /* 0x0000000000087886 */ /* 0x000fe200038e0100 */
[----:B------:R-:W-:Y:S01]  /*13a90*/  UMOV UR5, 0x400 ;  /* 0x0000040000057882 */ /* 0x000fe20000000000 */
[----:B------:R-:W4:Y:S01]  /*13aa0*/  S2R R21, SR_LANEID ;  /* 0x0000000000157919 */ /* 0x000f220000000000 */
[----:B------:R-:W4:Y:S01]  /*13ab0*/  FLO.U32 R20, UR8 ;  /* 0x0000000800147d00 */ /* 0x000f2200080e0000 */
[----:B------:R-:W-:Y:S01]  /*13ac0*/  UIADD3 UR6, UPT, UPT, UR5, 0x90cc, URZ ;  /* 0x000090cc05067890 */ /* 0x000fe2000fffe0ff */
[----:B------:R-:W5:Y:S01]  /*13ad0*/  S2R R22, SR_LTMASK ;  /* 0x0000000000167919 */ /* 0x000f620000003900 */
[----:B------:R-:W-:-:S05]  /*13ae0*/  UIADD3 UR5, UPT, UPT, UR5, 0x90d0, URZ ;  /* 0x000090d005057890 */ /* 0x000fca000fffe0ff */
[----:B------:R-:W0:Y:S01]  /*13af0*/  POPC R18, UR8 ;  /* 0x0000000800127d09 */ /* 0x000e220008000000 */
[----:B---3--:R-:W-:Y:S02]  /*13b00*/  ULEA UR6, UR7, UR6, 0x18 ;  /* 0x0000000607067291 */ /* 0x008fe4000f8ec0ff */
[----:B------:R-:W-:Y:S01]  /*13b10*/  ULEA UR5, UR7, UR5, 0x18 ;  /* 0x0000000507057291 */ /* 0x000fe2000f8ec0ff */
[----:B----4-:R-:W-:Y:S02]  /*13b20*/  ISETP.EQ.U32.AND P0, PT, R20, R21, PT ;  /* 0x000000151400720c */ /* 0x010fe40003f02070 */
[----:B-----5:R-:W-:-:S04]  /*13b30*/  LOP3.LUT R22, R22, UR8, RZ, 0xc0, !PT ;  /* 0x0000000816167c12 */ /* 0x020fc8000f8ec0ff */
[----:B------:R-:W3:Y:S07]  /*13b40*/  POPC R21, R22 ;  /* 0x0000001600157309 */ /* 0x000eee0000000000 */
[----:B0-----:R-:W0:Y:S04]  /*13b50*/  @P0 ATOMS.ADD R23, [UR6], R18 ;  /* 0x00000012ff17098c */ /* 0x001e280008000006 */
[----:B0-----:R-:W3:Y:S02]  /*13b60*/  SHFL.IDX PT, R14, R23, R20, 0x1f ;  /* 0x00001f14170e7589 */ /* 0x001ee400000e0000 */
[----:B---3--:R-:W-:-:S05]  /*13b70*/  IMAD.IADD R14, R14, 0x1, R21 ;  /* 0x000000010e0e7824 */ /* 0x008fca00078e0215 */
[----:B------:R-:W-:-:S05]  /*13b80*/  LEA R21, R14, UR5, 0x2 ;  /* 0x000000050e157c11 */ /* 0x000fca000f8e10ff */
[----:B--2---:R2:W-:Y:S02]  /*13b90*/  STS [R21], R16 ;  /* 0x0000001015007388 */ /* 0x0045e40000000800 */
.L_x_1195:
[----:B------:R-:W-:Y:S05]  /*13ba0*/  BSYNC.RECONVERGENT B3 ;  /* 0x0000000000037941 */ /* 0x000fea0003800200 */
.L_x_1194:
        /* <DEDUP_REMOVED lines=8> */
[----:B------:R-:W2:Y:S06]  /*13c30*/  POPC R23, R20 ;  /* 0x0000001400177309 */ /* 0x000eac0000000000 */
[----:B----4-:R-:W3:Y:S04]  /*13c40*/  @P0 ATOMS.ADD R21, [R9+0x10a0], R16 ;  /* 0x0010a0100915038c */ /* 0x010ee80000000000 */
[----:B---3--:R-:W2:Y:S02]  /*13c50*/  SHFL.IDX PT, R14, R21, R18, 0x1f ;  /* 0x00001f12150e7589 */ /* 0x008ea400000e0000 */
[----:B--2---:R-:W-:-:S05]  /*13c60*/  IMAD.IADD R14, R14, 0x1, R23 ;  /* 0x000000010e0e7824 */ /* 0x004fca00078e0217 */
[----:B------:R-:W-:-:S13]  /*13c70*/  ISETP.GE.AND P0, PT, R14, UR12, PT ;  /* 0x0000000c0e007c0c */ /* 0x000fda000bf06270 */
[----:B------:R-:W-:Y:S05]  /*13c80*/  @P0 BRA `(.L_x_1193) ;  /* 0x00000000001c0947 */ /* 0x000fea0003800000 */
[----:B------:R-:W2:Y:S01]  /*13c90*/  LDG.E R21, desc[UR10][R10.64] ;  /* 0x0000000a0a157981 */ /* 0x000ea2000c1e1900 */
[----:B------:R-:W3:Y:S01]  /*13ca0*/  S2UR UR6, SR_CgaCtaId ;  /* 0x00000000000679c3 */ /* 0x000ee20000008800 */
[----:B------:R-:W-:Y:S02]  /*13cb0*/  UMOV UR5, 0x400 ;  /* 0x0000040000057882 */ /* 0x000fe40000000000 */
[----:B------:R-:W-:-:S04]  /*13cc0*/  UIADD3 UR5, UPT, UPT, UR5, 0x90d0, URZ ;  /* 0x000090d005057890 */ /* 0x000fc8000fffe0ff */
[----:B---3--:R-:W-:-:S06]  /*13cd0*/  ULEA UR5, UR6, UR5, 0x18 ;  /* 0x0000000506057291 */ /* 0x008fcc000f8ec0ff */
[----:B------:R-:W-:-:S05]  /*13ce0*/  LEA R14, R14, UR5, 0x2 ;  /* 0x000000050e0e7c11 */ /* 0x000fca000f8e10ff */
[----:B--2---:R3:W-:Y:S02]  /*13cf0*/  STS [R14], R21 ;  /* 0x000000150e007388 */ /* 0x0047e40000000800 */
.L_x_1193:
[----:B------:R-:W-:Y:S05]  /*13d00*/  BSYNC.RECONVERGENT B2 ;  /* 0x0000000000027941 */ /* 0x000fea0003800200 */
.L_x_1192:
[----:B--23--:R-:W-:-:S06]  /*13d10*/  IMAD.WIDE R20, R17, 0x4, R4 ;  /* 0x0000000411147825 */ /* 0x00cfcc00078e0204 */
[----:B------:R-:W2:Y:S01]  /*13d20*/  LDG.E R21, desc[UR10][R20.64] ;  /* 0x0000000a14157981 */ /* 0x000ea2000c1e1900 */
        /* <DEDUP_REMOVED lines=34> */
.L_x_1199:
[----:B------:R-:W-:Y:S05]  /*13f50*/  BSYNC.RECONVERGENT B3 ;  /* 0x0000000000037941 */ /* 0x000fea0003800200 */
.L_x_1198:
        /* <DEDUP_REMOVED lines=21> */
.L_x_1197:
[----:B------:R-:W-:Y:S05]  /*140b0*/  BSYNC.RECONVERGENT B2 ;  /* 0x0000000000027941 */ /* 0x000fea0003800200 */
.L_x_1196:
        /* <DEDUP_REMOVED lines=36> */
.L_x_1203:
[----:B------:R-:W-:Y:S05]  /*14300*/  BSYNC.RECONVERGENT B3 ;  /* 0x0000000000037941 */ /* 0x000fea0003800200 */
.L_x_1202:
        /* <DEDUP_REMOVED lines=21> */
.L_x_1201:
[----:B------:R-:W-:Y:S05]  /*14460*/  BSYNC.RECONVERGENT B2 ;  /* 0x0000000000027941 */ /* 0x000fea0003800200 */
.L_x_1200:
        /* <DEDUP_REMOVED lines=36> */
.L_x_1207:
[----:B------:R-:W-:Y:S05]  /*146b0*/  BSYNC.RECONVERGENT B3 ;  /* 0x0000000000037941 */ /* 0x000fea0003800200 */
.L_x_1206:
        /* <DEDUP_REMOVED lines=21> */
.L_x_1205:
[----:B------:R-:W-:Y:S05]  /*14810*/  BSYNC.RECONVERGENT B2 ;  /* 0x0000000000027941 */ /* 0x000fea0003800200 */
.L_x_1204:
[----:B------:R-:W-:Y:S02]  /*14820*/  VIADD R7, R7, 0x1000 ;  /* 0x0000100007077836 */ /* 0x000fe40000000000 */
[C---:B0-----:R-:W-:Y:S02]  /*14830*/  IMAD R13, R12.reuse, 0x1000, R13 ;  /* 0x000010000c0d7824 */ /* 0x041fe400078e020d */
[C---:B------:R-:W-:Y:S01]  /*14840*/  IMAD R15, R12.reuse, 0x1000, R15 ;  /* 0x000010000c0f7824 */ /* 0x040fe200078e020f */
[----:B------:R-:W-:Y:S01]  /*14850*/  ISETP.GE.AND P0, PT, R7, R8, PT ;  /* 0x000000080700720c */ /* 0x000fe20003f06270 */
[C---:B------:R-:W-:Y:S02]  /*14860*/  IMAD R17, R12.reuse, 0x1000, R17 ;  /* 0x000010000c117824 */ /* 0x040fe400078e0211 */
[----:B------:R-:W-:-:S10]  /*14870*/  IMAD R19, R12, 0x1000, R19 ;  /* 0x000010000c137824 */ /* 0x000fd400078e0213 */
[----:B------:R-:W-:Y:S05]  /*14880*/  @!P0 BRA `(.L_x_1208) ;  /* 0xfffffff000308947 */ /* 0x000fea000383ffff */
[----:B------:R-:W-:Y:S05]  /*14890*/  BSYNC.RECONVERGENT B1 ;  /* 0x0000000000017941 */ /* 0x000fea0003800200 */
.L_x_1191:
[----:B------:R-:W-:Y:S05]  /*148a0*/  BRA `(.L_x_1183) ;  /* 0x0000001800247947 */ /* 0x000fea0003800000 */
.L_x_1182:
[----:B------:R-:W-:Y:S01]  /*148b0*/  LOP3.LUT R10, R4, 0xf, RZ, 0xc0, !PT ;  /* 0x0000000f040a7812 */ /* 0x000fe200078ec0ff */
[----:B------:R-:W2:Y:S01]  /*148c0*/  LDCU UR8, c[0x0][0x3a0] ;  /* 0x00007400ff0877ac */ /* 0x000ea20008000800 */
[----:B------:R-:W-:Y:S02]  /*148d0*/  BSSY.RECONVERGENT B1, `(.L_x_1209) ;  /* 0x0000102000017945 */ /* 0x000fe40003800200 */
        /* <DEDUP_REMOVED lines=9> */
[----:B------:R-:W-:Y:S02]  /*14970*/  LEA.HI R10, R10, R9, RZ, 0x2 ;  /* 0x000000090a0a7211 */ /* 0x000fe400078f10ff */
[----:B0-----:R-:W-:Y:S02]  /*14980*/  LEA R9, R0, UR4, 0x2 ;  /* 0x0000000400097c11 */ /* 0x001fe4000f8e10ff */
[----:B------:R-:W-:-:S04]  /*14990*/  SHF.R.S32.HI R20, RZ, 0x2, R10 ;  /* 0x00000002ff147819 */ /* 0x000fc8000001140a */
[----:B------:R-:W-:-:S13]  /*149a0*/  ISETP.GT.AND P0, PT, R20, R7, PT ;  /* 0x000000071400720c */ /* 0x000fda0003f04270 */
[----:B--2---:R-:W-:Y:S05]  /*149b0*/  @!P0 BRA `(.L_x_1210) ;  /* 0x0000000c00cc8947 */ /* 0x004fea0003800000 */
[--C-:B------:R-:W-:Y:S02]  /*149c0*/  IMAD.MOV.U32 R17, RZ, RZ, R7.reuse ;  /* 0x000000ffff117224 */ /* 0x100fe400078e0007 */
[----:B------:R-:W-:Y:S02]  /*149d0*/  IMAD.MOV.U32 R19, RZ, RZ, R7 ;  /* 0x000000ffff137224 */ /* 0x000fe400078e0007 */
[----:B------:R-:W-:-:S07]  /*149e0*/  IMAD.WIDE R10, R18, 0x4, R4 ;  /* 0x00000004120a7825 */ /* 0x000fce00078e0204 */
.L_x_1227:
[----:B0-----:R-:W-:-:S04]  /*149f0*/  SHF.R.S64 R13, RZ, 0x1c, R19 ;  /* 0x0000001cff0d7819 */ /* 0x001fc80000001013 */
[----:B------:R-:W-:-:S04]  /*14a00*/  IADD3 R12, P0, PT, R10, R13, RZ ;  /* 0x0000000d0a0c7210 */ /* 0x000fc80007f1e0ff */
[----:B------:R-:W-:-:S06]  /*14a10*/  LEA.HI.X.SX32 R13, R19, R11, 0x4, P0 ;  /* 0x0000000b130d7211 */ /* 0x000fcc00000f26ff */
[----:B------:R-:W2:Y:S01]  /*14a20*/  LDG.E.128 R12, desc[UR10][R12.64] ;  /* 0x0000000a0c0c7981 */ /* 0x000ea2000c1e1d00 */
[----:B------:R-:W-:Y:S01]  /*14a30*/  IMAD.MOV.U32 R16, RZ, RZ, R2 ;  /* 0x000000ffff107224 */ /* 0x000fe200078e0002 */
[----:B------:R-:W-:Y:S01]  /*14a40*/  BSSY.RECONVERGENT B2, `(.L_x_1211) ;  /* 0x000003b000027945 */ /* 0x000fe20003800200 */
[C---:B--2---:R-:W-:Y:S02]  /*14a50*/  ISETP.GE.AND P0, PT, R12.reuse, RZ, PT ;  /* 0x000000ff0c00720c */ /* 0x044fe40003f06270 */
[----:B------:R-:W-:-:S04]  /*14a60*/  LOP3.LUT R21, R12, 0x7ffffc00, RZ, 0xc, !PT ;  /* 0x7ffffc000c157812 */ /* 0x000fc800078e0cff */
[----:B------:R-:W-:-:S04]  /*14a70*/  SEL R21, R12, R21, !P0 ;  /* 0x000000150c157207 */ /* 0x000fc80004000000 */
[----:B------:R-:W-:-:S04]  /*14a80*/  LOP3.LUT R21, R21, R6, RZ, 0x3c, !PT ;  /* 0x0000000615157212 */ /* 0x000fc800078e3cff */
[----:B------:R-:W-:Y:S01]  /*14a90*/  ISETP.GT.U32.AND P0, PT, R21, 0x3ff, PT ;  /* 0x000003ff1500780c */ /* 0x000fe20003f04070 */
[----:B------:R-:W-:Y:S02]  /*14aa0*/  IMAD R21, R17, 0x4, R18 ;  /* 0x0000000411157824 */ /* 0x000fe400078e0212 */
[----:B------:R-:W-:Y:S02]  /*14ab0*/  IMAD.MOV.U32 R17, RZ, RZ, R3 ;  /* 0x000000ffff117224 */ /* 0x000fe400078e0003 */
[----:B------:R-:W-:-:S08]  /*14ac0*/  IMAD.WIDE R16, R21, 0x4, R16 ;  /* 0x0000000415107825 */ /* 0x000fd000078e0210 */
        /* <DEDUP_REMOVED lines=15> */
[----:B-1----:R-:W1:Y:S01]  /*14bc0*/  S2R R24, SR_LTMASK ;  /* 0x0000000000187919 */ /* 0x002e620000003900 */
[----:B------:R-:W-:-:S05]  /*14bd0*/  UIADD3 UR4, UPT, UPT, UR4, 0x90d0, URZ ;  /* 0x000090d004047890 */ /* 0x000fca000fffe0ff */
[----:B------:R-:W4:Y:S01]  /*14be0*/  POPC R22, UR7 ;  /* 0x0000000700167d09 */ /* 0x000f220008000000 */
[----:B0-----:R-:W-:Y:S02]  /*14bf0*/  ULEA UR5, UR6, UR5, 0x18 ;  /* 0x0000000506057291 */ /* 0x001fe4000f8ec0ff */
[----:B------:R-:W-:Y:S01]  /*14c00*/  ULEA UR4, UR6, UR4, 0x18 ;  /* 0x0000000406047291 */ /* 0x000fe2000f8ec0ff */
[----:B---3--:R-:W-:Y:S02]  /*14c10*/  ISETP.EQ.U32.AND P0, PT, R23, R12, PT ;  /* 0x0000000c1700720c */ /* 0x008fe40003f02070 */
[----:B-1----:R-:W-:-:S04]  /*14c20*/  LOP3.LUT R24, R24, UR7, RZ, 0xc0, !PT ;  /* 0x0000000718187c12 */ /* 0x002fc8000f8ec0ff */
[----:B------:R-:W0:Y:S07]  /*14c30*/  POPC R25, R24 ;  /* 0x0000001800197309 */ /* 0x000e2e0000000000 */
[----:B----4-:R-:W1:Y:S04]  /*14c40*/  @P0 ATOMS.ADD R22, [UR5], R22 ;  /* 0x00000016ff16098c */ /* 0x010e680008000005 */
[----:B-1----:R-:W0:Y:S02]  /*14c50*/  SHFL.IDX PT, R12, R22, R23, 0x1f ;  /* 0x00001f17160c7589 */ /* 0x002e2400000e0000 */
[----:B0-----:R-:W-:-:S05]  /*14c60*/  IMAD.IADD R12, R12, 0x1, R25 ;  /* 0x000000010c0c7824 */ /* 0x001fca00078e0219 */
[----:B------:R-:W-:-:S05]  /*14c70*/  LEA R12, R12, UR4, 0x2 ;  /* 0x000000040c0c7c11 */ /* 0x000fca000f8e10ff */
[----:B--2---:R0:W-:Y:S02]  /*14c80*/  STS [R12], R21 ;  /* 0x000000150c007388 */ /* 0x0041e40000000800 */
.L_x_1214:
[----:B------:R-:W-:Y:S05]  /*14c90*/  BSYNC.RECONVERGENT B3 ;  /* 0x0000000000037941 */ /* 0x000fea0003800200 */
.L_x_1213:
[----:B------:R-:W-:Y:S05]  /*14ca0*/  @P1 BRA `(.L_x_1212) ;  /* 0x0000000000501947 */ /* 0x000fea0003800000 */
[----:B0-----:R-:W0:Y:S01]  /*14cb0*/  S2R R12, SR_LANEID ;  /* 0x00000000000c7919 */ /* 0x001e220000000000 */
[----:B------:R-:W-:Y:S02]  /*14cc0*/  VOTEU.ANY UR4, UPT, PT ;  /* 0x0000000000047886 */ /* 0x000fe400038e0100 */
[----:B------:R-:W0:Y:S01]  /*14cd0*/  FLO.U32 R21, UR4 ;  /* 0x0000000400157d00 */ /* 0x000e2200080e0000 */
[----:B------:R-:W2:Y:S07]  /*14ce0*/  S2R R23, SR_LTMASK ;  /* 0x0000000000177919 */ /* 0x000eae0000003900 */
[----:B------:R-:W3:Y:S01]  /*14cf0*/  POPC R22, UR4 ;  /* 0x0000000400167d09 */ /* 0x000ee20008000000 */
[----:B0-----:R-:W-:-:S02]  /*14d00*/  ISETP.EQ.U32.AND P0, PT, R21, R12, PT ;  /* 0x0000000c1500720c */ /* 0x001fc40003f02070 */
[----:B--2---:R-:W-:-:S06]  /*14d10*/  LOP3.LUT R23, R23, UR4, RZ, 0xc0, !PT ;  /* 0x0000000417177c12 */ /* 0x004fcc000f8ec0ff */
[----:B------:R-:W0:Y:S05]  /*14d20*/  POPC R23, R23 ;  /* 0x0000001700177309 */ /* 0x000e2a0000000000 */
        /* <DEDUP_REMOVED lines=12> */
.L_x_1212:
[----:B------:R-:W-:Y:S05]  /*14df0*/  BSYNC.RECONVERGENT B2 ;  /* 0x0000000000027941 */ /* 0x000fea0003800200 */
.L_x_1211:
[C---:B------:R-:W-:Y:S01]  /*14e00*/  ISETP.GE.AND P0, PT, R13.reuse, RZ, PT ;  /* 0x000000ff0d00720c */ /* 0x040fe20003f06270 */
[----:B------:R-:W-:Y:S01]  /*14e10*/  BSSY.RECONVERGENT B2, `(.L_x_1215) ;  /* 0x0000037000027945 */ /* 0x000fe20003800200 */
[----:B0-2---:R-:W-:-:S04]  /*14e20*/  LOP3.LUT R12, R13, 0x7ffffc00, RZ, 0xc, !PT ;  /* 0x7ffffc000d0c7812 */ /* 0x005fc800078e0cff */
        /* <DEDUP_REMOVED lines=17> */
[----:B------:R-:W-:Y:S02]  /*14f40*/  UIADD3 UR5, UPT, UPT, UR4, 0x90cc, URZ ;  /* 0x000090cc04057890 */ /* 0x000fe4000fffe0ff */
[----:B------:R-:W-:-:S05]  /*14f50*/  UIADD3 UR4, UPT, UPT, UR4, 0x90d0, URZ ;  /* 0x000090d004047890 */ /* 0x000fca000fffe0ff */
[----:B------:R-:W4:Y:S01]  /*14f60*/  POPC R21, UR7 ;  /* 0x0000000700157d09 */ /* 0x000f220008000000 */
[----:B0-----:R-:W-:Y:S02]  /*14f70*/  ULEA UR5, UR6, UR5, 0x18 ;  /* 0x0000000506057291 */ /* 0x001fe4000f8ec0ff */
[----:B------:R-:W-:Y:S01]  /*14f80*/  ULEA UR4, UR6, UR4, 0x18 ;  /* 0x0000000406047291 */ /* 0x000fe2000f8ec0ff */
[----:B---3--:R-:W-:Y:S02]  /*14f90*/  ISETP.EQ.U32.AND P0, PT, R22, R23, PT ;  /* 0x000000171600720c */ /* 0x008fe40003f02070 */
[----:B------:R-:W0:Y:S11]  /*14fa0*/  S2R R23, SR_LTMASK ;  /* 0x0000000000177919 */ /* 0x000e360000003900 */
[----:B----4-:R-:W3:Y:S01]  /*14fb0*/  @P0 ATOMS.ADD R21, [UR5], R21 ;  /* 0x00000015ff15098c */ /* 0x010ee20008000005 */
[----:B0-----:R-:W-:-:S03]  /*14fc0*/  LOP3.LUT R23, R23, UR7, RZ, 0xc0, !PT ;  /* 0x0000000717177c12 */ /* 0x001fc6000f8ec0ff */
[----:B---3--:R-:W0:Y:S03]  /*14fd0*/  SHFL.IDX PT, R12, R21, R22, 0x1f ;  /* 0x00001f16150c7589 */ /* 0x008e2600000e0000 */
[----:B------:R-:W0:Y:S02]  /*14fe0*/  POPC R23, R23 ;  /* 0x0000001700177309 */ /* 0x000e240000000000 */
[----:B0-----:R-:W-:-:S05]  /*14ff0*/  IMAD.IADD R12, R12, 0x1, R23 ;  /* 0x000000010c0c7824 */ /* 0x001fca00078e0217 */
[----:B------:R-:W-:-:S05]  /*15000*/  LEA R12, R12, UR4, 0x2 ;  /* 0x000000040c0c7c11 */ /* 0x000fca000f8e10ff */
[----:B--2---:R0:W-:Y:S02]  /*15010*/  STS [R12], R13 ;  /* 0x0000000d0c007388 */ /* 0x0041e40000000800 */
.L_x_1218:
[----:B------:R-:W-:Y:S05]  /*15020*/  BSYNC.RECONVERGENT B3 ;  /* 0x0000000000037941 */ /* 0x000fea0003800200 */
.L_x_1217:
        /* <DEDUP_REMOVED lines=21> */
.L_x_1216:
[----:B------:R-:W-:Y:S05]  /*15180*/  BSYNC.RECONVERGENT B2 ;  /* 0x0000000000027941 */ /* 0x000fea0003800200 */
.L_x_1215:
        /* <DEDUP_REMOVED lines=27> */
[----:B----4-:R-:W-:-:S04]  /*15340*/  LOP3.LUT R22, R22, UR7, RZ, 0xc0, !PT ;  /* 0x0000000716167c12 */ /* 0x010fc8000f8ec0ff */
[----:B------:R-:W0:Y:S07]  /*15350*/  POPC R23, R22 ;  /* 0x0000001600177309 */ /* 0x000e2e0000000000 */
[----:B-----5:R-:W3:Y:S04]  /*15360*/  @P0 ATOMS.ADD R14, [UR5], R14 ;  /* 0x0000000eff0e098c */ /* 0x020ee80008000005 */
[----:B---3--:R-:W0:Y:S02]  /*15370*/  SHFL.IDX PT, R12, R14, R21, 0x1f ;  /* 0x00001f150e0c7589 */ /* 0x008e2400000e0000 */
[----:B0-----:R-:W-:-:S05]  /*15380*/  IMAD.IADD R12, R12, 0x1, R23 ;  /* 0x000000010c0c7824 */ /* 0x001fca00078e0217 */
[----:B------:R-:W-:-:S05]  /*15390*/  LEA R12, R12, UR4, 0x2 ;  /* 0x000000040c0c7c11 */ /* 0x000fca000f8e10ff */
[----:B--2---:R0:W-:Y:S02]  /*153a0*/  STS [R12], R13 ;  /* 0x0000000d0c007388 */ /* 0x0041e40000000800 */
.L_x_1222:
[----:B------:R-:W-:Y:S05]  /*153b0*/  BSYNC.RECONVERGENT B3 ;  /* 0x0000000000037941 */ /* 0x000fea0003800200 */
.L_x_1221:
        /* <DEDUP_REMOVED lines=21> */
.L_x_1220:
[----:B------:R-:W-:Y:S05]  /*15510*/  BSYNC.RECONVERGENT B2 ;  /* 0x0000000000027941 */ /* 0x000fea0003800200 */
.L_x_1219:
        /* <DEDUP_REMOVED lines=34> */
.L_x_1226:
[----:B------:R-:W-:Y:S05]  /*15740*/  BSYNC.RECONVERGENT B3 ;  /* 0x0000000000037941 */ /* 0x000fea0003800200 */
.L_x_1225:
        /* <DEDUP_REMOVED lines=21> */
.L_x_1224:
[----:B------:R-:W-:Y:S05]  /*158a0*/  BSYNC.RECONVERGENT B2 ;  /* 0x0000000000027941 */ /* 0x000fea0003800200 */
.L_x_1223:
[----:B--2---:R-:W-:-:S04]  /*158b0*/  VIADD R17, R19, 0x400 ;  /* 0x0000040013117836 */ /* 0x004fc80000000000 */
[----:B------:R-:W-:Y:S01]  /*158c0*/  IMAD.MOV.U32 R19, RZ, RZ, R17 ;  /* 0x000000ffff137224 */ /* 0x000fe200078e0011 */
[----:B------:R-:W-:-:S13]  /*158d0*/  ISETP.GT.AND P0, PT, R20, R17, PT ;  /* 0x000000111400720c */ /* 0x000fda0003f04270 */
[----:B------:R-:W-:Y:S05]  /*158e0*/  @P0 BRA `(.L_x_1227) ;  /* 0xfffffff000400947 */ /* 0x000fea000383ffff */
.L_x_1210:
[----:B------:R-:W-:Y:S05]  /*158f0*/  BSYNC.RECONVERGENT B1 ;  /* 0x0000000000017941 */ /* 0x000fea0003800200 */
.L_x_1209:
[----:B------:R-:W-:Y:S01]  /*15900*/  ISETP.GE.U32.AND P0, PT, R7, R18, PT ;  /* 0x000000120700720c */ /* 0x000fe20003f06070 */
[----:B------:R-:W-:-:S12]  /*15910*/  BSSY.RECONVERGENT B1, `(.L_x_1228) ;  /* 0x0000043000017945 */ /* 0x000fd80003800200 */
[----:B------:R-:W-:Y:S05]  /*15920*/  @P0 BRA `(.L_x_1229) ;  /* 0x0000000400040947 */ /* 0x000fea0003800000 */
[C---:B------:R-:W-:Y:S01]  /*15930*/  IMAD.SHL.U32 R19, R7.reuse, 0x4, RZ ;  /* 0x0000000407137824 */ /* 0x040fe200078e00ff */
[----:B------:R-:W-:-:S04]  /*15940*/  SHF.L.U64.HI R17, R7, 0x2, RZ ;  /* 0x0000000207117819 */ /* 0x000fc800000102ff */
[----:B------:R-:W-:-:S05]  /*15950*/  IADD3 R10, P0, PT, R19, R4, RZ ;  /* 0x00000004130a7210 */ /* 0x000fca0007f1e0ff */
[----:B------:R-:W-:-:S06]  /*15960*/  IMAD.X R11, R17, 0x1, R5, P0 ;  /* 0x00000001110b7824 */ /* 0x000fcc00000e0605 */
[----:B------:R-:W2:Y:S02]  /*15970*/  LDG.E R11, desc[UR10][R10.64] ;  /* 0x0000000a0a0b7981 */ /* 0x000ea4000c1e1900 */
[C---:B--2---:R-:W-:Y:S02]  /*15980*/  ISETP.GE.AND P0, PT, R11.reuse, RZ, PT ;  /* 0x000000ff0b00720c */ /* 0x044fe40003f06270 */
[----:B0-----:R-:W-:-:S04]  /*15990*/  LOP3.LUT R12, R11, 0x7ffffc00, RZ, 0xc, !PT ;  /* 0x7ffffc000b0c7812 */ /* 0x001fc800078e0cff */
        /* <DEDUP_REMOVED lines=11> */
[----:B------:R-:W-:-:S05]  /*15a50*/  IADD3 R10, P0, PT, R19, R2, RZ ;  /* 0x00000002130a7210 */ /* 0x000fca0007f1e0ff */
[----:B------:R-:W-:-:S06]  /*15a60*/  IMAD.X R11, R17, 0x1, R3, P0 ;  /* 0x00000001110b7824 */ /* 0x000fcc00000e0603 */
[----:B------:R0:W2:Y:S01]  /*15a70*/  LDG.E R11, desc[UR10][R10.64] ;  /* 0x0000000a0a0b7981 */ /* 0x0000a2000c1e1900 */
[----:B------:R-:W3:Y:S01]  /*15a80*/  S2UR UR6, SR_CgaCtaId ;  /* 0x00000000000679c3 */ /* 0x000ee20000008800 */
[----:B------:R-:W-:Y:S01]  /*15a90*/  VOTEU.ANY UR7, UPT, PT ;  /* 0x0000000000077886 */ /* 0x000fe200038e0100 */
[----:B------:R-:W-:Y:S01]  /*15aa0*/  UMOV UR4, 0x400 ;  /* 0x0000040000047882 */ /* 0x000fe20000000000 */
[----:B------:R-:W4:Y:S01]  /*15ab0*/  S2R R14, SR_LANEID ;  /* 0x00000000000e7919 */ /* 0x000f220000000000 */
[----:B------:R-:W4:Y:S01]  /*15ac0*/  FLO.U32 R13, UR7 ;  /* 0x00000007000d7d00 */ /* 0x000f2200080e0000 */
[----:B------:R-:W-:Y:S02]  /*15ad0*/  UIADD3 UR5, UPT, UPT, UR4, 0x90cc, URZ ;  /* 0x000090cc04057890 */ /* 0x000fe4000fffe0ff */
[----:B------:R-:W-:-:S05]  /*15ae0*/  UIADD3 UR4, UPT, UPT, UR4, 0x90d0, URZ ;  /* 0x000090d004047890 */ /* 0x000fca000fffe0ff */
[----:B------:R-:W5:Y:S01]  /*15af0*/  POPC R12, UR7 ;  /* 0x00000007000c7d09 */ /* 0x000f620008000000 */
[----:B---3--:R-:W-:Y:S02]  /*15b00*/  ULEA UR5, UR6, UR5, 0x18 ;  /* 0x0000000506057291 */ /* 0x008fe4000f8ec0ff */
[----:B------:R-:W-:Y:S01]  /*15b10*/  ULEA UR4, UR6, UR4, 0x18 ;  /* 0x0000000406047291 */ /* 0x000fe2000f8ec0ff */
[----:B----4-:R-:W-:Y:S02]  /*15b20*/  ISETP.EQ.U32.AND P0, PT, R13, R14, PT ;  /* 0x0000000e0d00720c */ /* 0x010fe40003f02070 */
[----:B------:R-:W3:Y:S11]  /*15b30*/  S2R R14, SR_LTMASK ;  /* 0x00000000000e7919 */ /* 0x000ef60000003900 */
[----:B-----5:R-:W0:Y:S01]  /*15b40*/  @P0 ATOMS.ADD R12, [UR5], R12 ;  /* 0x0000000cff0c098c */ /* 0x020e220008000005 */
[----:B---3--:R-:W-:-:S03]  /*15b50*/  LOP3.LUT R14, R14, UR7, RZ, 0xc0, !PT ;  /* 0x000000070e0e7c12 */ /* 0x008fc6000f8ec0ff */
[----:B0-----:R-:W0:Y:S01]  /*15b60*/  SHFL.IDX PT, R10, R12, R13, 0x1f ;  /* 0x00001f0d0c0a7589 */ /* 0x001e2200000e0000 */
[----:B------:R-:W0:Y:S02]  /*15b70*/  POPC R15, R14 ;  /* 0x0000000e000f7309 */ /* 0x000e240000000000 */
[----:B0-----:R-:W-:-:S05]  /*15b80*/  IMAD.IADD R10, R10, 0x1, R15 ;  /* 0x000000010a0a7824 */ /* 0x001fca00078e020f */
[----:B------:R-:W-:-:S05]  /*15b90*/  LEA R10, R10, UR4, 0x2 ;  /* 0x000000040a0a7c11 */ /* 0x000fca000f8e10ff */
[----:B--2---:R0:W-:Y:S02]  /*15ba0*/  STS [R10], R11 ;  /* 0x0000000b0a007388 */ /* 0x0041e40000000800 */
.L_x_1231:
[----:B------:R-:W-:Y:S05]  /*15bb0*/  BSYNC.RECONVERGENT B2 ;  /* 0x0000000000027941 */ /* 0x000fea0003800200 */
.L_x_1230:
[----:B------:R-:W-:Y:S05]  /*15bc0*/  @P1 BRA `(.L_x_1229) ;  /* 0x00000000005c1947 */ /* 0x000fea0003800000 */
[----:B------:R-:W2:Y:S01]  /*15bd0*/  S2R R12, SR_LANEID ;  /* 0x00000000000c7919 */ /* 0x000ea20000000000 */
[----:B------:R-:W-:Y:S02]  /*15be0*/  VOTEU.ANY UR4, UPT, PT ;  /* 0x0000000000047886 */ /* 0x000fe400038e0100 */
[----:B0-----:R-:W2:Y:S01]  /*15bf0*/  FLO.U32 R11, UR4 ;  /* 0x00000004000b7d00 */ /* 0x001ea200080e0000 */
[----:B------:R-:W0:Y:S07]  /*15c00*/  S2R R13, SR_LTMASK ;  /* 0x00000000000d7919 */ /* 0x000e2e0000003900 */
[----:B------:R-:W3:Y:S01]  /*15c10*/  POPC R10, UR4 ;  /* 0x00000004000a7d09 */ /* 0x000ee20008000000 */
[----:B--2---:R-:W-:-:S02]  /*15c20*/  ISETP.EQ.U32.AND P0, PT, R11, R12, PT ;  /* 0x0000000c0b00720c */ /* 0x004fc40003f02070 */
[----:B0-----:R-:W-:Y:S01]  /*15c30*/  LOP3.LUT R13, R13, UR4, RZ, 0xc0, !PT ;  /* 0x000000040d0d7c12 */ /* 0x001fe2000f8ec0ff */
[----:B------:R-:W0:Y:S05]  /*15c40*/  LDCU UR4, c[0x0][0x3a0] ;  /* 0x00007400ff0477ac */ /* 0x000e2a0008000800 */
[----:B------:R-:W2:Y:S05]  /*15c50*/  POPC R13, R13 ;  /* 0x0000000d000d7309 */ /* 0x000eaa0000000000 */
[----:B---3--:R-:W3:Y:S04]  /*15c60*/  @P0 ATOMS.ADD R10, [R9+0x10a0], R10 ;  /* 0x0010a00a090a038c */ /* 0x008ee80000000000 */
[----:B---3--:R-:W2:Y:S02]  /*15c70*/  SHFL.IDX PT, R12, R10, R11, 0x1f ;  /* 0x00001f0b0a0c7589 */ /* 0x008ea400000e0000 */
[----:B--2---:R-:W-:-:S05]  /*15c80*/  IMAD.IADD R12, R12, 0x1, R13 ;  /* 0x000000010c0c7824 */ /* 0x004fca00078e020d */
[----:B0-----:R-:W-:-:S13]  /*15c90*/  ISETP.GE.AND P0, PT, R12, UR4, PT ;  /* 0x000000040c007c0c */ /* 0x001fda000bf06270 */
[----:B------:R-:W-:Y:S05]  /*15ca0*/  @P0 BRA `(.L_x_1229) ;  /* 0x0000000000240947 */ /* 0x000fea0003800000 */
[----:B------:R-:W-:-:S05]  /*15cb0*/  IADD3 R10, P0, PT, R19, R2, RZ ;  /* 0x00000002130a7210 */ /* 0x000fca0007f1e0ff */
[----:B------:R-:W-:-:S06]  /*15cc0*/  IMAD.X R11, R17, 0x1, R3, P0 ;  /* 0x00000001110b7824 */ /* 0x000fcc00000e0603 */
[----:B------:R-:W2:Y:S01]  /*15cd0*/  LDG.E R11, desc[UR10][R10.64] ;  /* 0x0000000a0a0b7981 */ /* 0x000ea2000c1e1900 */
[----:B------:R-:W0:Y:S01]  /*15ce0*/  S2UR UR5, SR_CgaCtaId ;  /* 0x00000000000579c3 */ /* 0x000e220000008800 */
[----:B------:R-:W-:Y:S02]  /*15cf0*/  UMOV UR4, 0x400 ;  /* 0x0000040000047882 */ /* 0x000fe40000000000 */
[----:B------:R-:W-:-:S04]  /*15d00*/  UIADD3 UR4, UPT, UPT, UR4, 0x90d0, URZ ;  /* 0x000090d004047890 */ /* 0x000fc8000fffe0ff */
[----:B0-----:R-:W-:-:S06]  /*15d10*/  ULEA UR4, UR5, UR4, 0x18 ;  /* 0x0000000405047291 */ /* 0x001fcc000f8ec0ff */
[----:B------:R-:W-:-:S05]  /*15d20*/  LEA R12, R12, UR4, 0x2 ;  /* 0x000000040c0c7c11 */ /* 0x000fca000f8e10ff */
[----:B--2---:R2:W-:Y:S02]  /*15d30*/  STS [R12], R11 ;  /* 0x0000000b0c007388 */ /* 0x0045e40000000800 */
.L_x_1229:
[----:B------:R-:W-:Y:S05]  /*15d40*/  BSYNC.RECONVERGENT B1 ;  /* 0x0000000000017941 */ /* 0x000fea0003800200 */
.L_x_1228:
[----:B------:R-:W-:-:S04]  /*15d50*/  IMAD.IADD R7, R7, 0x1, R18 ;  /* 0x0000000107077824 */ /* 0x000fc800078e0212 */
[----:B0-2---:R-:W-:-:S05]  /*15d60*/  IMAD R11, R20, 0x4, R7 ;  /* 0x00000004140b7824 */ /* 0x005fca00078e0207 */
[----:B------:R-:W-:-:S13]  /*15d70*/  ISETP.GE.AND P0, PT, R11, R8, PT ;  /* 0x000000080b00720c */ /* 0x000fda0003f06270 */
[----:B------:R-:W-:Y:S05]  /*15d80*/  @P0 BRA `(.L_x_1183) ;  /* 0x0000000000ec0947 */ /* 0x000fea0003800000 */
[----:B------:R-:W-:-:S06]  /*15d90*/  IMAD.WIDE R4, R11, 0x4, R4 ;  /* 0x000000040b047825 */ /* 0x000fcc00078e0204 */
[----:B------:R-:W2:Y:S02]  /*15da0*/  LDG.E R5, desc[UR10][R4.64] ;  /* 0x0000000a04057981 */ /* 0x000ea4000c1e1900 */
        /* <DEDUP_REMOVED lines=8> */
[----:B------:R-:W-:Y:S02]  /*15e30*/  IMAD.WIDE R2, R11, 0x4, R2 ;  /* 0x000000040b027825 */ /* 0x000fe400078e0202 */
        /* <DEDUP_REMOVED lines=25> */
.L_x_1233:
[----:B------:R-:W-:Y:S05]  /*15fd0*/  BSYNC.RECONVERGENT B1 ;  /* 0x0000000000017941 */ /* 0x000fea0003800200 */
.L_x_1232:
        /* <DEDUP_REMOVED lines=8> */
[----:B------:R-:W0:Y:S04]  /*16060*/  LDCU UR4, c[0x0][0x3a0] ;  /* 0x00007400ff0477ac */ /* 0x000e280008000800 */
[----:B------:R-:W2:Y:S06]  /*16070*/  POPC R7, R6 ;  /* 0x0000000600077309 */ /* 0x000eac0000000000 */
[----:B---3--:R-:W3:Y:S04]  /*16080*/  @P0 ATOMS.ADD R4, [R9+0x10a0], R4 ;  /* 0x0010a0040904038c */ /* 0x008ee80000000000 */
[----:B---3--:R-:W2:Y:S02]  /*16090*/  SHFL.IDX PT, R0, R4, R5, 0x1f ;  /* 0x00001f0504007589 */ /* 0x008ea400000e0000 */
[----:B--2---:R-:W-:-:S05]  /*160a0*/  IMAD.IADD R0, R0, 0x1, R7 ;  /* 0x0000000100007824 */ /* 0x004fca00078e0207 */
[----:B0-----:R-:W-:-:S13]  /*160b0*/  ISETP.GE.AND P0, PT, R0, UR4, PT ;  /* 0x0000000400007c0c */ /* 0x001fda000bf06270 */
        /* <DEDUP_REMOVED lines=8> */
.L_x_1183:
[----:B--234-:R-:W-:Y:S05]  /*16140*/  BSYNC.RECONVERGENT B0 ;  /* 0x0000000000007941 */ /* 0x01cfea0003800200 */
.L_x_1181:
[----:B------:R-:W-:Y:S06]  /*16150*/  BAR.SYNC.DEFER_BLOCKING 0x0 ;  /* 0x0000000000007b1d */ /* 0x000fec0000010000 */
[----:B------:R-:W-:Y:S05]  /*16160*/  BRA `(.L_x_1234) ;  /* 0x00000010006c7947 */ /* 0x000fea0003800000 */
.L_x_942:
[----:B------:R-:W0:Y:S01]  /*16170*/  LDS R5, [UR4+0x90c4] ;  /* 0x0090c404ff057984 */ /* 0x000e220008000800 */
[----:B------:R-:W-:Y:S01]  /*16180*/  IMAD.MOV.U32 R16, RZ, RZ, -0x800001 ;  /* 0xff7fffffff107424 */ /* 0x000fe200078e00ff */
[----:B------:R-:W-:Y:S01]  /*16190*/  UBMSK UR7, URZ, 0x4 ;  /* 0x00000004ff07789b */ /* 0x000fe20008000000 */
[----:B------:R-:W-:Y:S01]  /*161a0*/  IMAD.MOV.U32 R17, RZ, RZ, -0x800001 ;  /* 0xff7fffffff117424 */ /* 0x000fe200078e00ff */
[----:B------:R-:W5:Y:S01]  /*161b0*/  S2R R0, SR_TID.X ;  /* 0x0000000000007919 */ /* 0x000f620000002100 */
[----:B----4-:R-:W4:Y:S01]  /*161c0*/  S2R R18, SR_LANEID ;  /* 0x0000000000127919 */ /* 0x010f220000000000 */
[C---:B-----5:R-:W-:Y:S02]  /*161d0*/  LOP3.LUT R4, R0.reuse, 0x400, RZ, 0xfc, !PT ;  /* 0x0000040000047812 */ /* 0x060fe400078efcff */
[C---:B------:R-:W-:Y:S02]  /*161e0*/  LEA R19, R0.reuse, UR4, 0x2 ;  /* 0x0000000400137c11 */ /* 0x040fe4000f8e10ff */
[----:B0-----:R-:W-:-:S02]  /*161f0*/  ISETP.GE.AND P0, PT, R0, R5, PT ;  /* 0x000000050000720c */ /* 0x001fc40003f06270 */
[----:B------:R-:W-:Y:S01]  /*16200*/  ISETP.GE.AND P1, PT, R4, R5, PT ;  /* 0x000000050400720c */ /* 0x000fe20003f26270 */
[----:B------:R-:W-:Y:S01]  /*16210*/  IMAD.MOV.U32 R4, RZ, RZ, -0x1 ;  /* 0xffffffffff047424 */ /* 0x000fe200078e00ff */
[----:B---3--:R-:W-:-:S04]  /*16220*/  SHF.R.U32.HI R20, RZ, 0x5, R0 ;  /* 0x00000005ff147819 */ /* 0x008fc80000011600 */
[----:B------:R-:W-:Y:S01]  /*16230*/  LEA R20, R20, UR4, 0x2 ;  /* 0x0000000414147c11 */ /* 0x000fe2000f8e10ff */
[----:B------:R-:W-:-:S04]  /*16240*/  UMOV UR4, URZ ;  /* 0x000000ff00047c82 */ /* 0x000fc80008000000 */
[----:B------:R-:W0:Y:S04]  /*16250*/  @!P0 LDS R16, [R19+0x2000] ;  /* 0x0020000013108984 */ /* 0x000e280000000800 */
[----:B------:R-:W3:Y:S04]  /*16260*/  @!P1 LDS R17, [R19+0x3000] ;  /* 0x0030000013119984 */ /* 0x000ee80000000800 */
[----:B------:R0:W1:Y:S04]  /*16270*/  @!P0 LDS R2, [R19] ;  /* 0x0000000013028984 */ /* 0x0000680000000800 */
[----:B------:R0:W1:Y:S01]  /*16280*/  @!P1 LDS R3, [R19+0x1000] ;  /* 0x0010000013039984 */ /* 0x0000620000000800 */
[----:B------:R-:W-:Y:S01]  /*16290*/  BAR.SYNC.DEFER_BLOCKING 0x0 ;  /* 0x0000000000007b1d */ /* 0x000fe20000010000 */
[----:B0-----:R-:W-:-:S02]  /*162a0*/  ISETP.GT.AND P0, PT, R16, -0x1, PT ;  /* 0xffffffff1000780c */ /* 0x001fc40003f04270 */
[----:B---3--:R-:W-:Y:S02]  /*162b0*/  ISETP.GT.AND P1, PT, R17, -0x1, PT ;  /* 0xffffffff1100780c */ /* 0x008fe40003f24270 */
[C---:B------:R-:W-:Y:S02]  /*162c0*/  SEL R5, R4.reuse, 0x80000000, !P0 ;  /* 0x8000000004057807 */ /* 0x040fe40004000000 */
[----:B------:R-:W-:Y:S02]  /*162d0*/  SEL R4, R4, 0x80000000, !P1 ;  /* 0x8000000004047807 */ /* 0x000fe40004800000 */
[----:B------:R-:W-:Y:S02]  /*162e0*/  LOP3.LUT R16, R5, R16, RZ, 0x3c, !PT ;  /* 0x0000001005107212 */ /* 0x000fe400078e3cff */
[----:B-1--4-:R-:W-:-:S07]  /*162f0*/  LOP3.LUT R17, R4, R17, RZ, 0x3c, !PT ;  /* 0x0000001104117212 */ /* 0x012fce00078e3cff */
.L_x_1236:
[----:B-1----:R-:W-:Y:S01]  /*16300*/  ISETP.NE.AND P0, PT, R16, 0x7fffffff, PT ;  /* 0x7fffffff1000780c */ /* 0x002fe20003f05270 */
[----:B------:R-:W-:Y:S01]  /*16310*/  STS [R19], RZ ;  /* 0x000000ff13007388 */ /* 0x000fe20000000800 */
[----:B------:R-:W-:Y:S01]  /*16320*/  ISETP.NE.AND P1, PT, R18, 0x1f, PT ;  /* 0x0000001f1200780c */ /* 0x000fe20003f25270 */
[----:B------:R-:W0:Y:S01]  /*16330*/  S2UR UR6, SR_CgaCtaId ;  /* 0x00000000000679c3 */ /* 0x000e220000008800 */
[----:B------:R-:W-:Y:S01]  /*16340*/  SEL R4, R16, 0x80000000, P0 ;  /* 0x8000000010047807 */ /* 0x000fe20000000000 */
[----:B------:R-:W-:Y:S01]  /*16350*/  STS [R19+0x1000], RZ ;  /* 0x001000ff13007388 */ /* 0x000fe20000000800 */
[----:B------:R-:W-:Y:S01]  /*16360*/  ISETP.NE.AND P0, PT, R17, 0x7fffffff, PT ;  /* 0x7fffffff1100780c */ /* 0x000fe20003f05270 */
[----:B------:R-:W-:Y:S01]  /*16370*/  UMOV UR5, 0x400 ;  /* 0x0000040000057882 */ /* 0x000fe20000000000 */
[----:B------:R-:W-:Y:S01]  /*16380*/  SHF.R.U32.HI R4, RZ, UR4, R4 ;  /* 0x00000004ff047c19 */ /* 0x000fe20008011604 */
[----:B------:R-:W-:Y:S01]  /*16390*/  STS [R19+0x2000], RZ ;  /* 0x002000ff13007388 */ /* 0x000fe20000000800 */
[----:B------:R-:W-:Y:S01]  /*163a0*/  SHF.R.U32.HI R34, RZ, 0x5, R0 ;  /* 0x00000005ff227819 */ /* 0x000fe20000011600 */
[----:B------:R-:W-:Y:S01]  /*163b0*/  UISETP.GE.U32.AND UP0, UPT, UR4, 0x1c, UPT ;  /* 0x0000001c0400788c */ /* 0x000fe2000bf06070 */
[----:B------:R-:W-:Y:S01]  /*163c0*/  LOP3.LUT R4, R4, UR7, RZ, 0xc0, !PT ;  /* 0x0000000704047c12 */ /* 0x000fe2000f8ec0ff */
[----:B------:R-:W-:Y:S01]  /*163d0*/  STS [R19+0x3000], RZ ;  /* 0x003000ff13007388 */ /* 0x000fe20000000800 */
[----:B------:R-:W-:-:S02]  /*163e0*/  ISETP.GT.U32.AND P4, PT, R0, 0x1f, PT ;  /* 0x0000001f0000780c */ /* 0x000fc40003f84070 */
[----:B------:R-:W-:Y:S01]  /*163f0*/  ISETP.NE.AND P3, PT, R34, 0x1e, PT ;  /* 0x0000001e2200780c */ /* 0x000fe20003f65270 */
[----:B------:R-:W-:Y:S01]  /*16400*/  IMAD.SHL.U32 R6, R4, 0x1000, RZ ;  /* 0x0000100004067824 */ /* 0x000fe200078e00ff */
[----:B------:R-:W-:Y:S01]  /*16410*/  SHF.R.U32.HI R4, RZ, 0x2, R4 ;  /* 0x00000002ff047819 */ /* 0x000fe20000011604 */
[----:B------:R-:W-:Y:S01]  /*16420*/  STS [R19+0x4000], RZ ;  /* 0x004000ff13007388 */ /* 0x000fe20000000800 */
[----:B------:R-:W-:Y:S02]  /*16430*/  ISETP.NE.AND P2, PT, R34, 0x1f, PT ;  /* 0x0000001f2200780c */ /* 0x000fe40003f45270 */
[----:B------:R-:W-:Y:S01]  /*16440*/  LOP3.LUT R6, R6, 0x7000, RZ, 0xc, !PT ;  /* 0x0000700006067812 */ /* 0x000fe200078e0cff */
[----:B------:R-:W-:Y:S01]  /*16450*/  STS [R19+0x5000], RZ ;  /* 0x005000ff13007388 */ /* 0x000fe20000000800 */
[----:B------:R-:W-:-:S03]  /*16460*/  LOP3.LUT R4, R4, 0x3ffffffe, RZ, 0xc0, !PT ;  /* 0x3ffffffe04047812 */ /* 0x000fc600078ec0ff */
[----:B------:R-:W-:Y:S01]  /*16470*/  STS [R19+0x6000], RZ ;  /* 0x006000ff13007388 */ /* 0x000fe20000000800 */
[----:B------:R-:W-:Y:S01]  /*16480*/  IADD3 R9, PT, PT, -R4, R19, R6 ;  /* 0x0000001304097210 */ /* 0x000fe20007ffe106 */
[----:B0-----:R-:W-:Y:S01]  /*16490*/  ULEA UR6, UR6, UR5, 0x18 ;  /* 0x0000000506067291 */ /* 0x001fe2000f8ec0ff */
[----:B------:R-:W-:Y:S01]  /*164a0*/  SEL R4, R17, 0x80000000, P0 ;  /* 0x8000000011047807 */ /* 0x000fe20000000000 */
[----:B------:R-:W-:Y:S03]  /*164b0*/  STS [R19+0x7000], RZ ;  /* 0x007000ff13007388 */ /* 0x000fe60000000800 */
[----:B------:R-:W-:Y:S01]  /*164c0*/  SHF.R.U32.HI R4, RZ, UR4, R4 ;  /* 0x00000004ff047c19 */ /* 0x000fe20008011604 */
[----:B------:R-:W-:Y:S03]  /*164d0*/  STS [R19+0x8000], RZ ;  /* 0x008000ff13007388 */ /* 0x000fe60000000800 */
[----:B------:R-:W-:Y:S01]  /*164e0*/  LOP3.LUT R4, R4, UR7, RZ, 0xc0, !PT ;  /* 0x0000000704047c12 */ /* 0x000fe2000f8ec0ff */
[----:B------:R-:W0:Y:S04]  /*164f0*/  LDS.U16 R21, [R9+0x2] ;  /* 0x0000020009157984 */ /* 0x000e280000000400 */
[----:B------:R-:W-:Y:S01]  /*16500*/  IMAD.SHL.U32 R6, R4, 0x1000, RZ ;  /* 0x0000100004067824 */ /* 0x000fe200078e00ff */
[----:B------:R-:W-:-:S04]  /*16510*/  SHF.R.U32.HI R4, RZ, 0x2, R4 ;  /* 0x00000002ff047819 */ /* 0x000fc80000011604 */
[----:B------:R-:W-:Y:S02]  /*16520*/  LOP3.LUT R6, R6, 0x7000, RZ, 0xc, !PT ;  /* 0x0000700006067812 */ /* 0x000fe400078e0cff */
[----:B--2---:R-:W-:-:S04]  /*16530*/  LOP3.LUT R22, R4, 0x3ffffffe, RZ, 0xc0, !PT ;  /* 0x3ffffffe04167812 */ /* 0x004fc800078ec0ff */
[----:B------:R-:W-:Y:S01]  /*16540*/  IADD3 R22, PT, PT, -R22, R19, R6 ;  /* 0x0000001316167210 */ /* 0x000fe20007ffe106 */
[----:B------:R-:W-:Y:S02]  /*16550*/  IMAD R6, R0, 0x20, R19 ;  /* 0x0000002000067824 */ /* 0x000fe400078e0213 */
[----:B0-----:R-:W-:-:S05]  /*16560*/  VIADD R4, R21, 0x1 ;  /* 0x0000000115047836 */ /* 0x001fca0000000000 */
        /* <DEDUP_REMOVED lines=34> */
[----:B------:R-:W-:Y:S01]  /*16790*/  @!P1 STS [R20+0x9000], R33 ;  /* 0x0090002114009388 */ /* 0x000fe20000000800 */
[----:B------:R-:W-:Y:S01]  /*167a0*/  BAR.SYNC.DEFER_BLOCKING 0x0 ;  /* 0x0000000000007b1d */ /* 0x000fe20000010000 */
[----:B------:R-:W-:-:S05]  /*167b0*/  ISETP.NE.AND P1, PT, R34, 0x1c, PT ;  /* 0x0000001c2200780c */ /* 0x000fca0003f25270 */
[----:B------:R-:W0:Y:S04]  /*167c0*/  LDS.128 R8, [UR6+0x9000] ;  /* 0x00900006ff087984 */ /* 0x000e280008000c00 */
[----:B------:R-:W1:Y:S01]  /*167d0*/  LDS.128 R12, [UR6+0x9010] ;  /* 0x00901006ff0c7984 */ /* 0x000e620008000c00 */
[C---:B0-----:R-:W-:Y:S01]  /*167e0*/  SEL R35, R8.reuse, R5, !P0 ;  /* 0x0000000508237207 */ /* 0x041fe20004000000 */
[----:B------:R-:W-:Y:S02]  /*167f0*/  IMAD.IADD R9, R8, 0x1, R9 ;  /* 0x0000000108097824 */ /* 0x000fe400078e0209 */
[----:B------:R-:W0:Y:S01]  /*16800*/  LDS.128 R4, [UR6+0x9020] ;  /* 0x00902006ff047984 */ /* 0x000e220008000c00 */
[----:B------:R-:W-:Y:S01]  /*16810*/  ISETP.NE.AND P0, PT, R34, 0x2, PT ;  /* 0x000000022200780c */ /* 0x000fe20003f05270 */
[----:B------:R-:W-:-:S03]  /*16820*/  IMAD.IADD R10, R10, 0x1, R9 ;  /* 0x000000010a0a7824 */ /* 0x000fc600078e0209 */
[----:B------:R-:W-:Y:S02]  /*16830*/  SEL R35, R9, R35, !P0 ;  /* 0x0000002309237207 */ /* 0x000fe40004000000 */
[----:B------:R-:W-:Y:S01]  /*16840*/  ISETP.NE.AND P0, PT, R34, 0x3, PT ;  /* 0x000000032200780c */ /* 0x000fe20003f05270 */
[----:B------:R-:W-:-:S03]  /*16850*/  IMAD.IADD R11, R11, 0x1, R10 ;  /* 0x000000010b0b7824 */ /* 0x000fc600078e020a */
[----:B------:R-:W-:Y:S01]  /*16860*/  SEL R35, R10, R35, !P0 ;  /* 0x000000230a237207 */ /* 0x000fe20004000000 */
[----:B-1----:R-:W-:Y:S01]  /*16870*/  IMAD.IADD R12, R11, 0x1, R12 ;  /* 0x000000010b0c7824 */ /* 0x002fe200078e020c */
[----:B------:R-:W-:-:S03]  /*16880*/  ISETP.NE.AND P0, PT, R34, 0x4, PT ;  /* 0x000000042200780c */ /* 0x000fc60003f05270 */
[----:B------:R-:W-:Y:S01]  /*16890*/  IMAD.IADD R13, R13, 0x1, R12 ;  /* 0x000000010d0d7824 */ /* 0x000fe200078e020c */
[----:B------:R-:W-:Y:S02]  /*168a0*/  SEL R35, R11, R35, !P0 ;  /* 0x000000230b237207 */ /* 0x000fe40004000000 */
[----:B------:R-:W1:Y:S01]  /*168b0*/  LDS.128 R8, [UR6+0x9030] ;  /* 0x00903006ff087984 */ /* 0x000e620008000c00 */
[----:B------:R-:W-:Y:S01]  /*168c0*/  ISETP.NE.AND P0, PT, R34, 0x5, PT ;  /* 0x000000052200780c */ /* 0x000fe20003f05270 */
[----:B------:R-:W-:-:S03]  /*168d0*/  IMAD.IADD R14, R14, 0x1, R13 ;  /* 0x000000010e0e7824 */ /* 0x000fc600078e020d */
[----:B------:R-:W-:Y:S01]  /*168e0*/  SEL R35, R12, R35, !P0 ;  /* 0x000000230c237207 */ /* 0x000fe20004000000 */
[----:B------:R-:W-:Y:S01]  /*168f0*/  IMAD.IADD R15, R15, 0x1, R14 ;  /* 0x000000010f0f7824 */ /* 0x000fe200078e020e */
[----:B------:R-:W-:-:S04]  /*16900*/  ISETP.NE.AND P0, PT, R34, 0x6, PT ;  /* 0x000000062200780c */ /* 0x000fc80003f05270 */
[----:B------:R-:W-:Y:S02]  /*16910*/  SEL R35, R13, R35, !P0 ;  /* 0x000000230d237207 */ /* 0x000fe40004000000 */
[----:B------:R-:W-:-:S04]  /*16920*/  ISETP.NE.AND P0, PT, R34, 0x7, PT ;  /* 0x000000072200780c */ /* 0x000fc80003f05270 */
[----:B------:R-:W-:Y:S02]  /*16930*/  SEL R35, R14, R35, !P0 ;  /* 0x000000230e237207 */ /* 0x000fe40004000000 */
[----:B------:R-:W-:Y:S01]  /*16940*/  ISETP.NE.AND P0, PT, R34, 0x8, PT ;  /* 0x000000082200780c */ /* 0x000fe20003f05270 */
[----:B0-----:R-:W-:-:S03]  /*16950*/  IMAD.IADD R4, R15, 0x1, R4 ;  /* 0x000000010f047824 */ /* 0x001fc600078e0204 */
[----:B------:R-:W-:Y:S02]  /*16960*/  SEL R35, R15, R35, !P0 ;  /* 0x000000230f237207 */ /* 0x000fe40004000000 */
[----:B------:R-:W-:Y:S01]  /*16970*/  ISETP.NE.AND P0, PT, R34, 0x9, PT ;  /* 0x000000092200780c */ /* 0x000fe20003f05270 */
[----:B------:R-:W0:Y:S01]  /*16980*/  LDS.128 R12, [UR6+0x9040] ;  /* 0x00904006ff0c7984 */ /* 0x000e220008000c00 */
[----:B------:R-:W-:Y:S02]  /*16990*/  IMAD.IADD R5, R5, 0x1, R4 ;  /* 0x0000000105057824 */ /* 0x000fe400078e0204 */
[----:B------:R-:W-:Y:S02]  /*169a0*/  SEL R35, R4, R35, !P0 ;  /* 0x0000002304237207 */ /* 0x000fe40004000000 */
[----:B------:R-:W-:Y:S01]  /*169b0*/  ISETP.NE.AND P0, PT, R34, 0xa, PT ;  /* 0x0000000a2200780c */ /* 0x000fe20003f05270 */
[----:B------:R-:W-:-:S03]  /*169c0*/  IMAD.IADD R6, R6, 0x1, R5 ;  /* 0x0000000106067824 */ /* 0x000fc600078e0205 */
[----:B------:R-:W-:Y:S01]  /*169d0*/  SEL R35, R5, R35, !P0 ;  /* 0x0000002305237207 */ /* 0x000fe20004000000 */
[----:B------:R-:W-:Y:S01]  /*169e0*/  IMAD.IADD R7, R7, 0x1, R6 ;  /* 0x0000000107077824 */ /* 0x000fe200078e0206 */
[----:B------:R-:W-:-:S03]  /*169f0*/  ISETP.NE.AND P0, PT, R34, 0xb, PT ;  /* 0x0000000b2200780c */ /* 0x000fc60003f05270 */
[----:B-1----:R-:W-:Y:S01]  /*16a00*/  IMAD.IADD R8, R7, 0x1, R8 ;  /* 0x0000000107087824 */ /* 0x002fe200078e0208 */
[----:B------:R-:W-:Y:S02]  /*16a10*/  SEL R35, R6, R35, !P0 ;  /* 0x0000002306237207 */ /* 0x000fe40004000000 */
[----:B------:R-:W-:Y:S01]  /*16a20*/  ISETP.NE.AND P0, PT, R34, 0xc, PT ;  /* 0x0000000c2200780c */ /* 0x000fe20003f05270 */
[----:B------:R-:W-:-:S03]  /*16a30*/  IMAD.IADD R9, R9, 0x1, R8 ;  /* 0x0000000109097824 */ /* 0x000fc600078e0208 */
[----:B------:R-:W-:Y:S01]  /*16a40*/  SEL R35, R7, R35, !P0 ;  /* 0x0000002307237207 */ /* 0x000fe20004000000 */
[----:B------:R-:W-:Y:S01]  /*16a50*/  IMAD.IADD R10, R10, 0x1, R9 ;  /* 0x000000010a0a7824 */ /* 0x000fe200078e0209 */
[----:B------:R-:W1:Y:S01]  /*16a60*/  LDS.128 R4, [UR6+0x9050] ;  /* 0x00905006ff047984 */ /* 0x000e620008000c00 */
[----:B------:R-:W-:Y:S02]  /*16a70*/  ISETP.NE.AND P0, PT, R34, 0xd, PT ;  /* 0x0000000d2200780c */ /* 0x000fe40003f05270 */
[----:B------:R-:W-:Y:S02]  /*16a80*/  IMAD.IADD R11, R11, 0x1, R10 ;  /* 0x000000010b0b7824 */ /* 0x000fe400078e020a */
[----:B------:R-:W-:Y:S02]  /*16a90*/  SEL R35, R8, R35, !P0 ;  /* 0x0000002308237207 */ /* 0x000fe40004000000 */
[----:B------:R-:W-:-:S04]  /*16aa0*/  ISETP.NE.AND P0, PT, R34, 0xe, PT ;  /* 0x0000000e2200780c */ /* 0x000fc80003f05270 */
[----:B------:R-:W-:Y:S02]  /*16ab0*/  SEL R35, R9, R35, !P0 ;  /* 0x0000002309237207 */ /* 0x000fe40004000000 */
[----:B------:R-:W-:-:S04]  /*16ac0*/  ISETP.NE.AND P0, PT, R34, 0xf, PT ;  /* 0x0000000f2200780c */ /* 0x000fc80003f05270 */
[----:B------:R-:W-:Y:S01]  /*16ad0*/  SEL R35, R10, R35, !P0 ;  /* 0x000000230a237207 */ /* 0x000fe20004000000 */
[----:B0-----:R-:W-:Y:S01]  /*16ae0*/  IMAD.IADD R12, R11, 0x1, R12 ;  /* 0x000000010b0c7824 */ /* 0x001fe200078e020c */
[----:B------:R-:W-:-:S03]  /*16af0*/  ISETP.NE.AND P0, PT, R34, 0x10, PT ;  /* 0x000000102200780c */ /* 0x000fc60003f05270 */
[----:B------:R-:W-:Y:S01]  /*16b00*/  IMAD.IADD R13, R13, 0x1, R12 ;  /* 0x000000010d0d7824 */ /* 0x000fe200078e020c */
[----:B------:R-:W-:Y:S02]  /*16b10*/  SEL R35, R11, R35, !P0 ;  /* 0x000000230b237207 */ /* 0x000fe40004000000 */
[----:B------:R-:W-:Y:S01]  /*16b20*/  ISETP.NE.AND P0, PT, R34, 0x11, PT ;  /* 0x000000112200780c */ /* 0x000fe20003f05270 */
[----:B------:R-:W0:Y:S01]  /*16b30*/  LDS.128 R8, [UR6+0x9060] ;  /* 0x00906006ff087984 */ /* 0x000e220008000c00 */
[----:B------:R-:W-:Y:S02]  /*16b40*/  IMAD.IADD R14, R14, 0x1, R13 ;  /* 0x000000010e0e7824 */ /* 0x000fe400078e020d */
[----:B------:R-:W-:Y:S02]  /*16b50*/  SEL R35, R12, R35, !P0 ;  /* 0x000000230c237207 */ /* 0x000fe40004000000 */
[----:B------:R-:W-:Y:S01]  /*16b60*/  ISETP.NE.AND P0, PT, R34, 0x12, PT ;  /* 0x000000122200780c */ /* 0x000fe20003f05270 */
[----:B------:R-:W-:-:S03]  /*16b70*/  IMAD.IADD R15, R15, 0x1, R14 ;  /* 0x000000010f0f7824 */ /* 0x000fc600078e020e */
[----:B------:R-:W-:Y:S02]  /*16b80*/  SEL R35, R13, R35, !P0 ;  /* 0x000000230d237207 */ /* 0x000fe40004000000 */
[----:B------:R-:W-:Y:S01]  /*16b90*/  ISETP.NE.AND P0, PT, R34, 0x13, PT ;  /* 0x000000132200780c */ /* 0x000fe20003f05270 */
[----:B-1----:R-:W-:-:S03]  /*16ba0*/  IMAD.IADD R4, R15, 0x1, R4 ;  /* 0x000000010f047824 */ /* 0x002fc600078e0204 */
        /* <DEDUP_REMOVED lines=23> */
[----:B------:R-:W-:Y:S01]  /*16d20*/  ISETP.NE.AND P0, PT, R34, 0x1b, PT ;  /* 0x0000001b2200780c */ /* 0x000fe20003f05270 */
[----:B-1----:R-:W-:-:S03]  /*16d30*/  IMAD.IADD R12, R11, 0x1, R12 ;  /* 0x000000010b0c7824 */ /* 0x002fc600078e020c */
[----:B------:R-:W-:Y:S02]  /*16d40*/  SEL R35, R10, R35, !P0 ;  /* 0x000000230a237207 */ /* 0x000fe40004000000 */
[----:B------:R-:W-:Y:S01]  /*16d50*/  ISETP.NE.AND P0, PT, R34, 0x1d, PT ;  /* 0x0000001d2200780c */ /* 0x000fe20003f05270 */
[----:B------:R-:W-:Y:S01]  /*16d60*/  IMAD.IADD R13, R13, 0x1, R12 ;  /* 0x000000010d0d7824 */ /* 0x000fe200078e020c */
[----:B------:R-:W-:-:S03]  /*16d70*/  SEL R35, R11, R35, !P1 ;  /* 0x000000230b237207 */ /* 0x000fc60004800000 */
[----:B------:R-:W-:Y:S01]  /*16d80*/  IMAD.IADD R14, R14, 0x1, R13 ;  /* 0x000000010e0e7824 */ /* 0x000fe200078e020d */
[----:B------:R-:W-:Y:S02]  /*16d90*/  SEL R35, R12, R35, !P0 ;  /* 0x000000230c237207 */ /* 0x000fe40004000000 */
[----:B------:R-:W-:Y:S01]  /*16da0*/  ISETP.NE.AND P0, PT, R18, RZ, PT ;  /* 0x000000ff1200720c */ /* 0x000fe20003f05270 */
[----:B------:R-:W-:Y:S01]  /*16db0*/  IMAD.IADD R15, R15, 0x1, R14 ;  /* 0x000000010f0f7824 */ /* 0x000fe200078e020e */
[----:B------:R-:W-:Y:S02]  /*16dc0*/  SEL R5, R13, R35, !P3 ;  /* 0x000000230d057207 */ /* 0x000fe40005800000 */
[----:B------:R-:W-:Y:S02]  /*16dd0*/  ISETP.GT.U32.OR P1, PT, R0, 0x1f, P0 ;  /* 0x0000001f0000780c */ /* 0x000fe40000724470 */
[----:B------:R-:W-:Y:S02]  /*16de0*/  SEL R4, R32, RZ, P0 ;  /* 0x000000ff20047207 */ /* 0x000fe40000000000 */
[----:B------:R-:W-:-:S02]  /*16df0*/  SEL R5, R14, R5, !P2 ;  /* 0x000000050e057207 */ /* 0x000fc40005000000 */
[----:B------:R-:W-:-:S03]  /*16e00*/  ISETP.NE.AND P0, PT, R0, RZ, PT ;  /* 0x000000ff0000720c */ /* 0x000fc60003f05270 */
[----:B------:R-:W-:-:S04]  /*16e10*/  @P4 IMAD.IADD R32, R5, 0x1, R4 ;  /* 0x0000000105204824 */ /* 0x000fc800078e0204 */
[----:B------:R-:W-:-:S05]  /*16e20*/  @!P1 IMAD.U32 R32, R15, 0x10000, RZ ;  /* 0x000100000f209824 */ /* 0x000fca00078e00ff */
[----:B------:R-:W-:Y:S01]  /*16e30*/  @!P1 STS [UR6+0x90a0], R32 ;  /* 0x0090a020ff009988 */ /* 0x000fe20008000806 */
[----:B------:R-:W-:Y:S01]  /*16e40*/  BAR.SYNC.DEFER_BLOCKING 0x0 ;  /* 0x0000000000007b1d */ /* 0x000fe20000010000 */
[----:B------:R-:W-:-:S04]  /*16e50*/  ISETP.NE.AND P1, PT, R16, 0x7fffffff, PT ;  /* 0x7fffffff1000780c */ /* 0x000fc80003f25270 */
[----:B------:R-:W-:-:S04]  /*16e60*/  SEL R4, R16, 0x80000000, P1 ;  /* 0x8000000010047807 */ /* 0x000fc80000800000 */
[----:B------:R-:W-:-:S04]  /*16e70*/  SHF.R.U32.HI R4, RZ, UR4, R4 ;  /* 0x00000004ff047c19 */ /* 0x000fc80008011604 */
[----:B------:R-:W-:-:S05]  /*16e80*/  LOP3.LUT R4, R4, UR7, RZ, 0xc0, !PT ;  /* 0x0000000704047c12 */ /* 0x000fca000f8ec0ff */
[----:B------:R-:W-:Y:S01]  /*16e90*/  IMAD.SHL.U32 R6, R4, 0x1000, RZ ;  /* 0x0000100004067824 */ /* 0x000fe200078e00ff */
[----:B------:R-:W-:-:S04]  /*16ea0*/  SHF.R.U32.HI R4, RZ, 0x2, R4 ;  /* 0x00000002ff047819 */ /* 0x000fc80000011604 */
[----:B------:R-:W-:Y:S01]  /*16eb0*/  LOP3.LUT R6, R6, 0x7000, RZ, 0xc, !PT ;  /* 0x0000700006067812 */ /* 0x000fe200078e0cff */
[----:B------:R-:W0:Y:S01]  /*16ec0*/  @P0 LDS R7, [UR6+0x90a0] ;  /* 0x0090a006ff070984 */ /* 0x000e220008000800 */
[----:B------:R-:W-:-:S04]  /*16ed0*/  LOP3.LUT R4, R4, 0x3ffffffe, RZ, 0xc0, !PT ;  /* 0x3ffffffe04047812 */ /* 0x000fc800078ec0ff */
[----:B------:R-:W-:Y:S01]  /*16ee0*/  IADD3 R6, PT, PT, -R4, R19, R6 ;  /* 0x0000001304067210 */ /* 0x000fe20007ffe106 */
[----:B0-----:R-:W-:Y:S02]  /*16ef0*/  @P0 IMAD.IADD R32, R32, 0x1, R7 ;  /* 0x0000000120200824 */ /* 0x001fe400078e0207 */
[----:B------:R-:W-:Y:S02]  /*16f00*/  IMAD R7, R0, 0x20, R19 ;  /* 0x0000002000077824 */ /* 0x000fe400078e0213 */
[--C-:B------:R-:W-:Y:S02]  /*16f10*/  IMAD.IADD R24, R24, 0x1, R32.reuse ;  /* 0x0000000118187824 */ /* 0x100fe400078e0220 */
[--C-:B------:R-:W-:Y:S01]  /*16f20*/  IMAD.IADD R25, R25, 0x1, R32.reuse ;  /* 0x0000000119197824 */ /* 0x100fe200078e0220 */
[----:B------:R-:W-:Y:S01]  /*16f30*/  STS [R7], R32 ;  /* 0x0000002007007388 */ /* 0x000fe20000000800 */
[--C-:B------:R-:W-:Y:S02]  /*16f40*/  IMAD.IADD R26, R26, 0x1, R32.reuse ;  /* 0x000000011a1a7824 */ /* 0x100fe400078e0220 */
[--C-:B------:R-:W-:Y:S01]  /*16f50*/  IMAD.IADD R27, R27, 0x1, R32.reuse ;  /* 0x000000011b1b7824 */ /* 0x100fe200078e0220 */
[----:B------:R-:W-:Y:S01]  /*16f60*/  STS [R7+0x4], R24 ;  /* 0x0000041807007388 */ /* 0x000fe20000000800 */
[----:B------:R-:W-:-:S02]  /*16f70*/  IMAD.IADD R28, R28, 0x1, R32 ;  /* 0x000000011c1c7824 */ /* 0x000fc400078e0220 */
[--C-:B------:R-:W-:Y:S01]  /*16f80*/  IMAD.IADD R29, R29, 0x1, R32.reuse ;  /* 0x000000011d1d7824 */ /* 0x100fe200078e0220 */
[----:B------:R-:W-:Y:S01]  /*16f90*/  STS [R7+0x8], R25 ;  /* 0x0000081907007388 */ /* 0x000fe20000000800 */
[--C-:B------:R-:W-:Y:S02]  /*16fa0*/  IMAD.IADD R30, R30, 0x1, R32.reuse ;  /* 0x000000011e1e7824 */ /* 0x100fe400078e0220 */
[----:B------:R-:W-:Y:S01]  /*16fb0*/  IMAD.IADD R31, R31, 0x1, R32 ;  /* 0x000000011f1f7824 */ /* 0x000fe200078e0220 */
[----:B------:R-:W-:Y:S04]  /*16fc0*/  STS [R7+0xc], R26 ;  /* 0x00000c1a07007388 */ /* 0x000fe80000000800 */
[----:B------:R-:W-:Y:S04]  /*16fd0*/  STS [R7+0x10], R27 ;  /* 0x0000101b07007388 */ /* 0x000fe80000000800 */
[----:B------:R-:W-:Y:S04]  /*16fe0*/  STS [R7+0x14], R28 ;  /* 0x0000141c07007388 */ /* 0x000fe80000000800 */
[----:B------:R-:W-:Y:S04]  /*16ff0*/  STS [R7+0x18], R29 ;  /* 0x0000181d07007388 */ /* 0x000fe80000000800 */
[----:B------:R-:W-:Y:S04]  /*17000*/  STS [R7+0x1c], R30 ;  /* 0x00001c1e07007388 */ /* 0x000fe80000000800 */
[----:B------:R-:W-:Y:S01]  /*17010*/  STS [R7+0x20], R31 ;  /* 0x0000201f07007388 */ /* 0x000fe20000000800 */
[----:B------:R-:W-:Y:S06]  /*17020*/  BAR.SYNC.DEFER_BLOCKING 0x0 ;  /* 0x0000000000007b1d */ /* 0x000fec0000010000 */
[----:B------:R-:W0:Y:S04]  /*17030*/  LDS.U16 R22, [R22+0x2] ;  /* 0x0000020016167984 */ /* 0x000e280000000400 */
[----:B------:R-:W1:Y:S01]  /*17040*/  LDS.U16 R4, [R6+0x2] ;  /* 0x0000020006047984 */ /* 0x000e620000000400 */
[----:B0-----:R-:W-:-:S02]  /*17050*/  IMAD.IADD R23, R23, 0x1, R22 ;  /* 0x0000000117177824 */ /* 0x001fc400078e0216 */
[----:B-1----:R-:W-:Y:S01]  /*17060*/  IMAD.IADD R4, R21, 0x1, R4 ;  /* 0x0000000115047824 */ /* 0x002fe200078e0204 */
[----:B------:R-:W-:Y:S06]  /*17070*/  BAR.SYNC.DEFER_BLOCKING 0x0 ;  /* 0x0000000000007b1d */ /* 0x000fec0000010000 */
[----:B------:R-:W-:Y:S05]  /*17080*/  BRA.U UP0, `(.L_x_1235) ;  /* 0x00000001003c7547 */ /* 0x000fea000b800000 */
[----:B------:R-:W-:Y:S01]  /*17090*/  LEA R7, R4, UR6, 0x2 ;  /* 0x0000000604077c11 */ /* 0x000fe2000f8e10ff */
[----:B------:R-:W-:Y:S01]  /*170a0*/  IMAD R6, R0, 0x4, R19 ;  /* 0x0000000400067824 */ /* 0x000fe200078e0213 */
[----:B------:R-:W-:Y:S01]  /*170b0*/  LEA R4, R23, UR6, 0x2 ;  /* 0x0000000617047c11 */ /* 0x000fe2000f8e10ff */
[----:B------:R-:W-:Y:S02]  /*170c0*/  UIADD3 UR4, UPT, UPT, UR4, 0x4, URZ ;  /* 0x0000000404047890 */ /* 0x000fe4000fffe0ff */
[----:B------:R0:W-:Y:S04]  /*170d0*/  STS [R7], R16 ;  /* 0x0000001007007388 */ /* 0x0001e80000000800 */
[----:B------:R0:W-:Y:S01]  /*170e0*/  STS [R4], R17 ;  /* 0x0000001104007388 */ /* 0x0001e20000000800 */
[----:B------:R-:W-:Y:S06]  /*170f0*/  BAR.SYNC.DEFER_BLOCKING 0x0 ;  /* 0x0000000000007b1d */ /* 0x000fec0000010000 */
[----:B------:R0:W1:Y:S02]  /*17100*/  LDS.64 R16, [R6] ;  /* 0x0000000006107984 */ /* 0x0000640000000a00 */
[----:B------:R-:W-:Y:S06]  /*17110*/  BAR.SYNC.DEFER_BLOCKING 0x0 ;  /* 0x0000000000007b1d */ /* 0x000fec0000010000 */
[----:B------:R0:W-:Y:S04]  /*17120*/  STS [R7], R2 ;  /* 0x0000000207007388 */ /* 0x0001e80000000800 */
[----:B------:R0:W-:Y:S01]  /*17130*/  STS [R4], R3 ;  /* 0x0000000304007388 */ /* 0x0001e20000000800 */
[----:B------:R-:W-:Y:S06]  /*17140*/  BAR.SYNC.DEFER_BLOCKING 0x0 ;  /* 0x0000000000007b1d */ /* 0x000fec0000010000 */
[----:B------:R0:W3:Y:S02]  /*17150*/  LDS.64 R2, [R6] ;  /* 0x0000000006027984 */ /* 0x0000e40000000a00 */
[----:B------:R-:W-:Y:S06]  /*17160*/  BAR.SYNC.DEFER_BLOCKING 0x0 ;  /* 0x0000000000007b1d */ /* 0x000fec0000010000 */
[----:B0-----:R-:W-:Y:S05]  /*17170*/  BRA `(.L_x_1236) ;  /* 0xfffffff000607947 */ /* 0x001fea000383ffff */
.L_x_1235:
[----:B------:R-:W-:Y:S01]  /*17180*/  LEA R7, R4, UR6, 0x2 ;  /* 0x0000000604077c11 */ /* 0x000fe2000f8e10ff */
[----:B------:R-:W0:Y:S01]  /*17190*/  S2R R9, SR_TID.X ;  /* 0x0000000000097919 */ /* 0x000e220000002100 */
[----:B------:R-:W-:Y:S01]  /*171a0*/  LEA R8, R23, UR6, 0x2 ;  /* 0x0000000617087c11 */ /* 0x000fe2000f8e10ff */
[----:B------:R-:W1:Y:S01]  /*171b0*/  S2UR UR4, SR_CgaCtaId ;  /* 0x00000000000479c3 */ /* 0x000e620000008800 */
[----:B------:R-:W-:Y:S01]  /*171c0*/  UIADD3 UR5, UPT, UPT, UR5, 0x90d0, URZ ;  /* 0x000090d005057890 */ /* 0x000fe2000fffe0ff */
[----:B------:R-:W-:Y:S04]  /*171d0*/  STS [R7], R16 ;  /* 0x0000001007007388 */ /* 0x000fe80000000800 */
[----:B------:R-:W-:Y:S01]  /*171e0*/  STS [R8], R17 ;  /* 0x0000001108007388 */ /* 0x000fe20000000800 */
[----:B-1----:R-:W-:Y:S01]  /*171f0*/  ULEA UR5, UR4, UR5, 0x18 ;  /* 0x0000000504057291 */ /* 0x002fe2000f8ec0ff */
[----:B------:R-:W-:Y:S08]  /*17200*/  BAR.SYNC.DEFER_BLOCKING 0x0 ;  /* 0x0000000000007b1d */ /* 0x000ff00000010000 */
[----:B------:R-:W-:Y:S06]  /*17210*/  BAR.SYNC.DEFER_BLOCKING 0x0 ;  /* 0x0000000000007b1d */ /* 0x000fec0000010000 */
[----:B------:R0:W-:Y:S04]  /*17220*/  STS [R7], R2 ;  /* 0x0000000207007388 */ /* 0x0001e80000000800 */
[----:B------:R-:W-:Y:S01]  /*17230*/  STS [R8], R3 ;  /* 0x0000000308007388 */ /* 0x000fe20000000800 */
[----:B------:R-:W-:Y:S01]  /*17240*/  BAR.SYNC.DEFER_BLOCKING 0x0 ;  /* 0x0000000000007b1d */ /* 0x000fe20000010000 */
[----:B0-----:R-:W-:-:S05]  /*17250*/  LOP3.LUT R2, R9, 0x400, RZ, 0xfc, !PT ;  /* 0x0000040009027812 */ /* 0x001fca00078efcff */
[----:B------:R-:W0:Y:S01]  /*17260*/  LDS R5, [UR6+0x90cc] ;  /* 0x0090cc06ff057984 */ /* 0x000e220008000800 */
[----:B------:R-:W1:Y:S01]  /*17270*/  LDCU UR6, c[0x0][0x3a0] ;  /* 0x00007400ff0677ac */ /* 0x000e620008000800 */
[----:B0-----:R-:W-:Y:S02]  /*17280*/  IMAD.IADD R4, R5, 0x1, R0 ;  /* 0x0000000105047824 */ /* 0x001fe400078e0200 */
[----:B------:R-:W0:Y:S01]  /*17290*/  LDS R0, [R19+0x1000] ;  /* 0x0010000013007984 */ /* 0x000e220000000800 */
[----:B------:R-:W-:Y:S02]  /*172a0*/  IMAD.IADD R5, R2, 0x1, R5 ;  /* 0x0000000102057824 */ /* 0x000fe400078e0205 */
[C---:B-1----:R-:W-:Y:S02]  /*172b0*/  ISETP.GE.AND P0, PT, R4.reuse, UR6, PT ;  /* 0x0000000604007c0c */ /* 0x042fe4000bf06270 */
[----:B------:R-:W-:Y:S02]  /*172c0*/  LEA R3, R4, UR5, 0x2 ;  /* 0x0000000504037c11 */ /* 0x000fe4000f8e10ff */
[----:B------:R-:W-:-:S09]  /*172d0*/  ISETP.GE.AND P1, PT, R5, UR6, PT ;  /* 0x0000000605007c0c */ /* 0x000fd2000bf26270 */
[----:B------:R-:W1:Y:S04]  /*172e0*/  @!P0 LDS R6, [R19] ;  /* 0x0000000013068984 */ /* 0x000e680000000800 */
[----:B0-----:R2:W-:Y:S04]  /*172f0*/  @!P1 STS [R3+0x1000], R0 ;  /* 0x0010000003009388 */ /* 0x0015e80000000800 */
[----:B-1----:R2:W-:Y:S01]  /*17300*/  @!P0 STS [R3], R6 ;  /* 0x0000000603008388 */ /* 0x0025e20000000800 */
[----:B------:R-:W-:Y:S06]  /*17310*/  BAR.SYNC.DEFER_BLOCKING 0x0 ;  /* 0x0000000000007b1d */ /* 0x000fec0000010000 */
.L_x_1234:
[----:B0-----:R-:W0:Y:S01]  /*17320*/  S2R R5, SR_TID.X ;  /* 0x0000000000057919 */ /* 0x001e220000002100 */
[----:B--2---:R-:W0:Y:S02]  /*17330*/  LDC R0, c[0x0][0x3a0] ;  /* 0x0000e800ff007b82 */ /* 0x004e240000000800 */
[----:B0-----:R-:W-:-:S13]  /*17340*/  ISETP.GE.AND P0, PT, R5, R0, PT ;  /* 0x000000000500720c */ /* 0x001fda0003f06270 */
[----:B------:R-:W-:Y:S05]  /*17350*/  @P0 EXIT ;  /* 0x000000000000094d */ /* 0x000fea0003800000 */
[----:B------:R-:W0:Y:S01]  /*17360*/  S2UR UR4, SR_CTAID.X ;  /* 0x00000000000479c3 */ /* 0x000e220000002500 */
[----:B------:R-:W2:Y:S01]  /*17370*/  LDCU UR5, c[0x0][0x39c] ;  /* 0x00007380ff0577ac */ /* 0x000ea20008000800 */
[----:B------:R-:W-:Y:S01]  /*17380*/  SHF.R.S32.HI R2, RZ, 0x1f, R0 ;  /* 0x0000001fff027819 */ /* 0x000fe20000011400 */
[----:B--2---:R-:W-:-:S04]  /*17390*/  UISETP.NE.AND UP0, UPT, UR5, 0x1, UPT ;  /* 0x000000010500788c */ /* 0x004fc8000bf05270 */
[----:B0-----:R-:W-:Y:S02]  /*173a0*/  IMAD R7, R2, UR4, RZ ;  /* 0x0000000402077c24 */ /* 0x001fe4000f8e02ff */
[----:B------:R-:W-:-:S04]  /*173b0*/  IMAD.WIDE.U32 R2, R0, UR4, RZ ;  /* 0x0000000400027c25 */ /* 0x000fc8000f8e00ff */
[----:B------:R-:W-:Y:S01]  /*173c0*/  IMAD.IADD R15, R3, 0x1, R7 ;  /* 0x00000001030f7824 */ /* 0x000fe200078e0207 */
        /* <DEDUP_REMOVED lines=9> */
[----:B------:R-:W2:Y:S01]  /*17460*/  LDCU.64 UR6, c[0x0][0x390] ;  /* 0x00007200ff0677ac */ /* 0x000ea20008000a00 */
[C---:B------:R-:W-:Y:S01]  /*17470*/  IMAD.SHL.U32 R7, R5.reuse, 0x4, RZ ;  /* 0x0000000405077824 */ /* 0x040fe200078e00ff */
[----:B------:R-:W-:Y:S01]  /*17480*/  LEA.HI R4, R4, 0x1, RZ, 0x16 ;  /* 0x0000000104047811 */ /* 0x000fe200078fb0ff */
[----:B------:R-:W-:Y:S01]  /*17490*/  UMOV UR4, 0x400 ;  /* 0x0000040000047882 */ /* 0x000fe20000000000 */
[----:B------:R-:W-:Y:S01]  /*174a0*/  SHF.L.U64.HI R13, R5, 0x2, RZ ;  /* 0x00000002050d7819 */ /* 0x000fe200000102ff */
[----:B------:R-:W-:Y:S01]  /*174b0*/  UIADD3 UR4, UPT, UPT, UR4, 0x90d0, URZ ;  /* 0x000090d004047890 */ /* 0x000fe2000fffe0ff */
[----:B------:R-:W-:Y:S02]  /*174c0*/  LEA R10, P0, R2, R7, 0x2 ;  /* 0x00000007020a7211 */ /* 0x000fe400078010ff */
[C---:B------:R-:W-:Y:S01]  /*174d0*/  LOP3.LUT R6, R4.reuse, 0x3, RZ, 0xc0, !PT ;  /* 0x0000000304067812 */ /* 0x040fe200078ec0ff */
[----:B------:R-:W-:Y:S01]  /*174e0*/  IMAD.SHL.U32 R4, R4, 0x400, RZ ;  /* 0x0000040004047824 */ /* 0x000fe200078e00ff */
[----:B------:R-:W-:-:S03]  /*174f0*/  LEA.HI.X R13, R2, R13, R15, 0x2, P0 ;  /* 0x0000000d020d7211 */ /* 0x000fc600000f140f */
[----:B------:R-:W-:Y:S01]  /*17500*/  IMAD.MOV R9, RZ, RZ, -R6 ;  /* 0x000000ffff097224 */ /* 0x000fe200078e0a06 */
[----:B--2---:R-:W-:-:S04]  /*17510*/  IADD3 R10, P2, PT, R10, UR6, RZ ;  /* 0x000000060a0a7c10 */ /* 0x004fc8000ff5e0ff */
[----:B------:R-:W-:Y:S01]  /*17520*/  IADD3.X R13, PT, PT, R13, UR7, RZ, P2, !PT ;  /* 0x000000070d0d7c10 */ /* 0x000fe200097fe4ff */
[----:B0-----:R-:W-:-:S06]  /*17530*/  ULEA UR4, UR5, UR4, 0x18 ;  /* 0x0000000405047291 */ /* 0x001fcc000f8ec0ff */
[C---:B------:R-:W-:Y:S02]  /*17540*/  LEA R8, R5.reuse, UR4, 0x2 ;  /* 0x0000000405087c11 */ /* 0x040fe4000f8e10ff */
[----:B------:R-:W-:-:S07]  /*17550*/  LOP3.LUT R5, R5, 0xc00, R4, 0xf8, !PT ;  /* 0x00000c0005057812 */ /* 0x000fce00078ef804 */
.L_x_1240:
[----:B0-----:R0:W2:Y:S01]  /*17560*/  LDS R11, [R8] ;  /* 0x00000000080b7984 */ /* 0x0010a20000000800 */
[----:B------:R-:W-:Y:S01]  /*17570*/  IMAD.MOV.U32 R6, RZ, RZ, R10 ;  /* 0x000000ffff067224 */ /* 0x000fe200078e000a */
[----:B------:R-:W-:Y:S01]  /*17580*/  IADD3 R10, P2, PT, R10, 0x1000, RZ ;  /* 0x000010000a0a7810 */ /* 0x000fe20007f5e0ff */
[--C-:B------:R-:W-:Y:S02]  /*17590*/  IMAD.MOV.U32 R7, RZ, RZ, R13.reuse ;  /* 0x000000ffff077224 */ /* 0x100fe400078e000d */
[----:B------:R-:W-:Y:S02]  /*175a0*/  VIADD R9, R9, 0x1 ;  /* 0x0000000109097836 */ /* 0x000fe40000000000 */
[----:B------:R-:W-:Y:S02]  /*175b0*/  IMAD.X R13, RZ, RZ, R13, P2 ;  /* 0x000000ffff0d7224 */ /* 0x000fe400010e060d */
[----:B0-----:R-:W-:Y:S01]  /*175c0*/  VIADD R8, R8, 0x1000 ;  /* 0x0000100008087836 */ /* 0x001fe20000000000 */
[----:B------:R-:W-:Y:S01]  /*175d0*/  ISETP.NE.AND P0, PT, R9, RZ, PT ;  /* 0x000000ff0900720c */ /* 0x000fe20003f05270 */
[----:B--2---:R0:W-:-:S12]  /*175e0*/  STG.E desc[UR10][R6.64], R11 ;  /* 0x0000000b06007986 */ /* 0x0041d8000c10190a */
[----:B------:R-:W-:Y:S05]  /*175f0*/  @P0 BRA `(.L_x_1240) ;  /* 0xfffffffc00d80947 */ /* 0x000fea000383ffff */
.L_x_1239:
[----:B------:R-:W-:Y:S05]  /*17600*/  BSYNC.RECONVERGENT B0 ;  /* 0x0000000000007941 */ /* 0x000fea0003800200 */
.L_x_1238:
[----:B------:R-:W-:Y:S05]  /*17610*/  @!P1 EXIT ;  /* 0x000000000000994d */ /* 0x000fea0003800000 */
[----:B------:R-:W2:Y:S01]  /*17620*/  S2UR UR5, SR_CgaCtaId ;  /* 0x00000000000579c3 */ /* 0x000ea20000008800 */
[----:B------:R-:W3:Y:S01]  /*17630*/  LDCU.64 UR6, c[0x0][0x390] ;  /* 0x00007200ff0677ac */ /* 0x000ee20008000a00 */
        /* <DEDUP_REMOVED lines=8> */
[----:B---3--:R-:W-:-:S04]  /*176c0*/  IADD3 R2, P0, PT, R2, UR6, RZ ;  /* 0x0000000602027c10 */ /* 0x008fc8000ff1e0ff */
[----:B------:R-:W-:Y:S01]  /*176d0*/  IADD3 R2, P2, PT, R2, 0x2000, RZ ;  /* 0x0000200002027810 */ /* 0x000fe20007f5e0ff */
[----:B--2---:R-:W-:-:S03]  /*176e0*/  ULEA UR4, UR5, UR4, 0x18 ;  /* 0x0000000405047291 */ /* 0x004fc6000f8ec0ff */
[----:B------:R-:W-:Y:S02]  /*176f0*/  IADD3.X R3, PT, PT, RZ, UR7, R3, P2, P0 ;  /* 0x00000007ff037c10 */ /* 0x000fe400097e0403 */
[----:B------:R-:W-:Y:S02]  /*17700*/  PLOP3.LUT P0, PT, PT, PT, PT, 0x80, 0x8 ;  /* 0x000000000008781c */ /* 0x000fe40003f0f070 */
[----:B------:R-:W-:-:S05]  /*17710*/  LEA R4, R5, UR4, 0x2 ;  /* 0x0000000405047c11 */ /* 0x000fca000f8e10ff */
[----:B------:R-:W-:Y:S01]  /*17720*/  VIADD R4, R4, 0x2000 ;  /* 0x0000200004047836 */ /* 0x000fe20000000000 */
[----:B------:R-:W-:Y:S06]  /*17730*/  @!P1 BRA `(.L_x_1242) ;  /* 0x0000000000a89947 */ /* 0x000fec0003800000 */
[----:B------:R-:W-:Y:S01]  /*17740*/  PLOP3.LUT P0, PT, PT, PT, PT, 0x8, 0x80 ;  /* 0x000000000080781c */ /* 0x000fe20003f0e170 */
[----:B0-----:R-:W-:-:S12]  /*17750*/  VIADD R6, R0, 0xffffd000 ;  /* 0xffffd00000067836 */ /* 0x001fd80000000000 */
.L_x_1243:
[----:B------:R-:W0:Y:S01]  /*17760*/  LDS R7, [R4+-0x2000] ;  /* 0xffe0000004077984 */ /* 0x000e220000000800 */
[----:B------:R-:W-:-:S03]  /*17770*/  VIADD R5, R5, 0x4000 ;  /* 0x0000400005057836 */ /* 0x000fc60000000000 */
[----:B------:R-:W2:Y:S02]  /*17780*/  LDS R9, [R4+-0x1000] ;  /* 0xfff0000004097984 */ /* 0x000ea40000000800 */
[----:B------:R-:W-:Y:S02]  /*17790*/  ISETP.GE.AND P1, PT, R5, R6, PT ;  /* 0x000000060500720c */ /* 0x000fe40003f26270 */
[----:B------:R-:W3:Y:S04]  /*177a0*/  LDS R11, [R4] ;  /* 0x00000000040b7984 */ /* 0x000ee80000000800 */
[----:B------:R-:W4:Y:S04]  /*177b0*/  LDS R13, [R4+0x1000] ;  /* 0x00100000040d7984 */ /* 0x000f280000000800 */
[----:B------:R-:W5:Y:S04]  /*177c0*/  LDS R15, [R4+0x2000] ;  /* 0x00200000040f7984 */ /* 0x000f680000000800 */
[----:B------:R-:W5:Y:S04]  /*177d0*/  LDS R17, [R4+0x3000] ;  /* 0x0030000004117984 */ /* 0x000f680000000800 */
[----:B------:R-:W5:Y:S04]  /*177e0*/  LDS R19, [R4+0x4000] ;  /* 0x0040000004137984 */ /* 0x000f680000000800 */
[----:B------:R-:W5:Y:S04]  /*177f0*/  LDS R21, [R4+0x5000] ;  /* 0x0050000004157984 */ /* 0x000f680000000800 */
[----:B------:R-:W5:Y:S04]  /*17800*/  LDS R23, [R4+0x6000] ;  /* 0x0060000004177984 */ /* 0x000f680000000800 */
[----:B------:R-:W5:Y:S04]  /*17810*/  LDS R25, [R4+0x7000] ;  /* 0x0070000004197984 */ /* 0x000f680000000800 */
[----:B-1----:R-:W1:Y:S04]  /*17820*/  LDS R27, [R4+0x8000] ;  /* 0x00800000041b7984 */ /* 0x002e680000000800 */
[----:B------:R-:W1:Y:S04]  /*17830*/  LDS R29, [R4+0x9000] ;  /* 0x00900000041d7984 */ /* 0x000e680000000800 */
[----:B------:R-:W1:Y:S04]  /*17840*/  LDS R31, [R4+0xa000] ;  /* 0x00a00000041f7984 */ /* 0x000e680000000800 */
[----:B------:R-:W1:Y:S04]  /*17850*/  LDS R33, [R4+0xb000] ;  /* 0x00b0000004217984 */ /* 0x000e680000000800 */
[----:B------:R-:W1:Y:S04]  /*17860*/  LDS R35, [R4+0xc000] ;  /* 0x00c0000004237984 */ /* 0x000e680000000800 */
[----:B------:R3:W1:Y:S04]  /*17870*/  LDS R37, [R4+0xd000] ;  /* 0x00d0000004257984 */ /* 0x0006680000000800 */
[----:B0-----:R0:W-:Y:S04]  /*17880*/  STG.E desc[UR10][R2.64+-0x2000], R7 ;  /* 0xffe0000702007986 */ /* 0x0011e8000c10190a */
[----:B--2---:R-:W-:Y:S01]  /*17890*/  STG.E desc[UR10][R2.64+-0x1000], R9 ;  /* 0xfff0000902007986 */ /* 0x004fe2000c10190a */
[----:B---3--:R-:W-:-:S03]  /*178a0*/  VIADD R4, R4, 0x10000 ;  /* 0x0001000004047836 */ /* 0x008fc60000000000 */
[----:B------:R-:W-:Y:S01]  /*178b0*/  STG.E desc[UR10][R2.64], R11 ;  /* 0x0000000b02007986 */ /* 0x000fe2000c10190a */
[----:B0-----:R-:W-:-:S03]  /*178c0*/  IADD3 R7, P2, PT, R2, 0x10000, RZ ;  /* 0x0001000002077810 */ /* 0x001fc60007f5e0ff */
[----:B----4-:R-:W-:Y:S02]  /*178d0*/  STG.E desc[UR10][R2.64+0x1000], R13 ;  /* 0x0010000d02007986 */ /* 0x010fe4000c10190a */
[----:B------:R-:W-:Y:S02]  /*178e0*/  IMAD.X R8, RZ, RZ, R3, P2 ;  /* 0x000000ffff087224 */ /* 0x000fe400010e0603 */
[----:B-----5:R-:W-:Y:S04]  /*178f0*/  STG.E desc[UR10][R2.64+0x2000], R15 ;  /* 0x0020000f02007986 */ /* 0x020fe8000c10190a */
[----:B------:R-:W-:Y:S04]  /*17900*/  STG.E desc[UR10][R2.64+0x3000], R17 ;  /* 0x0030001102007986 */ /* 0x000fe8000c10190a */
[----:B------:R-:W-:Y:S04]  /*17910*/  STG.E desc[UR10][R2.64+0x4000], R19 ;  /* 0x0040001302007986 */ /* 0x000fe8000c10190a */
[----:B------:R-:W-:Y:S04]  /*17920*/  STG.E desc[UR10][R2.64+0x5000], R21 ;  /* 0x0050001502007986 */ /* 0x000fe8000c10190a */
[----:B------:R-:W-:Y:S04]  /*17930*/  STG.E desc[UR10][R2.64+0x6000], R23 ;  /* 0x0060001702007986 */ /* 0x000fe8000c10190a */
[----:B------:R-:W-:Y:S04]  /*17940*/  STG.E desc[UR10][R2.64+0x7000], R25 ;  /* 0x0070001902007986 */ /* 0x000fe8000c10190a */
[----:B-1----:R-:W-:Y:S04]  /*17950*/  STG.E desc[UR10][R2.64+0x8000], R27 ;  /* 0x0080001b02007986 */ /* 0x002fe8000c10190a */
        /* <DEDUP_REMOVED lines=8> */
.L_x_1242:
[----:B------:R-:W-:Y:S05]  /*179e0*/  BSYNC.RECONVERGENT B0 ;  /* 0x0000000000007941 */ /* 0x000fea0003800200 */
.L_x_1241:
        /* <DEDUP_REMOVED lines=8> */
[----:B------:R-:W2:Y:S02]  /*17a70*/  LDS R9, [R4+-0x1000] ;  /* 0xfff0000004097984 */ /* 0x000ea40000000800 */
[----:B------:R-:W-:Y:S02]  /*17a80*/  IMAD.X R23, RZ, RZ, R3, P1 ;  /* 0x000000ffff177224 */ /* 0x000fe400008e0603 */
[----:B------:R-:W3:Y:S04]  /*17a90*/  LDS R11, [R4] ;  /* 0x00000000040b7984 */ /* 0x000ee80000000800 */
[----:B------:R-:W4:Y:S04]  /*17aa0*/  LDS R13, [R4+0x1000] ;  /* 0x00100000040d7984 */ /* 0x000f280000000800 */
[----:B------:R-:W5:Y:S04]  /*17ab0*/  LDS R15, [R4+0x2000] ;  /* 0x00200000040f7984 */ /* 0x000f680000000800 */
[----:B------:R-:W1:Y:S04]  /*17ac0*/  LDS R17, [R4+0x3000] ;  /* 0x0030000004117984 */ /* 0x000e680000000800 */
[----:B------:R-:W1:Y:S04]  /*17ad0*/  LDS R19, [R4+0x4000] ;  /* 0x0040000004137984 */ /* 0x000e680000000800 */
[----:B------:R0:W1:Y:S02]  /*17ae0*/  LDS R21, [R4+0x5000] ;  /* 0x0050000004157984 */ /* 0x0000640000000800 */
[----:B0-----:R-:W-:-:S02]  /*17af0*/  VIADD R4, R4, 0x8000 ;  /* 0x0000800004047836 */ /* 0x001fc40000000000 */
[----:B------:R-:W-:Y:S04]  /*17b00*/  STG.E desc[UR10][R2.64+-0x2000], R7 ;  /* 0xffe0000702007986 */ /* 0x000fe8000c10190a */
[----:B--2---:R-:W-:Y:S04]  /*17b10*/  STG.E desc[UR10][R2.64+-0x1000], R9 ;  /* 0xfff0000902007986 */ /* 0x004fe8000c10190a */
[----:B---3--:R-:W-:Y:S04]  /*17b20*/  STG.E desc[UR10][R2.64], R11 ;  /* 0x0000000b02007986 */ /* 0x008fe8000c10190a */
[----:B----4-:R-:W-:Y:S04]  /*17b30*/  STG.E desc[UR10][R2.64+0x1000], R13 ;  /* 0x0010000d02007986 */ /* 0x010fe8000c10190a */
[----:B-----5:R-:W-:Y:S04]  /*17b40*/  STG.E desc[UR10][R2.64+0x2000], R15 ;  /* 0x0020000f02007986 */ /* 0x020fe8000c10190a */
[----:B-1----:R-:W-:Y:S04]  /*17b50*/  STG.E desc[UR10][R2.64+0x3000], R17 ;  /* 0x0030001102007986 */ /* 0x002fe8000c10190a */
[----:B------:R-:W-:Y:S04]  /*17b60*/  STG.E desc[UR10][R2.64+0x4000], R19 ;  /* 0x0040001302007986 */ /* 0x000fe8000c10190a */
[----:B------:R0:W-:Y:S02]  /*17b70*/  STG.E desc[UR10][R2.64+0x5000], R21 ;  /* 0x0050001502007986 */ /* 0x0001e4000c10190a */
[----:B0-----:R-:W-:-:S02]  /*17b80*/  IMAD.MOV.U32 R2, RZ, RZ, R6 ;  /* 0x000000ffff027224 */ /* 0x001fc400078e0006 */
[----:B------:R-:W-:-:S07]  /*17b90*/  IMAD.MOV.U32 R3, RZ, RZ, R23 ;  /* 0x000000ffff037224 */ /* 0x000fce00078e0017 */
.L_x_1245:
[----:B------:R-:W-:Y:S05]  /*17ba0*/  BSYNC.RECONVERGENT B0 ;  /* 0x0000000000007941 */ /* 0x000fea0003800200 */
.L_x_1244:
[----:B------:R-:W-:-:S13]  /*17bb0*/  ISETP.LT.OR P0, PT, R5, R0, P0 ;  /* 0x000000000500720c */ /* 0x000fda0000701670 */
[----:B------:R-:W-:Y:S05]  /*17bc0*/  @!P0 EXIT ;  /* 0x000000000000894d */ /* 0x000fea0003800000 */
[----:B------:R-:W0:Y:S04]  /*17bd0*/  LDS R5, [R4+-0x2000] ;  /* 0xffe0000004057984 */ /* 0x000e280000000800 */
[----:B------:R-:W2:Y:S04]  /*17be0*/  LDS R7, [R4+-0x1000] ;  /* 0xfff0000004077984 */ /* 0x000ea80000000800 */
[----:B------:R-:W3:Y:S04]  /*17bf0*/  LDS R9, [R4] ;  /* 0x0000000004097984 */ /* 0x000ee80000000800 */
[----:B------:R-:W4:Y:S04]  /*17c00*/  LDS R11, [R4+0x1000] ;  /* 0x00100000040b7984 */ /* 0x000f280000000800 */
[----:B0-----:R-:W-:Y:S04]  /*17c10*/  STG.E desc[UR10][R2.64+-0x2000], R5 ;  /* 0xffe0000502007986 */ /* 0x001fe8000c10190a */
[----:B--2---:R-:W-:Y:S04]  /*17c20*/  STG.E desc[UR10][R2.64+-0x1000], R7 ;  /* 0xfff0000702007986 */ /* 0x004fe8000c10190a */
[----:B---3--:R-:W-:Y:S04]  /*17c30*/  STG.E desc[UR10][R2.64], R9 ;  /* 0x0000000902007986 */ /* 0x008fe8000c10190a */
[----:B----4-:R-:W-:Y:S01]  /*17c40*/  STG.E desc[UR10][R2.64+0x1000], R11 ;  /* 0x0010000b02007986 */ /* 0x010fe2000c10190a */
[----:B------:R-:W-:Y:S05]  /*17c50*/  EXIT ;  /* 0x000000000000794d */ /* 0x000fea0003800000 */
.L_x_1237:
        /* <DEDUP_REMOVED lines=10> */
[----:B------:R-:W-:Y:S01]  /*17d00*/  SHF.L.U64.HI R6, R5, 0x2, RZ ;  /* 0x0000000205067819 */ /* 0x000fe200000102ff */
[----:B------:R-:W-:Y:S01]  /*17d10*/  UMOV UR4, 0x400 ;  /* 0x0000040000047882 */ /* 0x000fe20000000000 */
[----:B------:R-:W-:Y:S01]  /*17d20*/  LEA.HI R4, R7, 0x1, RZ, 0x16 ;  /* 0x0000000107047811 */ /* 0x000fe200078fb0ff */
[----:B------:R-:W-:Y:S01]  /*17d30*/  UIADD3 UR4, UPT, UPT, UR4, 0x90d0, URZ ;  /* 0x000090d004047890 */ /* 0x000fe2000fffe0ff */
[----:B------:R-:W-:-:S04]  /*17d40*/  LEA R9, P0, R2, R9, 0x2 ;  /* 0x0000000902097211 */ /* 0x000fc800078010ff */
[----:B------:R-:W-:Y:S02]  /*17d50*/  LEA.HI.X R13, R2, R6, R15, 0x2, P0 ;  /* 0x00000006020d7211 */ /* 0x000fe400000f140f */
[C---:B------:R-:W-:Y:S01]  /*17d60*/  LOP3.LUT R6, R4.reuse, 0x3, RZ, 0xc0, !PT ;  /* 0x0000000304067812 */ /* 0x040fe200078ec0ff */
[----:B------:R-:W-:Y:S01]  /*17d70*/  IMAD.SHL.U32 R4, R4, 0x400, RZ ;  /* 0x0000040004047824 */ /* 0x000fe200078e00ff */
[----:B--2---:R-:W-:-:S03]  /*17d80*/  IADD3 R10, P2, PT, R9, UR6, RZ ;  /* 0x00000006090a7c10 */ /* 0x004fc6000ff5e0ff */
[----:B------:R-:W-:Y:S01]  /*17d90*/  IMAD.MOV R9, RZ, RZ, -R6 ;  /* 0x000000ffff097224 */ /* 0x000fe200078e0a06 */
[----:B------:R-:W-:Y:S01]  /*17da0*/  IADD3.X R13, PT, PT, R13, UR7, RZ, P2, !PT ;  /* 0x000000070d0d7c10 */ /* 0x000fe200097fe4ff */
[----:B0-----:R-:W-:-:S06]  /*17db0*/  ULEA UR4, UR5, UR4, 0x18 ;  /* 0x0000000405047291 */ /* 0x001fcc000f8ec0ff */
[C---:B------:R-:W-:Y:S02]  /*17dc0*/  LEA R8, R5.reuse, UR4, 0x2 ;  /* 0x0000000405087c11 */ /* 0x040fe4000f8e10ff */
[----:B------:R-:W-:-:S07]  /*17dd0*/  LOP3.LUT R5, R5, 0xc00, R4, 0xf8, !PT ;  /* 0x00000c0005057812 */ /* 0x000fce00078ef804 */
.L_x_1248:
        /* <DEDUP_REMOVED lines=10> */
.L_x_1247:
[----:B------:R-:W-:Y:S05]  /*17e80*/  BSYNC.RECONVERGENT B0 ;  /* 0x0000000000007941 */ /* 0x000fea0003800200 */
.L_x_1246:
        /* <DEDUP_REMOVED lines=20> */
[----:B------:R-:W-:-:S12]  /*17fd0*/  VIADD R8, R0, 0xffffd000 ;  /* 0xffffd00000087836 */ /* 0x000fd80000000000 */
.L_x_1251:
[----:B0-----:R-:W0:Y:S01]  /*17fe0*/  LDS R7, [R4+-0x2000] ;  /* 0xffe0000004077984 */ /* 0x001e220000000800 */
[----:B------:R-:W-:Y:S01]  /*17ff0*/  VIADD R5, R5, 0x4000 ;  /* 0x0000400005057836 */ /* 0x000fe20000000000 */
[----:B------:R-:W-:Y:S02]  /*18000*/  IADD3 R6, P1, PT, R2, 0x10000, RZ ;  /* 0x0001000002067810 */ /* 0x000fe40007f3e0ff */
        /* <DEDUP_REMOVED lines=20> */
[----:B0-----:R-:W-:-:S03]  /*18150*/  IMAD.X R7, RZ, RZ, R3, P1 ;  /* 0x000000ffff077224 */ /* 0x001fc600008e0603 */
[----:B----4-:R-:W-:Y:S04]  /*18160*/  STG.E desc[UR10][R2.64+0x1000], R13 ;  /* 0x0010000d02007986 */ /* 0x010fe8000c10190a */
        /* <DEDUP_REMOVED lines=15> */
.L_x_1250:
[----:B------:R-:W-:Y:S05]  /*18260*/  BSYNC.RECONVERGENT B0 ;  /* 0x0000000000007941 */ /* 0x000fea0003800200 */
.L_x_1249:
        /* <DEDUP_REMOVED lines=27> */
.L_x_1253:
[----:B------:R-:W-:Y:S05]  /*18420*/  BSYNC.RECONVERGENT B0 ;  /* 0x0000000000007941 */ /* 0x000fea0003800200 */
.L_x_1252:
        /* <DEDUP_REMOVED lines=11> */
.L_x_885:
[----:B------:R-:W-:Y:S02]  /*184e0*/  IMAD.MOV.U32 R5, RZ, RZ, R43 ;  /* 0x000000ffff057224 */ /* 0x000fe400078e002b */
[----:B------:R-:W-:Y:S02]  /*184f0*/  IMAD.MOV.U32 R2, RZ, RZ, 0x1 ;  /* 0x00000001ff027424 */ /* 0x000fe400078e00ff */
[----:B------:R-:W-:Y:S02]  /*18500*/  IMAD.MOV.U32 R3, RZ, RZ, RZ ;  /* 0x000000ffff037224 */ /* 0x000fe400078e00ff */
[----:B------:R-:W-:-:S07]  /*18510*/  IMAD.MOV.U32 R0, RZ, RZ, -0x1 ;  /* 0xffffffffff007424 */ /* 0x000fce00078e00ff */
[----:B------:R-:W-:Y:S05]  /*18520*/  WARPSYNC.COLLECTIVE R0, `(.L_x_1254) ;  /* 0x0000000000087348 */ /* 0x000fea0003c00000 */
[----:B------:R0:W1:Y:S02]  /*18530*/  SHFL.UP P0, R4, R5, R2, R3 ;  /* 0x0400000205047389 */ /* 0x0000640000000003 */
[----:B01----:R-:W-:Y:S05]  /*18540*/  ENDCOLLECTIVE ;  /* 0x000000000000791b */ /* 0x003fea0003800000 */
.L_x_1254:
[----:B------:R-:W-:Y:S02]  /*18550*/  IMAD.MOV.U32 R2, RZ, RZ, 0x2 ;  /* 0x00000002ff027424 */ /* 0x000fe400078e00ff */
[----:B------:R-:W-:-:S04]  /*18560*/  IMAD.MOV.U32 R42, RZ, RZ, R4 ;  /* 0x000000ffff2a7224 */ /* 0x000fc800078e0004 */
[----:B------:R-:W-:-:S04]  /*18570*/  @P0 IMAD.IADD R42, R43, 0x1, R42 ;  /* 0x000000012b2a0824 */ /* 0x000fc800078e022a */
[----:B------:R-:W-:-:S07]  /*18580*/  IMAD.MOV.U32 R5, RZ, RZ, R42 ;  /* 0x000000ffff057224 */ /* 0x000fce00078e002a */
[----:B------:R-:W-:Y:S05]  /*18590*/  WARPSYNC.COLLECTIVE R0, `(.L_x_1255) ;  /* 0x0000000000087348 */ /* 0x000fea0003c00000 */
[----:B------:R0:W1:Y:S02]  /*185a0*/  SHFL.UP P0, R4, R5, R2, R3 ;  /* 0x0400000205047389 */ /* 0x0000640000000003 */
[----:B01----:R-:W-:Y:S05]  /*185b0*/  ENDCOLLECTIVE ;  /* 0x000000000000791b */ /* 0x003fea0003800000 */
.L_x_1255:
[----:B------:R-:W-:Y:S02]  /*185c0*/  IMAD.MOV.U32 R2, RZ, RZ, 0x4 ;  /* 0x00000004ff027424 */ /* 0x000fe400078e00ff */
[----:B------:R-:W-:-:S04]  /*185d0*/  IMAD.MOV.U32 R45, RZ, RZ, R4 ;  /* 0x000000ffff2d7224 */ /* 0x000fc800078e0004 */
[----:B------:R-:W-:-:S04]  /*185e0*/  @P0 IMAD.IADD R45, R42, 0x1, R45 ;  /* 0x000000012a2d0824 */ /* 0x000fc800078e022d */
[----:B------:R-:W-:-:S07]  /*185f0*/  IMAD.MOV.U32 R5, RZ, RZ, R45 ;  /* 0x000000ffff057224 */ /* 0x000fce00078e002d */
[----:B------:R-:W-:Y:S05]  /*18600*/  WARPSYNC.COLLECTIVE R0, `(.L_x_1256) ;  /* 0x0000000000087348 */ /* 0x000fea0003c00000 */
[----:B------:R0:W1:Y:S02]  /*18610*/  SHFL.UP P0, R4, R5, R2, R3 ;  /* 0x0400000205047389 */ /* 0x0000640000000003 */
[----:B01----:R-:W-:Y:S05]  /*18620*/  ENDCOLLECTIVE ;  /* 0x000000000000791b */ /* 0x003fea0003800000 */
.L_x_1256:
[----:B------:R-:W-:Y:S02]  /*18630*/  IMAD.MOV.U32 R2, RZ, RZ, 0x8 ;  /* 0x00000008ff027424 */ /* 0x000fe400078e00ff */
[----:B------:R-:W-:-:S04]  /*18640*/  IMAD.MOV.U32 R44, RZ, RZ, R4 ;  /* 0x000000ffff2c7224 */ /* 0x000fc800078e0004 */
[----:B------:R-:W-:-:S04]  /*18650*/  @P0 IMAD.IADD R44, R45, 0x1, R44 ;  /* 0x000000012d2c0824 */ /* 0x000fc800078e022c */
[----:B------:R-:W-:-:S07]  /*18660*/  IMAD.MOV.U32 R5, RZ, RZ, R44 ;  /* 0x000000ffff057224 */ /* 0x000fce00078e002c */
[----:B------:R-:W-:Y:S05]  /*18670*/  WARPSYNC.COLLECTIVE R0, `(.L_x_1257) ;  /* 0x0000000000087348 */ /* 0x000fea0003c00000 */
[----:B------:R0:W1:Y:S02]  /*18680*/  SHFL.UP P0, R4, R5, R2, R3 ;  /* 0x0400000205047389 */ /* 0x0000640000000003 */
[----:B01----:R-:W-:Y:S05]  /*18690*/  ENDCOLLECTIVE ;  /* 0x000000000000791b */ /* 0x003fea0003800000 */
.L_x_1257:
[----:B------:R-:W-:Y:S02]  /*186a0*/  IMAD.MOV.U32 R2, RZ, RZ, 0x10 ;  /* 0x00000010ff027424 */ /* 0x000fe400078e00ff */
[----:B------:R-:W-:-:S04]  /*186b0*/  IMAD.MOV.U32 R47, RZ, RZ, R4 ;  /* 0x000000ffff2f7224 */ /* 0x000fc800078e0004 */
[----:B------:R-:W-:-:S04]  /*186c0*/  @P0 IMAD.IADD R47, R44, 0x1, R47 ;  /* 0x000000012c2f0824 */ /* 0x000fc800078e022f */
[----:B------:R-:W-:-:S07]  /*186d0*/  IMAD.MOV.U32 R5, RZ, RZ, R47 ;  /* 0x000000ffff057224 */ /* 0x000fce00078e002f */
[----:B------:R-:W-:Y:S05]  /*186e0*/  WARPSYNC.COLLECTIVE R0, `(.L_x_1258) ;  /* 0x0000000000087348 */ /* 0x000fea0003c00000 */
[----:B------:R0:W1:Y:S02]  /*186f0*/  SHFL.UP P0, R4, R5, R2, R3 ;  /* 0x0400000205047389 */ /* 0x0000640000000003 */
[----:B01----:R-:W-:Y:S05]  /*18700*/  ENDCOLLECTIVE ;  /* 0x000000000000791b */ /* 0x003fea0003800000 */
.L_x_1258:
[----:B------:R-:W-:Y:S05]  /*18710*/  BRA `(.L_x_1259) ;  /* 0xfffffea000287947 */ /* 0x000fea000383ffff */
.L_x_959:
[----:B------:R-:W-:Y:S02]  /*18720*/  IMAD.MOV.U32 R5, RZ, RZ, R43 ;  /* 0x000000ffff057224 */ /* 0x000fe400078e002b */
[----:B------:R-:W-:Y:S02]  /*18730*/  IMAD.MOV.U32 R2, RZ, RZ, 0x1 ;  /* 0x00000001ff027424 */ /* 0x000fe400078e00ff */
[----:B------:R-:W-:Y:S02]  /*18740*/  IMAD.MOV.U32 R3, RZ, RZ, RZ ;  /* 0x000000ffff037224 */ /* 0x000fe400078e00ff */
[----:B------:R-:W-:-:S07]  /*18750*/  IMAD.MOV.U32 R0, RZ, RZ, -0x1 ;  /* 0xffffffffff007424 */ /* 0x000fce00078e00ff */
[----:B------:R-:W-:Y:S05]  /*18760*/  WARPSYNC.COLLECTIVE R0, `(.L_x_1260) ;  /* 0x0000000000087348 */ /* 0x000fea0003c00000 */
[----:B------:R0:W1:Y:S02]  /*18770*/  SHFL.UP P0, R4, R5, R2, R3 ;  /* 0x0400000205047389 */ /* 0x0000640000000003 */
[----:B01----:R-:W-:Y:S05]  /*18780*/  ENDCOLLECTIVE ;  /* 0x000000000000791b */ /* 0x003fea0003800000 */
.L_x_1260:
[----:B------:R-:W-:Y:S02]  /*18790*/  IMAD.MOV.U32 R2, RZ, RZ, 0x2 ;  /* 0x00000002ff027424 */ /* 0x000fe400078e00ff */
[----:B------:R-:W-:-:S04]  /*187a0*/  IMAD.MOV.U32 R42, RZ, RZ, R4 ;  /* 0x000000ffff2a7224 */ /* 0x000fc800078e0004 */
[----:B------:R-:W-:-:S04]  /*187b0*/  @P0 IMAD.IADD R42, R43, 0x1, R42 ;  /* 0x000000012b2a0824 */ /* 0x000fc800078e022a */
[----:B------:R-:W-:-:S07]  /*187c0*/  IMAD.MOV.U32 R5, RZ, RZ, R42 ;  /* 0x000000ffff057224 */ /* 0x000fce00078e002a */
[----:B------:R-:W-:Y:S05]  /*187d0*/  WARPSYNC.COLLECTIVE R0, `(.L_x_1261) ;  /* 0x0000000000087348 */ /* 0x000fea0003c00000 */
[----:B------:R0:W1:Y:S02]  /*187e0*/  SHFL.UP P0, R4, R5, R2, R3 ;  /* 0x0400000205047389 */ /* 0x0000640000000003 */
[----:B01----:R-:W-:Y:S05]  /*187f0*/  ENDCOLLECTIVE ;  /* 0x000000000000791b */ /* 0x003fea0003800000 */
.L_x_1261:
[----:B------:R-:W-:Y:S02]  /*18800*/  IMAD.MOV.U32 R2, RZ, RZ, 0x4 ;  /* 0x00000004ff027424 */ /* 0x000fe400078e00ff */
[----:B------:R-:W-:-:S04]  /*18810*/  IMAD.MOV.U32 R45, RZ, RZ, R4 ;  /* 0x000000ffff2d7224 */ /* 0x000fc800078e0004 */
[----:B------:R-:W-:-:S04]  /*18820*/  @P0 IMAD.IADD R45, R42, 0x1, R45 ;  /* 0x000000012a2d0824 */ /* 0x000fc800078e022d */
[----:B------:R-:W-:-:S07]  /*18830*/  IMAD.MOV.U32 R5, RZ, RZ, R45 ;  /* 0x000000ffff057224 */ /* 0x000fce00078e002d */
[----:B------:R-:W-:Y:S05]  /*18840*/  WARPSYNC.COLLECTIVE R0, `(.L_x_1262) ;  /* 0x0000000000087348 */ /* 0x000fea0003c00000 */
[----:B------:R0:W1:Y:S02]  /*18850*/  SHFL.UP P0, R4, R5, R2, R3 ;  /* 0x0400000205047389 */ /* 0x0000640000000003 */
[----:B01----:R-:W-:Y:S05]  /*18860*/  ENDCOLLECTIVE ;  /* 0x000000000000791b */ /* 0x003fea0003800000 */
.L_x_1262:
[----:B------:R-:W-:Y:S02]  /*18870*/  IMAD.MOV.U32 R2, RZ, RZ, 0x8 ;  /* 0x00000008ff027424 */ /* 0x000fe400078e00ff */
[----:B------:R-:W-:-:S04]  /*18880*/  IMAD.MOV.U32 R44, RZ, RZ, R4 ;  /* 0x000000ffff2c7224 */ /* 0x000fc800078e0004 */
[----:B------:R-:W-:-:S04]  /*18890*/  @P0 IMAD.IADD R44, R45, 0x1, R44 ;  /* 0x000000012d2c0824 */ /* 0x000fc800078e022c */
[----:B------:R-:W-:-:S07]  /*188a0*/  IMAD.MOV.U32 R5, RZ, RZ, R44 ;  /* 0x000000ffff057224 */ /* 0x000fce00078e002c */
[----:B------:R-:W-:Y:S05]  /*188b0*/  WARPSYNC.COLLECTIVE R0, `(.L_x_1263) ;  /* 0x0000000000087348 */ /* 0x000fea0003c00000 */
[----:B------:R0:W1:Y:S02]  /*188c0*/  SHFL.UP P0, R4, R5, R2, R3 ;  /* 0x0400000205047389 */ /* 0x0000640000000003 */
[----:B01----:R-:W-:Y:S05]  /*188d0*/  ENDCOLLECTIVE ;  /* 0x000000000000791b */ /* 0x003fea0003800000 */
.L_x_1263:
[----:B------:R-:W-:Y:S02]  /*188e0*/  IMAD.MOV.U32 R2, RZ, RZ, 0x10 ;  /* 0x00000010ff027424 */ /* 0x000fe400078e00ff */
[----:B------:R-:W-:-:S04]  /*188f0*/  IMAD.MOV.U32 R47, RZ, RZ, R4 ;  /* 0x000000ffff2f7224 */ /* 0x000fc800078e0004 */
[----:B------:R-:W-:-:S04]  /*18900*/  @P0 IMAD.IADD R47, R44, 0x1, R47 ;  /* 0x000000012c2f0824 */ /* 0x000fc800078e022f */
[----:B------:R-:W-:-:S07]  /*18910*/  IMAD.MOV.U32 R5, RZ, RZ, R47 ;  /* 0x000000ffff057224 */ /* 0x000fce00078e002f */
[----:B------:R-:W-:Y:S05]  /*18920*/  WARPSYNC.COLLECTIVE R0, `(.L_x_1264) ;  /* 0x0000000000087348 */ /* 0x000fea0003c00000 */
[----:B------:R0:W1:Y:S02]  /*18930*/  SHFL.UP P0, R4, R5, R2, R3 ;  /* 0x0400000205047389 */ /* 0x0000640000000003 */
[----:B01----:R-:W-:Y:S05]  /*18940*/  ENDCOLLECTIVE ;  /* 0x000000000000791b */ /* 0x003fea0003800000 */
.L_x_1264:
[----:B------:R-:W-:Y:S05]  /*18950*/  BRA `(.L_x_1265) ;  /* 0xfffffee800747947 */ /* 0x000fea000383ffff */
.L_x_1068:
[----:B------:R-:W-:Y:S02]  /*18960*/  IMAD.MOV.U32 R5, RZ, RZ, R45 ;  /* 0x000000ffff057224 */ /* 0x000fe400078e002d */
[----:B------:R-:W-:Y:S02]  /*18970*/  IMAD.MOV.U32 R2, RZ, RZ, 0x1 ;  /* 0x00000001ff027424 */ /* 0x000fe400078e00ff */
[----:B------:R-:W-:Y:S02]  /*18980*/  IMAD.MOV.U32 R3, RZ, RZ, RZ ;  /* 0x000000ffff037224 */ /* 0x000fe400078e00ff */
[----:B------:R-:W-:-:S07]  /*18990*/  IMAD.MOV.U32 R0, RZ, RZ, -0x1 ;  /* 0xffffffffff007424 */ /* 0x000fce00078e00ff */
[----:B------:R-:W-:Y:S05]  /*189a0*/  WARPSYNC.COLLECTIVE R0, `(.L_x_1266) ;  /* 0x0000000000087348 */ /* 0x000fea0003c00000 */
[----:B------:R0:W1:Y:S02]  /*189b0*/  SHFL.UP P0, R4, R5, R2, R3 ;  /* 0x0400000205047389 */ /* 0x0000640000000003 */
[----:B01----:R-:W-:Y:S05]  /*189c0*/  ENDCOLLECTIVE ;  /* 0x000000000000791b */ /* 0x003fea0003800000 */
.L_x_1266:
[----:B------:R-:W-:Y:S02]  /*189d0*/  IMAD.MOV.U32 R2, RZ, RZ, 0x2 ;  /* 0x00000002ff027424 */ /* 0x000fe400078e00ff */
[----:B------:R-:W-:-:S04]  /*189e0*/  IMAD.MOV.U32 R42, RZ, RZ, R4 ;  /* 0x000000ffff2a7224 */ /* 0x000fc800078e0004 */
[----:B------:R-:W-:-:S04]  /*189f0*/  @P0 IMAD.IADD R42, R45, 0x1, R42 ;  /* 0x000000012d2a0824 */ /* 0x000fc800078e022a */
[----:B------:R-:W-:-:S07]  /*18a00*/  IMAD.MOV.U32 R5, RZ, RZ, R42 ;  /* 0x000000ffff057224 */ /* 0x000fce00078e002a */
[----:B------:R-:W-:Y:S05]  /*18a10*/  WARPSYNC.COLLECTIVE R0, `(.L_x_1267) ;  /* 0x0000000000087348 */ /* 0x000fea0003c00000 */
[----:B------:R0:W1:Y:S02]  /*18a20*/  SHFL.UP P0, R4, R5, R2, R3 ;  /* 0x0400000205047389 */ /* 0x0000640000000003 */
[----:B01----:R-:W-:Y:S05]  /*18a30*/  ENDCOLLECTIVE ;  /* 0x000000000000791b */ /* 0x003fea0003800000 */
.L_x_1267:
[----:B------:R-:W-:Y:S02]  /*18a40*/  IMAD.MOV.U32 R2, RZ, RZ, 0x4 ;  /* 0x00000004ff027424 */ /* 0x000fe400078e00ff */
[----:B------:R-:W-:-:S04]  /*18a50*/  IMAD.MOV.U32 R47, RZ, RZ, R4 ;  /* 0x000000ffff2f7224 */ /* 0x000fc800078e0004 */
[----:B------:R-:W-:-:S04]  /*18a60*/  @P0 IMAD.IADD R47, R42, 0x1, R47 ;  /* 0x000000012a2f0824 */ /* 0x000fc800078e022f */
[----:B------:R-:W-:-:S07]  /*18a70*/  IMAD.MOV.U32 R5, RZ, RZ, R47 ;  /* 0x000000ffff057224 */ /* 0x000fce00078e002f */
[----:B------:R-:W-:Y:S05]  /*18a80*/  WARPSYNC.COLLECTIVE R0, `(.L_x_1268) ;  /* 0x0000000000087348 */ /* 0x000fea0003c00000 */
[----:B------:R0:W1:Y:S02]  /*18a90*/  SHFL.UP P0, R4, R5, R2, R3 ;  /* 0x0400000205047389 */ /* 0x0000640000000003 */
[----:B01----:R-:W-:Y:S05]  /*18aa0*/  ENDCOLLECTIVE ;  /* 0x000000000000791b */ /* 0x003fea0003800000 */
.L_x_1268:
[----:B------:R-:W-:Y:S02]  /*18ab0*/  IMAD.MOV.U32 R2, RZ, RZ, 0x8 ;  /* 0x00000008ff027424 */ /* 0x000fe400078e00ff */
[----:B------:R-:W-:-:S04]  /*18ac0*/  IMAD.MOV.U32 R44, RZ, RZ, R4 ;  /* 0x000000ffff2c7224 */ /* 0x000fc800078e0004 */
[----:B------:R-:W-:-:S04]  /*18ad0*/  @P0 IMAD.IADD R44, R47, 0x1, R44 ;  /* 0x000000012f2c0824 */ /* 0x000fc800078e022c */
[----:B------:R-:W-:-:S07]  /*18ae0*/  IMAD.MOV.U32 R5, RZ, RZ, R44 ;  /* 0x000000ffff057224 */ /* 0x000fce00078e002c */
[----:B------:R-:W-:Y:S05]  /*18af0*/  WARPSYNC.COLLECTIVE R0, `(.L_x_1269) ;  /* 0x0000000000087348 */ /* 0x000fea0003c00000 */
[----:B------:R0:W1:Y:S02]  /*18b00*/  SHFL.UP P0, R4, R5, R2, R3 ;  /* 0x0400000205047389 */ /* 0x0000640000000003 */
[----:B01----:R-:W-:Y:S05]  /*18b10*/  ENDCOLLECTIVE ;  /* 0x000000000000791b */ /* 0x003fea0003800000 */
.L_x_1269:
[----:B------:R-:W-:Y:S02]  /*18b20*/  IMAD.MOV.U32 R2, RZ, RZ, 0x10 ;  /* 0x00000010ff027424 */ /* 0x000fe400078e00ff */
[----:B------:R-:W-:-:S04]  /*18b30*/  IMAD.MOV.U32 R49, RZ, RZ, R4 ;  /* 0x000000ffff317224 */ /* 0x000fc800078e0004 */
[----:B------:R-:W-:-:S04]  /*18b40*/  @P0 IMAD.IADD R49, R44, 0x1, R49 ;  /* 0x000000012c310824 */ /* 0x000fc800078e0231 */
[----:B------:R-:W-:-:S07]  /*18b50*/  IMAD.MOV.U32 R5, RZ, RZ, R49 ;  /* 0x000000ffff057224 */ /* 0x000fce00078e0031 */
[----:B------:R-:W-:Y:S05]  /*18b60*/  WARPSYNC.COLLECTIVE R0, `(.L_x_1270) ;  /* 0x0000000000087348 */ /* 0x000fea0003c00000 */
[----:B------:R0:W1:Y:S02]  /*18b70*/  SHFL.UP P0, R4, R5, R2, R3 ;  /* 0x0400000205047389 */ /* 0x0000640000000003 */
[----:B01----:R-:W-:Y:S05]  /*18b80*/  ENDCOLLECTIVE ;  /* 0x000000000000791b */ /* 0x003fea0003800000 */
.L_x_1270:
[----:B------:R-:W-:Y:S05]  /*18b90*/  BRA `(.L_x_1271) ;  /* 0xffffff4000507947 */ /* 0x000fea000383ffff */
.L_x_1177:
[----:B------:R-:W-:Y:S02]  /*18ba0*/  IMAD.MOV.U32 R5, RZ, RZ, R43 ;  /* 0x000000ffff057224 */ /* 0x000fe400078e002b */
[----:B------:R-:W-:Y:S02]  /*18bb0*/  IMAD.MOV.U32 R2, RZ, RZ, 0x1 ;  /* 0x00000001ff027424 */ /* 0x000fe400078e00ff */
[----:B------:R-:W-:Y:S02]  /*18bc0*/  IMAD.MOV.U32 R3, RZ, RZ, RZ ;  /* 0x000000ffff037224 */ /* 0x000fe400078e00ff */
[----:B------:R-:W-:-:S07]  /*18bd0*/  IMAD.MOV.U32 R0, RZ, RZ, -0x1 ;  /* 0xffffffffff007424 */ /* 0x000fce00078e00ff */
[----:B------:R-:W-:Y:S05]  /*18be0*/  WARPSYNC.COLLECTIVE R0, `(.L_x_1272) ;  /* 0x0000000000087348 */ /* 0x000fea0003c00000 */
[----:B------:R0:W1:Y:S02]  /*18bf0*/  SHFL.UP P0, R4, R5, R2, R3 ;  /* 0x0400000205047389 */ /* 0x0000640000000003 */
[----:B01----:R-:W-:Y:S05]  /*18c00*/  ENDCOLLECTIVE ;  /* 0x000000000000791b */ /* 0x003fea0003800000 */
.L_x_1272:
[----:B------:R-:W-:Y:S02]  /*18c10*/  IMAD.MOV.U32 R2, RZ, RZ, 0x2 ;  /* 0x00000002ff027424 */ /* 0x000fe400078e00ff */
[----:B------:R-:W-:-:S04]  /*18c20*/  IMAD.MOV.U32 R44, RZ, RZ, R4 ;  /* 0x000000ffff2c7224 */ /* 0x000fc800078e0004 */
[----:B------:R-:W-:-:S04]  /*18c30*/  @P0 IMAD.IADD R44, R43, 0x1, R44 ;  /* 0x000000012b2c0824 */ /* 0x000fc800078e022c */
[----:B------:R-:W-:-:S07]  /*18c40*/  IMAD.MOV.U32 R5, RZ, RZ, R44 ;  /* 0x000000ffff057224 */ /* 0x000fce00078e002c */
[----:B------:R-:W-:Y:S05]  /*18c50*/  WARPSYNC.COLLECTIVE R0, `(.L_x_1273) ;  /* 0x0000000000087348 */ /* 0x000fea0003c00000 */
[----:B------:R0:W1:Y:S02]  /*18c60*/  SHFL.UP P0, R4, R5, R2, R3 ;  /* 0x0400000205047389 */ /* 0x0000640000000003 */
[----:B01----:R-:W-:Y:S05]  /*18c70*/  ENDCOLLECTIVE ;  /* 0x000000000000791b */ /* 0x003fea0003800000 */
.L_x_1273:
[----:B------:R-:W-:Y:S02]  /*18c80*/  IMAD.MOV.U32 R2, RZ, RZ, 0x4 ;  /* 0x00000004ff027424 */ /* 0x000fe400078e00ff */
[----:B------:R-:W-:-:S04]  /*18c90*/  IMAD.MOV.U32 R45, RZ, RZ, R4 ;  /* 0x000000ffff2d7224 */ /* 0x000fc800078e0004 */
[----:B------:R-:W-:-:S04]  /*18ca0*/  @P0 IMAD.IADD R45, R44, 0x1, R45 ;  /* 0x000000012c2d0824 */ /* 0x000fc800078e022d */
[----:B------:R-:W-:-:S07]  /*18cb0*/  IMAD.MOV.U32 R5, RZ, RZ, R45 ;  /* 0x000000ffff057224 */ /* 0x000fce00078e002d */
[----:B------:R-:W-:Y:S05]  /*18cc0*/  WARPSYNC.COLLECTIVE R0, `(.L_x_1274) ;  /* 0x0000000000087348 */ /* 0x000fea0003c00000 */
[----:B------:R0:W1:Y:S02]  /*18cd0*/  SHFL.UP P0, R4, R5, R2, R3 ;  /* 0x0400000205047389 */ /* 0x0000640000000003 */
[----:B01----:R-:W-:Y:S05]  /*18ce0*/  ENDCOLLECTIVE ;  /* 0x000000000000791b */ /* 0x003fea0003800000 */
.L_x_1274:
[----:B------:R-:W-:Y:S02]  /*18cf0*/  IMAD.MOV.U32 R2, RZ, RZ, 0x8 ;  /* 0x00000008ff027424 */ /* 0x000fe400078e00ff */
[----:B------:R-:W-:-:S04]  /*18d00*/  IMAD.MOV.U32 R46, RZ, RZ, R4 ;  /* 0x000000ffff2e7224 */ /* 0x000fc800078e0004 */
[----:B------:R-:W-:-:S04]  /*18d10*/  @P0 IMAD.IADD R46, R45, 0x1, R46 ;  /* 0x000000012d2e0824 */ /* 0x000fc800078e022e */
[----:B------:R-:W-:-:S07]  /*18d20*/  IMAD.MOV.U32 R5, RZ, RZ, R46 ;  /* 0x000000ffff057224 */ /* 0x000fce00078e002e */
[----:B------:R-:W-:Y:S05]  /*18d30*/  WARPSYNC.COLLECTIVE R0, `(.L_x_1275) ;  /* 0x0000000000087348 */ /* 0x000fea0003c00000 */
[----:B------:R0:W1:Y:S02]  /*18d40*/  SHFL.UP P0, R4, R5, R2, R3 ;  /* 0x0400000205047389 */ /* 0x0000640000000003 */
[----:B01----:R-:W-:Y:S05]  /*18d50*/  ENDCOLLECTIVE ;  /* 0x000000000000791b */ /* 0x003fea0003800000 */
.L_x_1275:
[----:B------:R-:W-:Y:S02]  /*18d60*/  IMAD.MOV.U32 R2, RZ, RZ, 0x10 ;  /* 0x00000010ff027424 */ /* 0x000fe400078e00ff */
[----:B------:R-:W-:-:S04]  /*18d70*/  IMAD.MOV.U32 R47, RZ, RZ, R4 ;  /* 0x000000ffff2f7224 */ /* 0x000fc800078e0004 */
[----:B------:R-:W-:-:S04]  /*18d80*/  @P0 IMAD.IADD R47, R46, 0x1, R47 ;  /* 0x000000012e2f0824 */ /* 0x000fc800078e022f */
[----:B------:R-:W-:-:S07]  /*18d90*/  IMAD.MOV.U32 R5, RZ, RZ, R47 ;  /* 0x000000ffff057224 */ /* 0x000fce00078e002f */
[----:B------:R-:W-:Y:S05]  /*18da0*/  WARPSYNC.COLLECTIVE R0, `(.L_x_1276) ;  /* 0x0000000000087348 */ /* 0x000fea0003c00000 */
[----:B------:R0:W1:Y:S02]  /*18db0*/  SHFL.UP P0, R4, R5, R2, R3 ;  /* 0x0400000205047389 */ /* 0x0000640000000003 */
[----:B01----:R-:W-:Y:S05]  /*18dc0*/  ENDCOLLECTIVE ;  /* 0x000000000000791b */ /* 0x003fea0003800000 */
.L_x_1276:
[----:B------:R-:W-:Y:S05]  /*18dd0*/  BRA `(.L_x_1277) ;  /* 0xffffff9c00047947 */ /* 0x000fea000383ffff */
.L_x_1278:
        /* <DEDUP_REMOVED lines=10> */
.L_x_2577:


//--------------------- .text._ZN4vllm16topKPerRowDecodeILi512ELb1ELb1ELb0EEEvPKfPKiPiiiiiiPfiS4_ --------------------------
	.section	.text._ZN4vllm16topKPerRowDecodeILi512ELb1ELb1ELb0EEEvPKfPKiPiiiiiiPfiS4_,"ax",@progbits
	.align	128
.text._ZN4vllm16topKPerRowDecodeILi512ELb1ELb1ELb0EEEvPKfPKiPiiiiiiPfiS4_:
        .type           _ZN4vllm16topKPerRowDecodeILi512ELb1ELb1ELb0EEEvPKfPKiPiiiiiiPfiS4_,@function
        .size           _ZN4vllm16topKPerRowDecodeILi512ELb1ELb1ELb0EEEvPKfPKiPiiiiiiPfiS4_,(.L_x_2578 - _ZN4vllm16topKPerRowDecodeILi512ELb1ELb1ELb0EEEvPKfPKiPiiiiiiPfiS4_)
        .other          _ZN4vllm16topKPerRowDecodeILi512ELb1ELb1ELb0EEEvPKfPKiPiiiiiiPfiS4_,@"STO_CUDA_ENTRY STV_DEFAULT"
_ZN4vllm16topKPerRowDecodeILi512ELb1ELb1ELb0EEEvPKfPKiPiiiiiiPfiS4_:
[----:B------:R-:W-:Y:S01]  /*0000*/  LDC R1, c[0x0][0x37c] ;  /* 0x0000df00ff017b82 */ /* 0x000fe20000000800 */
[----:B------:R-:W0:Y:S01]  /*0010*/  LDCU UR4, c[0x0][0x3a8] ;  /* 0x00007500ff0477ac */ /* 0x000e220008000800 */
[----:B------:R-:W1:Y:S01]  /*0020*/  S2R R12, SR_CTAID.X ;  /* 0x00000000000c7919 */ /* 0x000e620000002500 */
[----:B------:R-:W2:Y:S01]  /*0030*/  LDCU.64 UR8, c[0x0][0x358] ;  /* 0x00006b00ff0877ac */ /* 0x000ea20008000a00 */
[----:B0-----:R-:W-:-:S09]  /*0040*/  UISETP.NE.AND UP0, UPT, UR4, URZ, UPT ;  /* 0x000000ff0400728c */ /* 0x001fd2000bf05270 */
[----:B--2---:R-:W-:Y:S05]  /*0050*/  BRA.U !UP0, `(.L_x_1279) ;  /* 0x0000000108147547 */ /* 0x004fea000b800000 */
[----:B------:R-:W1:Y:S02]  /*0060*/  LDC.64 R2, c[0x0][0x388] ;  /* 0x0000e200ff027b82 */ /* 0x000e640000000a00 */
[----:B-1----:R-:W-:-:S06]  /*0070*/  IMAD.WIDE.U32 R2, R12, 0x4, R2 ;  /* 0x000000040c027825 */ /* 0x002fcc00078e0002 */
[----:B------:R-:W2:Y:S02]  /*0080*/  LDG.E R2, desc[UR8][R2.64] ;  /* 0x0000000802027981 */ /* 0x000ea4000c1e1900 */
[----:B--2---:R-:W-:Y:S01]  /*0090*/  VIMNMX R7, PT, PT, RZ, R2, !PT ;  /* 0x00000002ff077248 */ /* 0x004fe20007fe0100 */
[----:B------:R-:W-:Y:S06]  /*00a0*/  BRA `(.L_x_1280) ;  /* 0x0000000000807947 */ /* 0x000fec0003800000 */
.L_x_1279:
[----:B------:R-:W0:Y:S01]  /*00b0*/  LDC R7, c[0x0][0x3a4] ;  /* 0x0000e900ff077b82 */ /* 0x000e220000000800 */
[----:B-1----:R-:W-:Y:S02]  /*00c0*/  IABS R6, R12 ;  /* 0x0000000c00067213 */ /* 0x002fe40000000000 */
[----:B0-----:R-:W-:-:S04]  /*00d0*/  IABS R5, R7 ;  /* 0x0000000700057213 */ /* 0x001fc80000000000 */
[----:B------:R-:W0:Y:S08]  /*00e0*/  I2F.RP R0, R5 ;  /* 0x0000000500007306 */ /* 0x000e300000209400 */
[----:B0-----:R-:W0:Y:S02]  /*00f0*/  MUFU.RCP R0, R0 ;  /* 0x0000000000007308 */ /* 0x001e240000001000 */
[----:B0-----:R-:W-:-:S06]  /*0100*/  VIADD R2, R0, 0xffffffe ;  /* 0x0ffffffe00027836 */ /* 0x001fcc0000000000 */
[----:B------:R0:W1:Y:S02]  /*0110*/  F2I.FTZ.U32.TRUNC.NTZ R3, R2 ;  /* 0x0000000200037305 */ /* 0x000064000021f000 */
[----:B0-----:R-:W-:Y:S02]  /*0120*/  IMAD.MOV.U32 R2, RZ, RZ, RZ ;  /* 0x000000ffff027224 */ /* 0x001fe400078e00ff */
[----:B-1----:R-:W-:-:S04]  /*0130*/  IMAD.MOV R4, RZ, RZ, -R3 ;  /* 0x000000ffff047224 */ /* 0x002fc800078e0a03 */
[----:B------:R-:W-:-:S04]  /*0140*/  IMAD R9, R4, R5, RZ ;  /* 0x0000000504097224 */ /* 0x000fc800078e02ff */
[----:B------:R-:W-:-:S06]  /*0150*/  IMAD.HI.U32 R3, R3, R9, R2 ;  /* 0x0000000903037227 */ /* 0x000fcc00078e0002 */
[----:B------:R-:W-:Y:S02]  /*0160*/  IMAD.HI.U32 R4, R3, R6, RZ ;  /* 0x0000000603047227 */ /* 0x000fe400078e00ff */
[----:B------:R-:W0:Y:S02]  /*0170*/  LDC.64 R2, c[0x0][0x388] ;  /* 0x0000e200ff027b82 */ /* 0x000e240000000a00 */
[----:B------:R-:W-:-:S04]  /*0180*/  IMAD.MOV R0, RZ, RZ, -R4 ;  /* 0x000000ffff007224 */ /* 0x000fc800078e0a04 */
[----:B------:R-:W-:-:S05]  /*0190*/  IMAD R0, R5, R0, R6 ;  /* 0x0000000005007224 */ /* 0x000fca00078e0206 */
[----:B------:R-:W-:-:S13]  /*01a0*/  ISETP.GT.U32.AND P1, PT, R5, R0, PT ;  /* 0x000000000500720c */ /* 0x000fda0003f24070 */
[----:B------:R-:W-:Y:S02]  /*01b0*/  @!P1 IMAD.IADD R0, R0, 0x1, -R5 ;  /* 0x0000000100009824 */ /* 0x000fe400078e0a05 */
[----:B------:R-:W-:Y:S01]  /*01c0*/  @!P1 VIADD R4, R4, 0x1 ;  /* 0x0000000104049836 */ /* 0x000fe20000000000 */
[----:B------:R-:W-:Y:S02]  /*01d0*/  ISETP.NE.AND P1, PT, R7, RZ, PT ;  /* 0x000000ff0700720c */ /* 0x000fe40003f25270 */
[----:B------:R-:W-:Y:S02]  /*01e0*/  ISETP.GE.U32.AND P0, PT, R0, R5, PT ;  /* 0x000000050000720c */ /* 0x000fe40003f06070 */
[----:B------:R-:W-:-:S04]  /*01f0*/  LOP3.LUT R0, R12, R7, RZ, 0x3c, !PT ;  /* 0x000000070c007212 */ /* 0x000fc800078e3cff */
[----:B------:R-:W-:-:S07]  /*0200*/  ISETP.GE.AND P2, PT, R0, RZ, PT ;  /* 0x000000ff0000720c */ /* 0x000fce0003f46270 */
[----:B------:R-:W-:-:S06]  /*0210*/  @P0 VIADD R4, R4, 0x1 ;  /* 0x0000000104040836 */ /* 0x000fcc0000000000 */
[----:B------:R-:W-:Y:S01]  /*0220*/  @!P2 IMAD.MOV R4, RZ, RZ, -R4 ;  /* 0x000000ffff04a224 */ /* 0x000fe200078e0a04 */
[----:B------:R-:W-:-:S05]  /*0230*/  @!P1 LOP3.LUT R4, RZ, R7, RZ, 0x33, !PT ;  /* 0x00000007ff049212 */ /* 0x000fca00078e33ff */
[----:B0-----:R-:W-:-:S06]  /*0240*/  IMAD.WIDE R2, R4, 0x4, R2 ;  /* 0x0000000404027825 */ /* 0x001fcc00078e0202 */
[----:B------:R-:W2:Y:S01]  /*0250*/  LDG.E R2, desc[UR8][R2.64] ;  /* 0x0000000802027981 */ /* 0x000ea2000c1e1900 */
[----:B------:R-:W-:-:S04]  /*0260*/  IMAD.MOV R5, RZ, RZ, -R4 ;  /* 0x000000ffff057224 */ /* 0x000fc800078e0a04 */
[----:B------:R-:W-:-:S05]  /*0270*/  IMAD R5, R7, R5, R12 ;  /* 0x0000000507057224 */ /* 0x000fca00078e020c */
[----:B--2---:R-:W-:-:S04]  /*0280*/  IADD3 R5, PT, PT, R2, -R7, R5 ;  /* 0x8000000702057210 */ /* 0x004fc80007ffe005 */
[----:B------:R-:W-:-:S05]  /*0290*/  VIMNMX R5, PT, PT, R5, -0x1, !PT ;  /* 0xffffffff05057848 */ /* 0x000fca0007fe0100 */
[----:B------:R-:W-:-:S07]  /*02a0*/  VIADD R7, R5, 0x1 ;  /* 0x0000000105077836 */ /* 0x000fce0000000000 */
.L_x_1280:
[----:B------:R-:W0:Y:S08]  /*02b0*/  LDC R35, c[0x0][0x374] ;  /* 0x0000dd00ff237b82 */ /* 0x000e300000000800 */
[----:B------:R-:W1:Y:S08]  /*02c0*/  LDC R15, c[0x0][0x398] ;  /* 0x0000e600ff0f7b82 */ /* 0x000e700000000800 */
[----:B------:R-:W2:Y:S01]  /*02d0*/  LDC.64 R10, c[0x0][0x380] ;  /* 0x0000e000ff0a7b82 */ /* 0x000ea20000000a00 */
[----:B0-----:R-:W0:Y:S01]  /*02e0*/  I2F.U32.RP R0, R35 ;  /* 0x0000002300007306 */ /* 0x001e220000209000 */
[----:B------:R-:W-:-:S02]  /*02f0*/  ISETP.NE.U32.AND P2, PT, R35, RZ, PT ;  /* 0x000000ff2300720c */ /* 0x000fc40003f45070 */
[----:B-1----:R-:W-:Y:S01]  /*0300*/  SHF.R.S32.HI R9, RZ, 0x1f, R15 ;  /* 0x0000001fff097819 */ /* 0x002fe2000001140f */
[----:B------:R-:W-:-:S04]  /*0310*/  IMAD.WIDE.U32 R14, R12, R15, RZ ;  /* 0x0000000f0c0e7225 */ /* 0x000fc800078e00ff */
[----:B------:R-:W-:Y:S01]  /*0320*/  IMAD R13, R9, R12, RZ ;  /* 0x0000000c090d7224 */ /* 0x000fe200078e02ff */
[----:B0-----:R-:W0:Y:S02]  /*0330*/  MUFU.RCP R0, R0 ;  /* 0x0000000000007308 */ /* 0x001e240000001000 */
[----:B0-----:R-:W-:-:S06]  /*0340*/  VIADD R2, R0, 0xffffffe ;  /* 0x0ffffffe00027836 */ /* 0x001fcc0000000000 */
[----:B------:R0:W1:Y:S02]  /*0350*/  F2I.FTZ.U32.TRUNC.NTZ R3, R2 ;  /* 0x0000000200037305 */ /* 0x000064000021f000 */
[----:B0-----:R-:W-:Y:S02]  /*0360*/  IMAD.MOV.U32 R2, RZ, RZ, RZ ;  /* 0x000000ffff027224 */ /* 0x001fe400078e00ff */
[----:B-1----:R-:W-:-:S04]  /*0370*/  IMAD.MOV R4, RZ, RZ, -R3 ;  /* 0x000000ffff047224 */ /* 0x002fc800078e0a03 */
[----:B------:R-:W-:-:S04]  /*0380*/  IMAD R5, R4, R35, RZ ;  /* 0x0000002304057224 */ /* 0x000fc800078e02ff */
[----:B------:R-:W-:Y:S02]  /*0390*/  IMAD.HI.U32 R4, R3, R5, R2 ;  /* 0x0000000503047227 */ /* 0x000fe400078e0002 */
[----:B------:R-:W0:Y:S04]  /*03a0*/  LDC R5, c[0x0][0x3a0] ;  /* 0x0000e800ff057b82 */ /* 0x000e280000000800 */
[----:B------:R-:W-:Y:S02]  /*03b0*/  IMAD.HI.U32 R3, R4, R7, RZ ;  /* 0x0000000704037227 */ /* 0x000fe400078e00ff */
[----:B------:R-:W1:Y:S02]  /*03c0*/  S2R R4, SR_CTAID.Y ;  /* 0x0000000000047919 */ /* 0x000e640000002600 */
[----:B------:R-:W-:-:S04]  /*03d0*/  IMAD.MOV R6, RZ, RZ, -R3 ;  /* 0x000000ffff067224 */ /* 0x000fc800078e0a03 */
[----:B------:R-:W-:-:S05]  /*03e0*/  IMAD R0, R35, R6, R7 ;  /* 0x0000000623007224 */ /* 0x000fca00078e0207 */
[----:B------:R-:W-:-:S13]  /*03f0*/  ISETP.GE.U32.AND P0, PT, R0, R35, PT ;  /* 0x000000230000720c */ /* 0x000fda0003f06070 */
[----:B------:R-:W-:Y:S02]  /*0400*/  @P0 IMAD.IADD R0, R0, 0x1, -R35 ;  /* 0x0000000100000824 */ /* 0x000fe400078e0a23 */
[----:B------:R-:W-:-:S03]  /*0410*/  @P0 VIADD R3, R3, 0x1 ;  /* 0x0000000103030836 */ /* 0x000fc60000000000 */
[----:B------:R-:W-:Y:S01]  /*0420*/  ISETP.GE.U32.AND P1, PT, R0, R35, PT ;  /* 0x000000230000720c */ /* 0x000fe20003f26070 */
[C---:B-1----:R-:W-:Y:S02]  /*0430*/  VIADD R0, R4.reuse, 0x1 ;  /* 0x0000000104007836 */ /* 0x042fe40000000000 */
[----:B0-----:R-:W-:-:S03]  /*0440*/  IMAD R2, R4, R5, RZ ;  /* 0x0000000504027224 */ /* 0x001fc600078e02ff */
[----:B------:R-:W-:-:S07]  /*0450*/  ISETP.NE.AND P0, PT, R35, R0, PT ;  /* 0x000000002300720c */ /* 0x000fce0003f05270 */
[----:B------:R-:W-:Y:S01]  /*0460*/  @P1 VIADD R3, R3, 0x1 ;  /* 0x0000000103031836 */ /* 0x000fe20000000000 */
[-C--:B------:R-:W-:Y:S01]  /*0470*/  @!P2 LOP3.LUT R3, RZ, R35.reuse, RZ, 0x33, !PT ;  /* 0x00000023ff03a212 */ /* 0x080fe200078e33ff */
[----:B------:R-:W-:Y:S01]  /*0480*/  IMAD.WIDE.U32 R34, R12, R35, RZ ;  /* 0x000000230c227225 */ /* 0x000fe200078e00ff */
[----:B--2---:R-:W-:-:S03]  /*0490*/  LEA R18, P1, R14, R10, 0x2 ;  /* 0x0000000a0e127211 */ /* 0x004fc600078210ff */
[----:B------:R-:W-:Y:S02]  /*04a0*/  IMAD R6, R3, R4, RZ ;  /* 0x0000000403067224 */ /* 0x000fe400078e02ff */
[----:B------:R-:W-:Y:S02]  /*04b0*/  IMAD R0, R35, R5, RZ ;  /* 0x0000000523007224 */ /* 0x000fe400078e02ff */
[----:B------:R-:W-:Y:S01]  /*04c0*/  @P0 IMAD.IADD R7, R3, 0x1, R6 ;  /* 0x0000000103070824 */ /* 0x000fe200078e0206 */
[----:B------:R-:W-:-:S03]  /*04d0*/  SHF.R.S32.HI R3, RZ, 0x1f, R5 ;  /* 0x0000001fff037819 */ /* 0x000fc60000011405 */
[----:B------:R-:W-:Y:S02]  /*04e0*/  IMAD.IADD R4, R7, 0x1, -R6 ;  /* 0x0000000107047824 */ /* 0x000fe400078e0a06 */
[----:B------:R-:W-:Y:S02]  /*04f0*/  IMAD R9, R34, R3, R0 ;  /* 0x0000000322097224 */ /* 0x000fe400078e0200 */
[----:B------:R-:W-:Y:S01]  /*0500*/  IMAD.MOV.U32 R3, RZ, RZ, RZ ;  /* 0x000000ffff037224 */ /* 0x000fe200078e00ff */
[-C--:B------:R-:W-:Y:S01]  /*0510*/  ISETP.GT.AND P0, PT, R4, R5.reuse, PT ;  /* 0x000000050400720c */ /* 0x080fe20003f04270 */
[----:B------:R-:W-:Y:S02]  /*0520*/  IMAD.IADD R0, R15, 0x1, R13 ;  /* 0x000000010f007824 */ /* 0x000fe400078e020d */
[----:B------:R-:W-:-:S03]  /*0530*/  IMAD.WIDE.U32 R34, R34, R5, R2 ;  /* 0x0000000522227225 */ /* 0x000fc600078e0002 */
[----:B------:R-:W-:Y:S01]  /*0540*/  LEA.HI.X R19, R14, R11, R0, 0x2, P1 ;  /* 0x0000000b0e137211 */ /* 0x000fe200008f1400 */
[----:B------:R-:W-:-:S06]  /*0550*/  IMAD.IADD R3, R35, 0x1, R9 ;  /* 0x0000000123037824 */ /* 0x000fcc00078e0209 */
[----:B------:R-:W-:Y:S05]  /*0560*/  @P0 BRA `(.L_x_1281) ;  /* 0x00000008009c0947 */ /* 0x000fea0003800000 */
[----:B------:R-:W0:Y:S01]  /*0570*/  S2R R13, SR_TID.X ;  /* 0x00000000000d7919 */ /* 0x000e220000002100 */
[----:B------:R-:W1:Y:S01]  /*0580*/  LDCU.64 UR4, c[0x0][0x390] ;  /* 0x00007200ff0477ac */ /* 0x000e620008000a00 */
[C---:B------:R-:W-:Y:S01]  /*0590*/  IMAD.SHL.U32 R10, R34.reuse, 0x4, RZ ;  /* 0x00000004220a7824 */ /* 0x040fe200078e00ff */
[----:B------:R-:W-:Y:S01]  /*05a0*/  SHF.L.U64.HI R11, R34, 0x2, R3 ;  /* 0x00000002220b7819 */ /* 0x000fe20000010203 */
[----:B------:R-:W-:Y:S01]  /*05b0*/  BSSY.RECONVERGENT B0, `(.L_x_1282) ;  /* 0x0000048000007945 */ /* 0x000fe20003800200 */
[----:B------:R-:W2:Y:S02]  /*05c0*/  LDCU.64 UR6, c[0x0][0x3b0] ;  /* 0x00007600ff0677ac */ /* 0x000ea40008000a00 */
[C---:B-1----:R-:W-:Y:S02]  /*05d0*/  IADD3 R2, P1, PT, R10.reuse, UR4, RZ ;  /* 0x000000040a027c10 */ /* 0x042fe4000ff3e0ff */
[----:B--2---:R-:W-:Y:S02]  /*05e0*/  IADD3 R8, P2, PT, R10, UR6, RZ ;  /* 0x000000060a087c10 */ /* 0x004fe4000ff5e0ff */
[----:B------:R-:W-:-:S02]  /*05f0*/  IADD3.X R3, PT, PT, R11, UR5, RZ, P1, !PT ;  /* 0x000000050b037c10 */ /* 0x000fc40008ffe4ff */
[----:B------:R-:W-:Y:S02]  /*0600*/  IADD3.X R9, PT, PT, R11, UR7, RZ, P2, !PT ;  /* 0x000000070b097c10 */ /* 0x000fe400097fe4ff */
[----:B0-----:R-:W-:-:S13]  /*0610*/  ISETP.GE.AND P0, PT, R13, R4, PT ;  /* 0x000000040d00720c */ /* 0x001fda0003f06270 */
[----:B------:R-:W-:Y:S05]  /*0620*/  @P0 BRA `(.L_x_1283) ;  /* 0x0000000400000947 */ /* 0x000fea0003800000 */
[----:B------:R-:W-:Y:S01]  /*0630*/  LOP3.LUT R0, RZ, R6, RZ, 0x33, !PT ;  /* 0x00000006ff007212 */ /* 0x000fe200078e33ff */
[----:B------:R-:W-:Y:S01]  /*0640*/  BSSY.RECONVERGENT B1, `(.L_x_1284) ;  /* 0x0000023000017945 */ /* 0x000fe20003800200 */
[----:B------:R-:W-:Y:S02]  /*0650*/  IMAD.MOV.U32 R21, RZ, RZ, R13 ;  /* 0x000000ffff157224 */ /* 0x000fe400078e000d */
[----:B------:R-:W-:-:S04]  /*0660*/  IADD3 R0, PT, PT, -R13, R7, R0 ;  /* 0x000000070d007210 */ /* 0x000fc80007ffe100 */
[C---:B------:R-:W-:Y:S02]  /*0670*/  LOP3.LUT R12, R0.reuse, 0x600, RZ, 0xc0, !PT ;  /* 0x00000600000c7812 */ /* 0x040fe400078ec0ff */
[----:B------:R-:W-:Y:S02]  /*0680*/  ISETP.GE.U32.AND P1, PT, R0, 0x600, PT ;  /* 0x000006000000780c */ /* 0x000fe40003f26070 */
[----:B------:R-:W-:-:S13]  /*0690*/  ISETP.NE.AND P0, PT, R12, 0x600, PT ;  /* 0x000006000c00780c */ /* 0x000fda0003f05270 */
[----:B------:R-:W-:Y:S05]  /*06a0*/  @!P0 BRA `(.L_x_1285) ;  /* 0x0000000000708947 */ /* 0x000fea0003800000 */
[----:B------:R-:W-:Y:S01]  /*06b0*/  LEA.HI R0, R0, 0x1, RZ, 0x17 ;  /* 0x0000000100007811 */ /* 0x000fe200078fb8ff */
[----:B------:R-:W-:-:S04]  /*06c0*/  IMAD.WIDE.U32 R14, R13, 0x4, R10 ;  /* 0x000000040d0e7825 */ /* 0x000fc800078e000a */
[C---:B------:R-:W-:Y:S01]  /*06d0*/  IMAD.SHL.U32 R12, R0.reuse, 0x200, RZ ;  /* 0x00000200000c7824 */ /* 0x040fe200078e00ff */
[----:B------:R-:W-:Y:S01]  /*06e0*/  LOP3.LUT R0, R0, 0x3, RZ, 0xc0, !PT ;  /* 0x0000000300007812 */ /* 0x000fe200078ec0ff */
[--C-:B------:R-:W-:Y:S01]  /*06f0*/  IMAD.IADD R23, R6, 0x1, R13.reuse ;  /* 0x0000000106177824 */ /* 0x100fe200078e020d */
[----:B------:R-:W-:Y:S02]  /*0700*/  IADD3 R22, P0, PT, R14, UR6, RZ ;  /* 0x000000060e167c10 */ /* 0x000fe4000ff1e0ff */
[----:B------:R-:W-:Y:S01]  /*0710*/  LOP3.LUT R12, R12, 0x600, RZ, 0xc0, !PT ;  /* 0x000006000c0c7812 */ /* 0x000fe200078ec0ff */
[----:B------:R-:W-:Y:S01]  /*0720*/  IMAD.MOV R0, RZ, RZ, -R0 ;  /* 0x000000ffff007224 */ /* 0x000fe200078e0a00 */
[----:B------:R-:W-:Y:S02]  /*0730*/  IADD3 R20, P2, PT, R14, UR4, RZ ;  /* 0x000000040e147c10 */ /* 0x000fe4000ff5e0ff */
[C---:B------:R-:W-:Y:S01]  /*0740*/  IADD3.X R29, PT, PT, R15.reuse, UR7, RZ, P0, !PT ;  /* 0x000000070f1d7c10 */ /* 0x040fe200087fe4ff */
[----:B------:R-:W-:Y:S01]  /*0750*/  IMAD.IADD R21, R12, 0x1, R13 ;  /* 0x000000010c157824 */ /* 0x000fe200078e020d */
[----:B------:R-:W-:-:S09]  /*0760*/  IADD3.X R27, PT, PT, R15, UR5, RZ, P2, !PT ;  /* 0x000000050f1b7c10 */ /* 0x000fd200097fe4ff */
.L_x_1286:
[----:B------:R-:W-:Y:S02]  /*0770*/  IMAD.MOV.U32 R16, RZ, RZ, R20 ;  /* 0x000000ffff107224 */ /* 0x000fe400078e0014 */
[----:B------:R-:W-:Y:S02]  /*0780*/  IMAD.MOV.U32 R17, RZ, RZ, R27 ;  /* 0x000000ffff117224 */ /* 0x000fe400078e001b */
[----:B0-----:R-:W-:-:S03]  /*0790*/  IMAD.WIDE R14, R23, 0x4, R18 ;  /* 0x00000004170e7825 */ /* 0x001fc600078e0212 */
[----:B------:R0:W-:Y:S04]  /*07a0*/  STG.E desc[UR8][R16.64], R23 ;  /* 0x0000001710007986 */ /* 0x0001e8000c101908 */
[----:B------:R1:W2:Y:S01]  /*07b0*/  LDG.E R25, desc[UR8][R14.64] ;  /* 0x000000080e197981 */ /* 0x0002a2000c1e1900 */
[----:B------:R-:W-:Y:S01]  /*07c0*/  VIADD R0, R0, 0x1 ;  /* 0x0000000100007836 */ /* 0x000fe20000000000 */
[----:B------:R-:W-:-:S04]  /*07d0*/  IADD3 R20, P3, PT, R20, 0x800, RZ ;  /* 0x0000080014147810 */ /* 0x000fc80007f7e0ff */
[----:B------:R-:W-:Y:S01]  /*07e0*/  ISETP.NE.AND P0, PT, R0, RZ, PT ;  /* 0x000000ff0000720c */ /* 0x000fe20003f05270 */
[----:B------:R-:W-:Y:S02]  /*07f0*/  IMAD.X R27, RZ, RZ, R27, P3 ;  /* 0x000000ffff1b7224 */ /* 0x000fe400018e061b */
[----:B0-----:R-:W-:Y:S02]  /*0800*/  VIADD R23, R23, 0x200 ;  /* 0x0000020017177836 */ /* 0x001fe40000000000 */
[----:B-1----:R-:W-:Y:S01]  /*0810*/  IMAD.MOV.U32 R14, RZ, RZ, R22 ;  /* 0x000000ffff0e7224 */ /* 0x002fe200078e0016 */
[----:B------:R-:W-:Y:S01]  /*0820*/  IADD3 R22, P2, PT, R22, 0x800, RZ ;  /* 0x0000080016167810 */ /* 0x000fe20007f5e0ff */
[----:B------:R-:W-:-:S04]  /*0830*/  IMAD.MOV.U32 R15, RZ, RZ, R29 ;  /* 0x000000ffff0f7224 */ /* 0x000fc800078e001d */
[----:B------:R-:W-:Y:S01]  /*0840*/  IMAD.X R29, RZ, RZ, R29, P2 ;  /* 0x000000ffff1d7224 */ /* 0x000fe200010e061d */
[----:B--2---:R0:W-:Y:S01]  /*0850*/  STG.E desc[UR8][R14.64], R25 ;  /* 0x000000190e007986 */ /* 0x0041e2000c101908 */
[----:B------:R-:W-:Y:S06]  /*0860*/  @P0 BRA `(.L_x_1286) ;  /* 0xfffffffc00c00947 */ /* 0x000fec000383ffff */
.L_x_1285:
[----:B------:R-:W-:Y:S05]  /*0870*/  BSYNC.RECONVERGENT B1 ;  /* 0x0000000000017941 */ /* 0x000fea0003800200 */
.L_x_1284:
[----:B------:R-:W-:Y:S05]  /*0880*/  @!P1 BRA `(.L_x_1283) ;  /* 0x0000000000689947 */ /* 0x000fea0003800000 */
[----:B------:R-:W-:Y:S02]  /*0890*/  VIADD R0, R21, 0x400 ;  /* 0x0000040015007836 */ /* 0x000fe40000000000 */
[----:B------:R-:W-:-:S07]  /*08a0*/  IMAD.IADD R23, R6, 0x1, R21 ;  /* 0x0000000106177824 */ /* 0x000fce00078e0215 */
.L_x_1287:
[----:B-1----:R-:W-:Y:S02]  /*08b0*/  VIADD R21, R0, 0xfffffc00 ;  /* 0xfffffc0000157836 */ /* 0x002fe40000000000 */
[----:B0-----:R-:W-:-:S04]  /*08c0*/  IMAD.WIDE R14, R23, 0x4, R18 ;  /* 0x00000004170e7825 */ /* 0x001fc800078e0212 */
[----:B------:R-:W-:-:S05]  /*08d0*/  IMAD.WIDE.U32 R16, R21, 0x4, R2 ;  /* 0x0000000415107825 */ /* 0x000fca00078e0002 */
[----:B------:R-:W-:Y:S04]  /*08e0*/  STG.E desc[UR8][R16.64], R23 ;  /* 0x0000001710007986 */ /* 0x000fe8000c101908 */
[----:B------:R-:W2:Y:S01]  /*08f0*/  LDG.E R25, desc[UR8][R14.64] ;  /* 0x000000080e197981 */ /* 0x000ea2000c1e1900 */
[----:B------:R-:W-:-:S04]  /*0900*/  IMAD.WIDE.U32 R20, R21, 0x4, R8 ;  /* 0x0000000415147825 */ /* 0x000fc800078e0008 */
[C---:B------:R-:W-:Y:S01]  /*0910*/  VIADD R27, R23.reuse, 0x200 ;  /* 0x00000200171b7836 */ /* 0x040fe20000000000 */
[----:B--2---:R0:W-:Y:S04]  /*0920*/  STG.E desc[UR8][R20.64], R25 ;  /* 0x0000001914007986 */ /* 0x0041e8000c101908 */
[----:B------:R1:W-:Y:S04]  /*0930*/  STG.E desc[UR8][R16.64+0x800], R27 ;  /* 0x0008001b10007986 */ /* 0x0003e8000c101908 */
[----:B------:R-:W2:Y:S01]  /*0940*/  LDG.E R29, desc[UR8][R14.64+0x800] ;  /* 0x000800080e1d7981 */ /* 0x000ea2000c1e1900 */
[----:B------:R-:W-:-:S03]  /*0950*/  VIADD R31, R23, 0x400 ;  /* 0x00000400171f7836 */ /* 0x000fc60000000000 */
[----:B--2---:R1:W-:Y:S04]  /*0960*/  STG.E desc[UR8][R20.64+0x800], R29 ;  /* 0x0008001d14007986 */ /* 0x0043e8000c101908 */
[----:B------:R1:W-:Y:S04]  /*0970*/  STG.E desc[UR8][R16.64+0x1000], R31 ;  /* 0x0010001f10007986 */ /* 0x0003e8000c101908 */
[----:B------:R-:W2:Y:S01]  /*0980*/  LDG.E R33, desc[UR8][R14.64+0x1000] ;  /* 0x001000080e217981 */ /* 0x000ea2000c1e1900 */
[----:B------:R-:W-:-:S03]  /*0990*/  VIADD R35, R23, 0x600 ;  /* 0x0000060017237836 */ /* 0x000fc60000000000 */
[----:B--2---:R1:W-:Y:S04]  /*09a0*/  STG.E desc[UR8][R20.64+0x1000], R33 ;  /* 0x0010002114007986 */ /* 0x0043e8000c101908 */
[----:B------:R1:W-:Y:S04]  /*09b0*/  STG.E desc[UR8][R16.64+0x1800], R35 ;  /* 0x0018002310007986 */ /* 0x0003e8000c101908 */
[----:B------:R-:W2:Y:S01]  /*09c0*/  LDG.E R37, desc[UR8][R14.64+0x1800] ;  /* 0x001800080e257981 */ /* 0x000ea2000c1e1900 */
[C---:B0-----:R-:W-:Y:S02]  /*09d0*/  VIADD R25, R0.reuse, 0x400 ;  /* 0x0000040000197836 */ /* 0x041fe40000000000 */
[----:B------:R-:W-:-:S02]  /*09e0*/  VIADD R0, R0, 0x800 ;  /* 0x0000080000007836 */ /* 0x000fc40000000000 */
[----:B------:R-:W-:Y:S01]  /*09f0*/  VIADD R23, R23, 0x800 ;  /* 0x0000080017177836 */ /* 0x000fe20000000000 */
[----:B------:R-:W-:Y:S01]  /*0a00*/  ISETP.GE.AND P0, PT, R25, R4, PT ;  /* 0x000000041900720c */ /* 0x000fe20003f06270 */
[----:B--2---:R1:W-:-:S12]  /*0a10*/  STG.E desc[UR8][R20.64+0x1800], R37 ;  /* 0x0018002514007986 */ /* 0x0043d8000c101908 */
[----:B------:R-:W-:Y:S05]  /*0a20*/  @!P0 BRA `(.L_x_1287) ;  /* 0xfffffffc00a08947 */ /* 0x000fea000383ffff */
.L_x_1283:
[----:B------:R-:W-:Y:S05]  /*0a30*/  BSYNC.RECONVERGENT B0 ;  /* 0x0000000000007941 */ /* 0x000fea0003800200 */
.L_x_1282:
[----:B------:R-:W-:-:S05]  /*0a40*/  IMAD.IADD R4, R4, 0x1, R13 ;  /* 0x0000000104047824 */ /* 0x000fca00078e020d */
[----:B------:R-:W-:-:S13]  /*0a50*/  ISETP.GE.AND P0, PT, R4, R5, PT ;  /* 0x000000050400720c */ /* 0x000fda0003f06270 */
[----:B------:R-:W-:Y:S05]  /*0a60*/  @P0 EXIT ;  /* 0x000000000000094d */ /* 0x000fea0003800000 */
[-C--:B------:R-:W-:Y:S01]  /*0a70*/  IADD3 R0, PT, PT, -R6, R7.reuse, R13 ;  /* 0x0000000706007210 */ /* 0x080fe20007ffe10d */
[----:B------:R-:W-:Y:S01]  /*0a80*/  BSSY.RECONVERGENT B0, `(.L_x_1288) ;  /* 0x000002b000007945 */ /* 0x000fe20003800200 */
[----:B------:R-:W-:Y:S02]  /*0a90*/  LOP3.LUT R7, RZ, R7, RZ, 0x33, !PT ;  /* 0x00000007ff077212 */ /* 0x000fe400078e33ff */
[----:B------:R-:W-:-:S04]  /*0aa0*/  VIADDMNMX R5, R0, 0x200, R5, !PT ;  /* 0x0000020000057846 */ /* 0x000fc80007800105 */
[----:B------:R-:W-:Y:S01]  /*0ab0*/  IADD3 R6, PT, PT, R7, R5, R6 ;  /* 0x0000000507067210 */ /* 0x000fe20007ffe006 */
[----:B------:R-:W-:-:S04]  /*0ac0*/  IMAD.MOV.U32 R5, RZ, RZ, R4 ;  /* 0x000000ffff057224 */ /* 0x000fc800078e0004 */
[----:B-1----:R-:W-:-:S05]  /*0ad0*/  IMAD.IADD R16, R6, 0x1, -R13 ;  /* 0x0000000106107824 */ /* 0x002fca00078e0a0d */
[C---:B------:R-:W-:Y:S02]  /*0ae0*/  ISETP.GE.U32.AND P0, PT, R16.reuse, 0xe00, PT ;  /* 0x00000e001000780c */ /* 0x040fe40003f06070 */
[----:B------:R-:W-:-:S04]  /*0af0*/  LEA.HI R18, R16, 0x1, RZ, 0x17 ;  /* 0x0000000110127811 */ /* 0x000fc800078fb8ff */
[----:B------:R-:W-:-:S04]  /*0b00*/  LOP3.LUT R20, R18, 0x7, RZ, 0xc0, !PT ;  /* 0x0000000712147812 */ /* 0x000fc800078ec0ff */
[----:B------:R-:W-:-:S03]  /*0b10*/  ISETP.NE.AND P1, PT, R20, RZ, PT ;  /* 0x000000ff1400720c */ /* 0x000fc60003f25270 */
[----:B------:R-:W-:Y:S10]  /*0b20*/  @!P0 BRA `(.L_x_1289) ;  /* 0x0000000000808947 */ /* 0x000ff40003800000 */
[----:B0-----:R-:W-:Y:S02]  /*0b30*/  IADD3 R14, P0, PT, R10, 0x2000, RZ ;  /* 0x000020000a0e7810 */ /* 0x001fe40007f1e0ff */
[----:B------:R-:W-:Y:S02]  /*0b40*/  LOP3.LUT R0, R18, 0xfffff8, RZ, 0xc0, !PT ;  /* 0x00fffff812007812 */ /* 0x000fe400078ec0ff */
[C---:B------:R-:W-:Y:S01]  /*0b50*/  IADD3 R12, P2, PT, R14.reuse, UR4, RZ ;  /* 0x000000040e0c7c10 */ /* 0x040fe2000ff5e0ff */
[----:B------:R-:W-:Y:S01]  /*0b60*/  IMAD.X R10, RZ, RZ, R11, P0 ;  /* 0x000000ffff0a7224 */ /* 0x000fe200000e060b */
[----:B------:R-:W-:Y:S01]  /*0b70*/  IADD3 R14, P3, PT, R14, UR6, RZ ;  /* 0x000000060e0e7c10 */ /* 0x000fe2000ff7e0ff */
[----:B------:R-:W-:-:S03]  /*0b80*/  IMAD.MOV R0, RZ, RZ, -R0 ;  /* 0x000000ffff007224 */ /* 0x000fc600078e0a00 */
[C---:B------:R-:W-:Y:S02]  /*0b90*/  IADD3.X R13, PT, PT, R10.reuse, UR5, RZ, P2, !PT ;  /* 0x000000050a0d7c10 */ /* 0x040fe400097fe4ff */
[----:B------:R-:W-:-:S07]  /*0ba0*/  IADD3.X R15, PT, PT, R10, UR7, RZ, P3, !PT ;  /* 0x000000070a0f7c10 */ /* 0x000fce0009ffe4ff */
.L_x_1290:
[----:B-1----:R-:W-:Y:S02]  /*0bb0*/  IMAD.MOV.U32 R17, RZ, RZ, -0x1 ;  /* 0xffffffffff117424 */ /* 0x002fe400078e00ff */
[----:B------:R-:W-:-:S04]  /*0bc0*/  IMAD.WIDE R6, R5, 0x4, R12 ;  /* 0x0000000405067825 */ /* 0x000fc800078e020c */
[----:B------:R-:W-:Y:S01]  /*0bd0*/  IMAD.MOV.U32 R19, RZ, RZ, -0x800001 ;  /* 0xff7fffffff137424 */ /* 0x000fe200078e00ff */
[----:B------:R1:W-:Y:S01]  /*0be0*/  STG.E desc[UR8][R6.64+-0x2000], R17 ;  /* 0xffe0001106007986 */ /* 0x0003e2000c101908 */
        /* <DEDUP_REMOVED lines=20> */
.L_x_1289:
[----:B------:R-:W-:Y:S05]  /*0d30*/  BSYNC.RECONVERGENT B0 ;  /* 0x0000000000007941 */ /* 0x000fea0003800200 */
.L_x_1288:
[----:B------:R-:W-:Y:S05]  /*0d40*/  @!P1 EXIT ;  /* 0x000000000000994d */ /* 0x000fea0003800000 */
[----:B------:R-:W-:Y:S01]  /*0d50*/  ISETP.GE.U32.AND P0, PT, R20, 0x4, PT ;  /* 0x000000041400780c */ /* 0x000fe20003f06070 */
[----:B------:R-:W-:Y:S01]  /*0d60*/  BSSY.RECONVERGENT B0, `(.L_x_1291) ;  /* 0x0000010000007945 */ /* 0x000fe20003800200 */
[----:B------:R-:W-:-:S11]  /*0d70*/  LOP3.LUT P1, R18, R18, 0x3, RZ, 0xc0, !PT ;  /* 0x0000000312127812 */ /* 0x000fd6000782c0ff */
[----:B------:R-:W-:Y:S05]  /*0d80*/  @!P0 BRA `(.L_x_1292) ;  /* 0x0000000000348947 */ /* 0x000fea0003800000 */
[----:B------:R-:W-:Y:S02]  /*0d90*/  IMAD.MOV.U32 R13, RZ, RZ, -0x1 ;  /* 0xffffffffff0d7424 */ /* 0x000fe400078e00ff */
[----:B-1----:R-:W-:-:S04]  /*0da0*/  IMAD.WIDE R6, R5, 0x4, R2 ;  /* 0x0000000405067825 */ /* 0x002fc800078e0202 */
[----:B0-----:R-:W-:Y:S01]  /*0db0*/  IMAD.MOV.U32 R15, RZ, RZ, -0x800001 ;  /* 0xff7fffffff0f7424 */ /* 0x001fe200078e00ff */
[----:B------:R2:W-:Y:S01]  /*0dc0*/  STG.E desc[UR8][R6.64], R13 ;  /* 0x0000000d06007986 */ /* 0x0005e2000c101908 */
[----:B------:R-:W-:-:S04]  /*0dd0*/  IMAD.WIDE R10, R5, 0x4, R8 ;  /* 0x00000004050a7825 */ /* 0x000fc800078e0208 */
[----:B------:R-:W-:Y:S01]  /*0de0*/  VIADD R5, R5, 0x800 ;  /* 0x0000080005057836 */ /* 0x000fe20000000000 */
[----:B------:R2:W-:Y:S04]  /*0df0*/  STG.E desc[UR8][R10.64], R15 ;  /* 0x0000000f0a007986 */ /* 0x0005e8000c101908 */
[----:B------:R2:W-:Y:S04]  /*0e00*/  STG.E desc[UR8][R6.64+0x800], R13 ;  /* 0x0008000d06007986 */ /* 0x0005e8000c101908 */
[----:B------:R2:W-:Y:S04]  /*0e10*/  STG.E desc[UR8][R10.64+0x800], R15 ;  /* 0x0008000f0a007986 */ /* 0x0005e8000c101908 */
[----:B------:R2:W-:Y:S04]  /*0e20*/  STG.E desc[UR8][R6.64+0x1000], R13 ;  /* 0x0010000d06007986 */ /* 0x0005e8000c101908 */
[----:B------:R2:W-:Y:S04]  /*0e30*/  STG.E desc[UR8][R10.64+0x1000], R15 ;  /* 0x0010000f0a007986 */ /* 0x0005e8000c101908 */
[----:B------:R2:W-:Y:S04]  /*0e40*/  STG.E desc[UR8][R6.64+0x1800], R13 ;  /* 0x0018000d06007986 */ /* 0x0005e8000c101908 */
[----:B------:R2:W-:Y:S02]  /*0e50*/  STG.E desc[UR8][R10.64+0x1800], R15 ;  /* 0x0018000f0a007986 */ /* 0x0005e4000c101908 */
.L_x_1292:
[----:B------:R-:W-:Y:S05]  /*0e60*/  BSYNC.RECONVERGENT B0 ;  /* 0x0000000000007941 */ /* 0x000fea0003800200 */
.L_x_1291:
[----:B------:R-:W-:Y:S05]  /*0e70*/  @!P1 EXIT ;  /* 0x000000000000994d */ /* 0x000fea0003800000 */
[----:B------:R-:W-:Y:S01]  /*0e80*/  ISETP.NE.AND P1, PT, R18, 0x1, PT ;  /* 0x000000011200780c */ /* 0x000fe20003f25270 */
[----:B------:R-:W-:Y:S01]  /*0e90*/  BSSY.RECONVERGENT B0, `(.L_x_1293) ;  /* 0x000000c000007945 */ /* 0x000fe20003800200 */
[----:B------:R-:W-:-:S11]  /*0ea0*/  LOP3.LUT P0, RZ, R16, 0x200, RZ, 0xc0, !PT ;  /* 0x0000020010ff7812 */ /* 0x000fd6000780c0ff */
[----:B------:R-:W-:Y:S05]  /*0eb0*/  @!P1 BRA `(.L_x_1294) ;  /* 0x0000000000249947 */ /* 0x000fea0003800000 */
[----:B--2---:R-:W-:Y:S02]  /*0ec0*/  IMAD.MOV.U32 R13, RZ, RZ, -0x1 ;  /* 0xffffffffff0d7424 */ /* 0x004fe400078e00ff */
[----:B-1----:R-:W-:-:S04]  /*0ed0*/  IMAD.WIDE R6, R5, 0x4, R2 ;  /* 0x0000000405067825 */ /* 0x002fc800078e0202 */
[----:B0-----:R-:W-:Y:S01]  /*0ee0*/  IMAD.MOV.U32 R15, RZ, RZ, -0x800001 ;  /* 0xff7fffffff0f7424 */ /* 0x001fe200078e00ff */
[----:B------:R3:W-:Y:S01]  /*0ef0*/  STG.E desc[UR8][R6.64], R13 ;  /* 0x0000000d06007986 */ /* 0x0007e2000c101908 */
[----:B------:R-:W-:-:S04]  /*0f00*/  IMAD.WIDE R10, R5, 0x4, R8 ;  /* 0x00000004050a7825 */ /* 0x000fc800078e0208 */
[----:B------:R-:W-:Y:S01]  /*0f10*/  VIADD R5, R5, 0x400 ;  /* 0x0000040005057836 */ /* 0x000fe20000000000 */
[----:B------:R3:W-:Y:S04]  /*0f20*/  STG.E desc[UR8][R10.64], R15 ;  /* 0x0000000f0a007986 */ /* 0x0007e8000c101908 */
[----:B------:R3:W-:Y:S04]  /*0f30*/  STG.E desc[UR8][R6.64+0x800], R13 ;  /* 0x0008000d06007986 */ /* 0x0007e8000c101908 */
[----:B------:R3:W-:Y:S02]  /*0f40*/  STG.E desc[UR8][R10.64+0x800], R15 ;  /* 0x0008000f0a007986 */ /* 0x0007e4000c101908 */
.L_x_1294:
[----:B------:R-:W-:Y:S05]  /*0f50*/  BSYNC.RECONVERGENT B0 ;  /* 0x0000000000007941 */ /* 0x000fea0003800200 */
.L_x_1293:
[----:B------:R-:W-:Y:S05]  /*0f60*/  @P0 EXIT ;  /* 0x000000000000094d */ /* 0x000fea0003800000 */
[----:B------:R-:W-:-:S04]  /*0f70*/  IMAD.WIDE R2, R5, 0x4, R2 ;  /* 0x0000000405027825 */ /* 0x000fc800078e0202 */
[----:B------:R-:W-:-:S04]  /*0f80*/  IMAD.WIDE R8, R5, 0x4, R8 ;  /* 0x0000000405087825 */ /* 0x000fc800078e0208 */
[----:B------:R-:W-:Y:S02]  /*0f90*/  IMAD.MOV.U32 R5, RZ, RZ, -0x1 ;  /* 0xffffffffff057424 */ /* 0x000fe400078e00ff */
[----:B-123--:R-:W-:-:S03]  /*0fa0*/  IMAD.MOV.U32 R7, RZ, RZ, -0x800001 ;  /* 0xff7fffffff077424 */ /* 0x00efc600078e00ff */
[----:B------:R-:W-:Y:S04]  /*0fb0*/  STG.E desc[UR8][R2.64], R5 ;  /* 0x0000000502007986 */ /* 0x000fe8000c101908 */
[----:B------:R-:W-:Y:S01]  /*0fc0*/  STG.E desc[UR8][R8.64], R7 ;  /* 0x0000000708007986 */ /* 0x000fe2000c101908 */
[----:B------:R-:W-:Y:S05]  /*0fd0*/  EXIT ;  /* 0x000000000000794d */ /* 0x000fea0003800000 */
.L_x_1281:
[----:B------:R-:W0:Y:S01]  /*0fe0*/  S2R R5, SR_TID.X ;  /* 0x0000000000057919 */ /* 0x000e220000002100 */
[----:B------:R-:W1:Y:S01]  /*0ff0*/  S2UR UR5, SR_CgaCtaId ;  /* 0x00000000000579c3 */ /* 0x000e620000008800 */
[----:B------:R-:W-:Y:S01]  /*1000*/  UMOV UR4, 0x400 ;  /* 0x0000040000047882 */ /* 0x000fe20000000000 */
[----:B------:R-:W-:Y:S01]  /*1010*/  IMAD.IADD R15, R6, 0x1, R14 ;  /* 0x00000001060f7824 */ /* 0x000fe200078e020e */
[----:B------:R-:W-:Y:S03]  /*1020*/  BSSY.RECONVERGENT B0, `(.L_x_1295) ;  /* 0x0000158000007945 */ /* 0x000fe60003800200 */
[----:B------:R-:W-:Y:S02]  /*1030*/  IMAD.U32 R15, R15, 0x4, R10 ;  /* 0x000000040f0f7824 */ /* 0x000fe400078e000a */
[----:B------:R-:W2:Y:S01]  /*1040*/  LDC R8, c[0x0][0x39c] ;  /* 0x0000e700ff087b82 */ /* 0x000ea20000000800 */
[----:B-1----:R-:W-:-:S06]  /*1050*/  ULEA UR4, UR5, UR4, 0x18 ;  /* 0x0000000405047291 */ /* 0x002fcc000f8ec0ff */
[----:B------:R-:W-:Y:S01]  /*1060*/  IMAD.U32 R2, RZ, RZ, UR4 ;  /* 0x00000004ff027e24 */ /* 0x000fe2000f8e00ff */
[C---:B0-----:R-:W-:Y:S02]  /*1070*/  ISETP.NE.AND P0, PT, R5.reuse, RZ, PT ;  /* 0x000000ff0500720c */ /* 0x041fe40003f05270 */
[C---:B------:R-:W-:Y:S01]  /*1080*/  ISETP.GT.U32.AND P1, PT, R5.reuse, 0x1ff, PT ;  /* 0x000001ff0500780c */ /* 0x040fe20003f24070 */
[----:B------:R-:W-:-:S10]  /*1090*/  IMAD R0, R5, 0x4, R2 ;  /* 0x0000000405007824 */ /* 0x000fd400078e0202 */
[----:B------:R-:W-:Y:S04]  /*10a0*/  @!P0 STS [UR4+0x4864], RZ ;  /* 0x004864ffff008988 */ /* 0x000fe80008000804 */
[----:B------:R-:W-:Y:S01]  /*10b0*/  @!P0 STS [UR4+0x486c], RZ ;  /* 0x00486cffff008988 */ /* 0x000fe20008000804 */
[----:B------:R-:W-:Y:S01]  /*10c0*/  BAR.SYNC.DEFER_BLOCKING 0x0 ;  /* 0x0000000000007b1d */ /* 0x000fe20000010000 */
[----:B--2---:R-:W-:-:S05]  /*10d0*/  ISETP.NE.AND P0, PT, R8, 0x1, PT ;  /* 0x000000010800780c */ /* 0x004fca0003f05270 */
[----:B------:R0:W-:Y:S04]  /*10e0*/  STS [R0+0x8a0], RZ ;  /* 0x0008a0ff00007388 */ /* 0x0001e80000000800 */
[----:B------:R0:W-:Y:S04]  /*10f0*/  STS [R0+0x10a0], RZ ;  /* 0x0010a0ff00007388 */ /* 0x0001e80000000800 */
[----:B------:R0:W-:Y:S04]  /*1100*/  STS [R0+0x18a0], RZ ;  /* 0x0018a0ff00007388 */ /* 0x0001e80000000800 */
[----:B------:R0:W-:Y:S01]  /*1110*/  @!P1 STS [R0+0x20a0], RZ ;  /* 0x0020a0ff00009388 */ /* 0x0001e20000000800 */
[----:B------:R-:W-:Y:S06]  /*1120*/  BAR.SYNC.DEFER_BLOCKING 0x0 ;  /* 0x0000000000007b1d */ /* 0x000fec0000010000 */
[----:B------:R-:W-:Y:S05]  /*1130*/  @P0 BRA `(.L_x_1296) ;  /* 0x00000004007c0947 */ /* 0x000fea0003800000 */
[----:B------:R-:W-:Y:S01]  /*1140*/  LOP3.LUT R8, R15, 0xf, RZ, 0xc0, !PT ;  /* 0x0000000f0f087812 */ /* 0x000fe200078ec0ff */
[----:B------:R-:W-:Y:S01]  /*1150*/  BSSY.RECONVERGENT B1, `(.L_x_1297) ;  /* 0x0000042000017945 */ /* 0x000fe20003800200 */
[----:B------:R-:W-:Y:S02]  /*1160*/  IMAD.WIDE R18, R6, 0x4, R18 ;  /* 0x0000000406127825 */ /* 0x000fe400078e0212 */
        /* <DEDUP_REMOVED lines=17> */
[----:B------:R-:W-:Y:S02]  /*1280*/  IMAD.MOV.U32 R21, RZ, RZ, R5 ;  /* 0x000000ffff157224 */ /* 0x000fe400078e0005 */
[----:B------:R-:W-:-:S04]  /*1290*/  IMAD.WIDE R14, R14, 0x4, R18 ;  /* 0x000000040e0e7825 */ /* 0x000fc800078e0212 */
[----:B------:R-:W-:-:S07]  /*12a0*/  VIADD R17, R2, 0x8a0 ;  /* 0x000008a002117836 */ /* 0x000fce0000000000 */
.L_x_1299:
        /* <DEDUP_REMOVED lines=44> */
.L_x_1298:
[----:B------:R-:W-:Y:S05]  /*1570*/  BSYNC.RECONVERGENT B1 ;  /* 0x0000000000017941 */ /* 0x000fea0003800200 */
.L_x_1297:
        /* <DEDUP_REMOVED lines=10> */
[----:B------:R-:W-:-:S05]  /*1620*/  LOP3.LUT R11, R10, 0xffff, RZ, 0xc0, !PT ;  /* 0x0000ffff0a0b7812 */ /* 0x000fca00078ec0ff */
[----:B------:R-:W-:-:S05]  /*1630*/  IMAD R10, R11, 0x4, R2 ;  /* 0x000000040b0a7824 */ /* 0x000fca00078e0202 */
[----:B------:R1:W-:Y:S02]  /*1640*/  ATOMS.POPC.INC.32 RZ, [R10+URZ+0x8a0] ;  /* 0x0008a0000aff7f8c */ /* 0x0003e4000d8000ff */
.L_x_1301:
[----:B------:R-:W-:Y:S05]  /*1650*/  BSYNC.RECONVERGENT B1 ;  /* 0x0000000000017941 */ /* 0x000fea0003800200 */
.L_x_1300:
        /* <DEDUP_REMOVED lines=13> */
.L_x_1296:
[----:B------:R-:W-:-:S05]  /*1730*/  IMAD.IADD R15, R6, 0x1, R5 ;  /* 0x00000001060f7824 */ /* 0x000fca00078e0205 */
[----:B------:R-:W-:-:S13]  /*1740*/  ISETP.GE.AND P0, PT, R15, R7, PT ;  /* 0x000000070f00720c */ /* 0x000fda0003f06270 */
[----:B------:R-:W-:Y:S05]  /*1750*/  @P0 BRA `(.L_x_1302) ;  /* 0x0000000c00900947 */ /* 0x000fea0003800000 */
[----:B------:R-:W-:Y:S01]  /*1760*/  IADD3 R16, PT, PT, R6, 0x200, R5 ;  /* 0x0000020006107810 */ /* 0x000fe20007ffe005 */
[----:B------:R-:W-:Y:S01]  /*1770*/  BSSY.RECONVERGENT B1, `(.L_x_1303) ;  /* 0x000007c000017945 */ /* 0x000fe20003800200 */
[----:B------:R-:W-:Y:S02]  /*1780*/  LOP3.LUT R9, RZ, R6, RZ, 0x33, !PT ;  /* 0x00000006ff097212 */ /* 0x000fe400078e33ff */
[----:B------:R-:W-:-:S04]  /*1790*/  VIMNMX R10, PT, PT, R7, R16, !PT ;  /* 0x00000010070a7248 */ /* 0x000fc80007fe0100 */
[----:B------:R-:W-:-:S04]  /*17a0*/  IADD3 R9, PT, PT, -R5, R10, R9 ;  /* 0x0000000a05097210 */ /* 0x000fc80007ffe109 */
        /* <DEDUP_REMOVED lines=19> */
.L_x_1305:
[----:B------:R-:W-:-:S05]  /*18e0*/  IMAD.WIDE R28, R13, 0x4, R18 ;  /* 0x000000040d1c7825 */ /* 0x000fca00078e0212 */
[----:B------:R-:W2:Y:S01]  /*18f0*/  LDG.E R32, desc[UR8][R28.64] ;  /* 0x000000081c207981 */ /* 0x000ea2000c1e1900 */
[----:B-1----:R-:W-:-:S05]  /*1900*/  IMAD.WIDE R20, R16, 0x4, R18 ;  /* 0x0000000410147825 */ /* 0x002fca00078e0212 */
[----:B------:R1:W3:Y:S01]  /*1910*/  LDG.E R36, desc[UR8][R20.64] ;  /* 0x0000000814247981 */ /* 0x0002e2000c1e1900 */
[----:B------:R-:W-:-:S04]  /*1920*/  IMAD.WIDE R22, R37, 0x4, R18 ;  /* 0x0000000425167825 */ /* 0x000fc800078e0212 */
[--C-:B------:R-:W-:Y:S02]  /*1930*/  IMAD.WIDE R24, R31, 0x4, R18.reuse ;  /* 0x000000041f187825 */ /* 0x100fe400078e0212 */
[----:B------:R4:W5:Y:S02]  /*1940*/  LDG.E R22, desc[UR8][R22.64] ;  /* 0x0000000816167981 */ /* 0x000964000c1e1900 */
[--C-:B-1----:R-:W-:Y:S02]  /*1950*/  IMAD.WIDE R20, R14, 0x4, R18.reuse ;  /* 0x000000040e147825 */ /* 0x102fe400078e0212 */
[----:B------:R-:W3:Y:S04]  /*1960*/  LDG.E R24, desc[UR8][R24.64] ;  /* 0x0000000818187981 */ /* 0x000ee8000c1e1900 */
[----:B------:R1:W5:Y:S01]  /*1970*/  LDG.E R20, desc[UR8][R20.64] ;  /* 0x0000000814147981 */ /* 0x000362000c1e1900 */
[----:B------:R-:W-:-:S04]  /*1980*/  IMAD.WIDE R26, R33, 0x4, R18 ;  /* 0x00000004211a7825 */ /* 0x000fc800078e0212 */
[----:B------:R-:W-:Y:S02]  /*1990*/  IMAD.WIDE R28, R17, 0x4, R18 ;  /* 0x00000004111c7825 */ /* 0x000fe400078e0212 */
[----:B------:R-:W3:Y:S04]  /*19a0*/  LDG.E R26, desc[UR8][R26.64] ;  /* 0x000000081a1a7981 */ /* 0x000ee8000c1e1900 */
[----:B------:R-:W3:Y:S01]  /*19b0*/  LDG.E R28, desc[UR8][R28.64] ;  /* 0x000000081c1c7981 */ /* 0x000ee2000c1e1900 */
[----:B----4-:R-:W-:Y:S01]  /*19c0*/  VIADD R23, R2, 0x8a0 ;  /* 0x000008a002177836 */ /* 0x010fe20000000000 */
[----:B--2---:R-:W1:Y:S02]  /*19d0*/  F2F.F16.F32 R32, R32 ;  /* 0x0000002000207304 */ /* 0x004e640000200800 */
[----:B-1----:R-:W-:-:S04]  /*19e0*/  PRMT R21, R32, 0x9910, RZ ;  /* 0x0000991020157816 */ /* 0x002fc800000000ff */
[----:B------:R-:W-:Y:S02]  /*19f0*/  ISETP.GE.AND P0, PT, R21, RZ, PT ;  /* 0x000000ff1500720c */ /* 0x000fe40003f06270 */
[----:B-----5:R-:W1:Y:S08]  /*1a00*/  F2F.F16.F32 R25, R20 ;  /* 0x0000001400197304 */ /* 0x020e700000200800 */
[----:B------:R-:W2:Y:S03]  /*1a10*/  F2F.F16.F32 R22, R22 ;  /* 0x0000001600167304 */ /* 0x000ea60000200800 */
[----:B------:R-:W-:-:S04]  /*1a20*/  @P0 LOP3.LUT R32, R32, 0x7fe0, RZ, 0xc, !PT ;  /* 0x00007fe020200812 */ /* 0x000fc800078e0cff */
[----:B------:R-:W-:Y:S01]  /*1a30*/  LOP3.LUT R21, R32, 0xffff, RZ, 0xc0, !PT ;  /* 0x0000ffff20157812 */ /* 0x000fe200078ec0ff */
[----:B---3--:R-:W3:Y:S01]  /*1a40*/  F2F.F16.F32 R24, R24 ;  /* 0x0000001800187304 */ /* 0x008ee20000200800 */
[----:B-1----:R-:W-:Y:S02]  /*1a50*/  PRMT R20, R25, 0x9910, RZ ;  /* 0x0000991019147816 */ /* 0x002fe400000000ff */
[----:B------:R-:W-:-:S05]  /*1a60*/  SHF.R.U32.HI R21, RZ, 0x5, R21 ;  /* 0x00000005ff157819 */ /* 0x000fca0000011615 */
[----:B------:R-:W1:Y:S01]  /*1a70*/  F2F.F16.F32 R26, R26 ;  /* 0x0000001a001a7304 */ /* 0x000e620000200800 */
[----:B------:R-:W-:Y:S02]  /*1a80*/  LOP3.LUT R21, R21, 0xffff, RZ, 0xc0, !PT ;  /* 0x0000ffff15157812 */ /* 0x000fe400078ec0ff */
[----:B------:R-:W-:-:S05]  /*1a90*/  ISETP.GE.AND P1, PT, R20, RZ, PT ;  /* 0x000000ff1400720c */ /* 0x000fca0003f26270 */
[----:B------:R-:W4:Y:S01]  /*1aa0*/  F2F.F16.F32 R28, R28 ;  /* 0x0000001c001c7304 */ /* 0x000f220000200800 */
[----:B--2---:R-:W-:Y:S01]  /*1ab0*/  PRMT R20, R22, 0x9910, RZ ;  /* 0x0000991016147816 */ /* 0x004fe200000000ff */
[----:B------:R-:W-:-:S03]  /*1ac0*/  IMAD R21, R21, 0x4, R23 ;  /* 0x0000000415157824 */ /* 0x000fc600078e0217 */
[----:B------:R-:W-:Y:S02]  /*1ad0*/  ISETP.GE.AND P2, PT, R20, RZ, PT ;  /* 0x000000ff1400720c */ /* 0x000fe40003f46270 */
[----:B---3--:R-:W-:Y:S01]  /*1ae0*/  PRMT R20, R24, 0x9910, RZ ;  /* 0x0000991018147816 */ /* 0x008fe200000000ff */
[----:B------:R4:W-:Y:S03]  /*1af0*/  ATOMS.POPC.INC.32 RZ, [R21+URZ] ;  /* 0x0000000015ff7f8c */ /* 0x0009e6000d8000ff */
[----:B------:R-:W-:Y:S02]  /*1b00*/  ISETP.GE.AND P3, PT, R20, RZ, PT ;  /* 0x000000ff1400720c */ /* 0x000fe40003f66270 */
[----:B-1----:R-:W-:Y:S02]  /*1b10*/  PRMT R20, R26, 0x9910, RZ ;  /* 0x000099101a147816 */ /* 0x002fe400000000ff */
[----:B----4-:R-:W-:-:S02]  /*1b20*/  PRMT R21, R28, 0x9910, RZ ;  /* 0x000099101c157816 */ /* 0x010fc400000000ff */
[----:B------:R-:W-:Y:S02]  /*1b30*/  ISETP.GE.AND P4, PT, R20, RZ, PT ;  /* 0x000000ff1400720c */ /* 0x000fe40003f86270 */
[----:B------:R-:W-:Y:S01]  /*1b40*/  ISETP.GE.AND P5, PT, R21, RZ, PT ;  /* 0x000000ff1500720c */ /* 0x000fe20003fa6270 */
[----:B------:R-:W-:-:S06]  /*1b50*/  IMAD.WIDE R20, R11, 0x4, R18 ;  /* 0x000000040b147825 */ /* 0x000fcc00078e0212 */
[----:B------:R-:W2:Y:S01]  /*1b60*/  LDG.E R20, desc[UR8][R20.64] ;  /* 0x0000000814147981 */ /* 0x000ea2000c1e1900 */
[----:B------:R-:W1:Y:S02]  /*1b70*/  F2F.F16.F32 R36, R36 ;  /* 0x0000002400247304 */ /* 0x000e640000200800 */
[----:B-1----:R-:W-:-:S04]  /*1b80*/  PRMT R27, R36, 0x9910, RZ ;  /* 0x00009910241b7816 */ /* 0x002fc800000000ff */
[----:B------:R-:W-:Y:S02]  /*1b90*/  ISETP.GE.AND P0, PT, R27, RZ, PT ;  /* 0x000000ff1b00720c */ /* 0x000fe40003f06270 */
[----:B------:R-:W-:-:S11]  /*1ba0*/  @P1 LOP3.LUT R25, R25, 0x7fe0, RZ, 0xc, !PT ;  /* 0x00007fe019191812 */ /* 0x000fd600078e0cff */
[----:B------:R-:W-:-:S04]  /*1bb0*/  @P0 LOP3.LUT R36, R36, 0x7fe0, RZ, 0xc, !PT ;  /* 0x00007fe024240812 */ /* 0x000fc800078e0cff */
[----:B------:R-:W-:Y:S02]  /*1bc0*/  LOP3.LUT R36, R36, 0xffff, RZ, 0xc0, !PT ;  /* 0x0000ffff24247812 */ /* 0x000fe400078ec0ff */
[----:B------:R-:W-:Y:S02]  /*1bd0*/  @P2 LOP3.LUT R22, R22, 0x7fe0, RZ, 0xc, !PT ;  /* 0x00007fe016162812 */ /* 0x000fe400078e0cff */
[----:B------:R-:W-:Y:S02]  /*1be0*/  @P3 LOP3.LUT R24, R24, 0x7fe0, RZ, 0xc, !PT ;  /* 0x00007fe018183812 */ /* 0x000fe400078e0cff */
[----:B------:R-:W-:Y:S02]  /*1bf0*/  @P4 LOP3.LUT R26, R26, 0x7fe0, RZ, 0xc, !PT ;  /* 0x00007fe01a1a4812 */ /* 0x000fe400078e0cff */
[----:B------:R-:W-:Y:S02]  /*1c00*/  @P5 LOP3.LUT R28, R28, 0x7fe0, RZ, 0xc, !PT ;  /* 0x00007fe01c1c5812 */ /* 0x000fe400078e0cff */
[----:B------:R-:W-:-:S02]  /*1c10*/  LOP3.LUT R22, R22, 0xffff, RZ, 0xc0, !PT ;  /* 0x0000ffff16167812 */ /* 0x000fc400078ec0ff */
[----:B------:R-:W-:Y:S02]  /*1c20*/  LOP3.LUT R24, R24, 0xffff, RZ, 0xc0, !PT ;  /* 0x0000ffff18187812 */ /* 0x000fe400078ec0ff */
[----:B------:R-:W-:Y:S02]  /*1c30*/  LOP3.LUT R26, R26, 0xffff, RZ, 0xc0, !PT ;  /* 0x0000ffff1a1a7812 */ /* 0x000fe400078ec0ff */
[----:B------:R-:W-:Y:S01]  /*1c40*/  LOP3.LUT R28, R28, 0xffff, RZ, 0xc0, !PT ;  /* 0x0000ffff1c1c7812 */ /* 0x000fe200078ec0ff */
[----:B------:R-:W-:-:S05]  /*1c50*/  VIADD R30, R30, 0x8 ;  /* 0x000000081e1e7836 */ /* 0x000fca0000000000 */
[----:B------:R-:W-:Y:S01]  /*1c60*/  ISETP.NE.AND P0, PT, R30, RZ, PT ;  /* 0x000000ff1e00720c */ /* 0x000fe20003f05270 */
[----:B------:R-:W-:Y:S02]  /*1c70*/  VIADD R15, R15, 0x1000 ;  /* 0x000010000f0f7836 */ /* 0x000fe40000000000 */
[C---:B------:R-:W-:Y:S02]  /*1c80*/  IMAD R11, R8.reuse, 0x1000, R11 ;  /* 0x00001000080b7824 */ /* 0x040fe400078e020b */
[C---:B------:R-:W-:Y:S02]  /*1c90*/  IMAD R17, R8.reuse, 0x1000, R17 ;  /* 0x0000100008117824 */ /* 0x040fe400078e0211 */
[C---:B------:R-:W-:Y:S02]  /*1ca0*/  IMAD R31, R8.reuse, 0x1000, R31 ;  /* 0x00001000081f7824 */ /* 0x040fe400078e021f */
[C---:B------:R-:W-:Y:S02]  /*1cb0*/  IMAD R33, R8.reuse, 0x1000, R33 ;  /* 0x0000100008217824 */ /* 0x040fe400078e0221 */
[----:B------:R-:W-:-:S02]  /*1cc0*/  IMAD R37, R8, 0x1000, R37 ;  /* 0x0000100008257824 */ /* 0x000fc400078e0225 */
[C---:B------:R-:W-:Y:S02]  /*1cd0*/  IMAD R14, R8.reuse, 0x1000, R14 ;  /* 0x00001000080e7824 */ /* 0x040fe400078e020e */
[C---:B------:R-:W-:Y:S02]  /*1ce0*/  IMAD R16, R8.reuse, 0x1000, R16 ;  /* 0x0000100008107824 */ /* 0x040fe400078e0210 */
[----:B------:R-:W-:Y:S01]  /*1cf0*/  IMAD R13, R8, 0x1000, R13 ;  /* 0x00001000080d7824 */ /* 0x000fe200078e020d */
[----:B--2---:R-:W1:Y:S02]  /*1d00*/  F2F.F16.F32 R27, R20 ;  /* 0x00000014001b7304 */ /* 0x004e640000200800 */
[----:B-1----:R-:W-:-:S04]  /*1d10*/  PRMT R29, R27, 0x9910, RZ ;  /* 0x000099101b1d7816 */ /* 0x002fc800000000ff */
[----:B------:R-:W-:Y:S02]  /*1d20*/  ISETP.GE.AND P6, PT, R29, RZ, PT ;  /* 0x000000ff1d00720c */ /* 0x000fe40003fc6270 */
[----:B------:R-:W-:Y:S02]  /*1d30*/  LOP3.LUT R29, R25, 0xffff, RZ, 0xc0, !PT ;  /* 0x0000ffff191d7812 */ /* 0x000fe400078ec0ff */
[----:B------:R-:W-:Y:S02]  /*1d40*/  SHF.R.U32.HI R25, RZ, 0x5, R36 ;  /* 0x00000005ff197819 */ /* 0x000fe40000011624 */
[----:B------:R-:W-:Y:S02]  /*1d50*/  SHF.R.U32.HI R29, RZ, 0x5, R29 ;  /* 0x00000005ff1d7819 */ /* 0x000fe4000001161d */
[----:B------:R-:W-:Y:S02]  /*1d60*/  LOP3.LUT R32, R25, 0xffff, RZ, 0xc0, !PT ;  /* 0x0000ffff19207812 */ /* 0x000fe400078ec0ff */
[----:B------:R-:W-:-:S03]  /*1d70*/  LOP3.LUT R36, R29, 0xffff, RZ, 0xc0, !PT ;  /* 0x0000ffff1d247812 */ /* 0x000fc600078ec0ff */
[--C-:B------:R-:W-:Y:S01]  /*1d80*/  IMAD R20, R32, 0x4, R23.reuse ;  /* 0x0000000420147824 */ /* 0x100fe200078e0217 */
[----:B------:R-:W-:Y:S01]  /*1d90*/  @P6 LOP3.LUT R27, R27, 0x7fe0, RZ, 0xc, !PT ;  /* 0x00007fe01b1b6812 */ /* 0x000fe200078e0cff */
[----:B------:R-:W-:-:S03]  /*1da0*/  IMAD R21, R36, 0x4, R23 ;  /* 0x0000000424157824 */ /* 0x000fc600078e0217 */
[----:B------:R1:W-:Y:S01]  /*1db0*/  ATOMS.POPC.INC.32 RZ, [R20+URZ] ;  /* 0x0000000014ff7f8c */ /* 0x0003e2000d8000ff */
[----:B------:R-:W-:-:S03]  /*1dc0*/  LOP3.LUT R25, R27, 0xffff, RZ, 0xc0, !PT ;  /* 0x0000ffff1b197812 */ /* 0x000fc600078ec0ff */
[----:B------:R2:W-:Y:S01]  /*1dd0*/  ATOMS.POPC.INC.32 RZ, [R21+URZ] ;  /* 0x0000000015ff7f8c */ /* 0x0005e2000d8000ff */
[----:B-1----:R-:W-:Y:S02]  /*1de0*/  SHF.R.U32.HI R20, RZ, 0x5, R22 ;  /* 0x00000005ff147819 */ /* 0x002fe40000011616 */
[----:B------:R-:W-:Y:S02]  /*1df0*/  SHF.R.U32.HI R22, RZ, 0x5, R26 ;  /* 0x00000005ff167819 */ /* 0x000fe4000001161a */
[----:B--2---:R-:W-:Y:S02]  /*1e00*/  SHF.R.U32.HI R21, RZ, 0x5, R24 ;  /* 0x00000005ff157819 */ /* 0x004fe40000011618 */
[----:B------:R-:W-:Y:S02]  /*1e10*/  SHF.R.U32.HI R24, RZ, 0x5, R28 ;  /* 0x00000005ff187819 */ /* 0x000fe4000001161c */
[----:B------:R-:W-:Y:S02]  /*1e20*/  SHF.R.U32.HI R25, RZ, 0x5, R25 ;  /* 0x00000005ff197819 */ /* 0x000fe40000011619 */
[----:B------:R-:W-:-:S02]  /*1e30*/  LOP3.LUT R20, R20, 0xffff, RZ, 0xc0, !PT ;  /* 0x0000ffff14147812 */ /* 0x000fc400078ec0ff */
[----:B------:R-:W-:Y:S02]  /*1e40*/  LOP3.LUT R26, R21, 0xffff, RZ, 0xc0, !PT ;  /* 0x0000ffff151a7812 */ /* 0x000fe400078ec0ff */
[----:B------:R-:W-:Y:S02]  /*1e50*/  LOP3.LUT R22, R22, 0xffff, RZ, 0xc0, !PT ;  /* 0x0000ffff16167812 */ /* 0x000fe400078ec0ff */
        /* <DEDUP_REMOVED lines=13> */
.L_x_1304:
[----:B------:R-:W-:Y:S05]  /*1f30*/  BSYNC.RECONVERGENT B1 ;  /* 0x0000000000017941 */ /* 0x000fea0003800200 */
.L_x_1303:
[----:B------:R-:W-:-:S13]  /*1f40*/  LOP3.LUT P0, R11, R10, 0x7, RZ, 0xc0, !PT ;  /* 0x000000070a0b7812 */ /* 0x000fda000780c0ff */
        /* <DEDUP_REMOVED lines=55> */
.L_x_1307:
[----:B------:R-:W-:Y:S05]  /*22c0*/  BSYNC.RECONVERGENT B1 ;  /* 0x0000000000017941 */ /* 0x000fea0003800200 */
.L_x_1306:
[----:B------:R-:W-:Y:S05]  /*22d0*/  @!P4 BRA `(.L_x_1302) ;  /* 0x0000000000b0c947 */ /* 0x000fea0003800000 */
[----:B------:R-:W-:Y:S01]  /*22e0*/  ISETP.NE.AND P1, PT, R13, 0x1, PT ;  /* 0x000000010d00780c */ /* 0x000fe20003f25270 */
[----:B------:R-:W-:Y:S01]  /*22f0*/  BSSY.RECONVERGENT B1, `(.L_x_1308) ;  /* 0x000001d000017945 */ /* 0x000fe20003800200 */
[----:B------:R-:W-:-:S11]  /*2300*/  LOP3.LUT P0, RZ, R9, 0x200, RZ, 0xc0, !PT ;  /* 0x0000020009ff7812 */ /* 0x000fd6000780c0ff */
[----:B------:R-:W-:Y:S05]  /*2310*/  @!P1 BRA `(.L_x_1309) ;  /* 0x0000000000689947 */ /* 0x000fea0003800000 */
[----:B--2---:R-:W-:-:S04]  /*2320*/  IMAD R11, R15, R8, RZ ;  /* 0x000000080f0b7224 */ /* 0x004fc800078e02ff */
[----:B------:R-:W-:Y:S02]  /*2330*/  IMAD R17, R8, 0x200, R11 ;  /* 0x0000020008117824 */ /* 0x000fe400078e020b */
[----:B------:R-:W-:-:S04]  /*2340*/  IMAD.WIDE R10, R11, 0x4, R18 ;  /* 0x000000040b0a7825 */ /* 0x000fc800078e0212 */
[----:B------:R-:W-:Y:S02]  /*2350*/  IMAD.WIDE R16, R17, 0x4, R18 ;  /* 0x0000000411107825 */ /* 0x000fe400078e0212 */
[----:B------:R-:W2:Y:S04]  /*2360*/  LDG.E R10, desc[UR8][R10.64] ;  /* 0x000000080a0a7981 */ /* 0x000ea8000c1e1900 */
[----:B------:R-:W3:Y:S01]  /*2370*/  LDG.E R16, desc[UR8][R16.64] ;  /* 0x0000000810107981 */ /* 0x000ee2000c1e1900 */
[----:B------:R-:W-:Y:S01]  /*2380*/  VIADD R15, R15, 0x400 ;  /* 0x000004000f0f7836 */ /* 0x000fe20000000000 */
[----:B--2---:R2:W4:Y:S08]  /*2390*/  F2F.F16.F32 R9, R10 ;  /* 0x0000000a00097304 */ /* 0x0045300000200800 */
[----:B---3--:R-:W1:Y:S01]  /*23a0*/  F2F.F16.F32 R14, R16 ;  /* 0x00000010000e7304 */ /* 0x008e620000200800 */
[----:B--2---:R-:W-:Y:S01]  /*23b0*/  VIADD R10, R2, 0x8a0 ;  /* 0x000008a0020a7836 */ /* 0x004fe20000000000 */
[----:B----4-:R-:W-:-:S04]  /*23c0*/  PRMT R13, R9, 0x9910, RZ ;  /* 0x00009910090d7816 */ /* 0x010fc800000000ff */
        /* <DEDUP_REMOVED lines=15> */
.L_x_1309:
[----:B------:R-:W-:Y:S05]  /*24c0*/  BSYNC.RECONVERGENT B1 ;  /* 0x0000000000017941 */ /* 0x000fea0003800200 */
.L_x_1308:
[----:B------:R-:W-:Y:S05]  /*24d0*/  @P0 BRA `(.L_x_1302) ;  /* 0x0000000000300947 */ /* 0x000fea0003800000 */
[----:B------:R-:W-:-:S04]  /*24e0*/  IMAD R15, R15, R8, RZ ;  /* 0x000000080f0f7224 */ /* 0x000fc800078e02ff */
[----:B------:R-:W-:-:S06]  /*24f0*/  IMAD.WIDE R18, R15, 0x4, R18 ;  /* 0x000000040f127825 */ /* 0x000fcc00078e0212 */
[----:B------:R-:W4:Y:S02]  /*2500*/  LDG.E R18, desc[UR8][R18.64] ;  /* 0x0000000812127981 */ /* 0x000f24000c1e1900 */
[----:B----4-:R-:W3:Y:S02]  /*2510*/  F2F.F16.F32 R8, R18 ;  /* 0x0000001200087304 */ /* 0x010ee40000200800 */
[----:B---3--:R-:W-:-:S04]  /*2520*/  PRMT R9, R8, 0x9910, RZ ;  /* 0x0000991008097816 */ /* 0x008fc800000000ff */
[----:B------:R-:W-:-:S13]  /*2530*/  ISETP.GE.AND P0, PT, R9, RZ, PT ;  /* 0x000000ff0900720c */ /* 0x000fda0003f06270 */
[----:B------:R-:W-:-:S04]  /*2540*/  @P0 LOP3.LUT R8, R8, 0x7fe0, RZ, 0xc, !PT ;  /* 0x00007fe008080812 */ /* 0x000fc800078e0cff */
[----:B------:R-:W-:-:S04]  /*2550*/  LOP3.LUT R8, R8, 0xffff, RZ, 0xc0, !PT ;  /* 0x0000ffff08087812 */ /* 0x000fc800078ec0ff */
[----:B------:R-:W-:-:S04]  /*2560*/  SHF.R.U32.HI R8, RZ, 0x5, R8 ;  /* 0x00000005ff087819 */ /* 0x000fc80000011608 */
[----:B------:R-:W-:-:S05]  /*2570*/  LOP3.LUT R9, R8, 0xffff, RZ, 0xc0, !PT ;  /* 0x0000ffff08097812 */ /* 0x000fca00078ec0ff */
[----:B------:R-:W-:-:S05]  /*2580*/  IMAD R8, R9, 0x4, R2 ;  /* 0x0000000409087824 */ /* 0x000fca00078e0202 */
[----:B------:R4:W-:Y:S02]  /*2590*/  ATOMS.POPC.INC.32 RZ, [R8+URZ+0x8a0] ;  /* 0x0008a00008ff7f8c */ /* 0x0009e4000d8000ff */
.L_x_1302:
[----:B------:R-:W-:Y:S05]  /*25a0*/  BSYNC.RECONVERGENT B0 ;  /* 0x0000000000007941 */ /* 0x000fea0003800200 */
.L_x_1295:
[----:B------:R-:W-:Y:S01]  /*25b0*/  BAR.SYNC.DEFER_BLOCKING 0x0 ;  /* 0x0000000000007b1d */ /* 0x000fe20000010000 */
[C---:B---3--:R-:W-:Y:S01]  /*25c0*/  LEA.HI R9, R5.reuse, R5, RZ, 0x1c ;  /* 0x0000000505097211 */ /* 0x048fe200078fe0ff */
[----:B------:R-:W-:Y:S01]  /*25d0*/  IMAD.MOV.U32 R15, RZ, RZ, RZ ;  /* 0x000000ffff0f7224 */ /* 0x000fe200078e00ff */
[----:B------:R-:W-:-:S03]  /*25e0*/  ISETP.GT.U32.AND P2, PT, R5, 0x1f, PT ;  /* 0x0000001f0500780c */ /* 0x000fc60003f44070 */
[----:B--2---:R-:W-:Y:S01]  /*25f0*/  IMAD R16, R9, 0x4, R2 ;  /* 0x0000000409107824 */ /* 0x004fe200078e0202 */
[----:B------:R-:W2:Y:S01]  /*2600*/  LDCU UR6, c[0x0][0x3a0] ;  /* 0x00007400ff0677ac */ /* 0x000ea20008000800 */
[----:B------:R3:W0:Y:S08]  /*2610*/  LDS R14, [R2+0x486c] ;  /* 0x00486c00020e7984 */ /* 0x0006300000000800 */
.L_x_1314:
[----:B------:R-:W-:Y:S01]  /*2620*/  IMAD R17, R15, 0x800, R0 ;  /* 0x000008000f117824 */ /* 0x000fe200078e0200 */
[----:B------:R-:W-:Y:S05]  /*2630*/  WARPSYNC.ALL ;  /* 0x0000000000007948 */ /* 0x000fea0003800000 */
[----:B0-----:R-:W5:Y:S01]  /*2640*/  LDS R9, [R17+0x8a0] ;  /* 0x0008a00011097984 */ /* 0x001f620000000800 */
[----:B------:R-:W-:Y:S06]  /*2650*/  BAR.SYNC.DEFER_BLOCKING 0x0 ;  /* 0x0000000000007b1d */ /* 0x000fec0000010000 */
[----:B-----5:R0:W-:Y:S02]  /*2660*/  STS [R16+0x10], R9 ;  /* 0x0000100910007388 */ /* 0x0201e40000000800 */
[----:B------:R-:W-:Y:S06]  /*2670*/  BAR.SYNC.DEFER_BLOCKING 0x0 ;  /* 0x0000000000007b1d */ /* 0x000fec0000010000 */
[----:B------:R-:W-:Y:S05]  /*2680*/  @P2 BRA `(.L_x_1310) ;  /* 0x0000000400342947 */ /* 0x000fea0003800000 */
[----:B------:R-:W5:Y:S01]  /*2690*/  S2R R5, SR_TID.X ;  /* 0x0000000000057919 */ /* 0x000f620000002100 */
[----:B------:R-:W-:Y:S01]  /*26a0*/  UMOV UR7, 0xffffffff ;  /* 0xffffffff00077882 */ /* 0x000fe20000000000 */
[C---:B-----5:R-:W-:Y:S01]  /*26b0*/  IMAD R19, R5.reuse, 0x44, R2 ;  /* 0x0000004405137824 */ /* 0x060fe200078e0202 */
[----:B------:R-:W-:-:S04]  /*26c0*/  ISETP.NE.AND P1, PT, R5, RZ, PT ;  /* 0x000000ff0500720c */ /* 0x000fc80003f25270 */
[----:B------:R-:W-:Y:S04]  /*26d0*/  LDS R37, [R19+0x10] ;  /* 0x0000100013257984 */ /* 0x000fe80000000800 */
[----:B------:R-:W-:Y:S04]  /*26e0*/  LDS R33, [R19+0x14] ;  /* 0x0000140013217984 */ /* 0x000fe80000000800 */
[----:B------:R-:W4:Y:S04]  /*26f0*/  LDS R28, [R19+0x18] ;  /* 0x00001800131c7984 */ /* 0x000f280000000800 */
[----:B------:R-:W-:Y:S04]  /*2700*/  LDS R31, [R19+0x1c] ;  /* 0x00001c00131f7984 */ /* 0x000fe80000000800 */
[----:B------:R-:W5:Y:S04]  /*2710*/  LDS R18, [R19+0x20] ;  /* 0x0000200013127984 */ /* 0x000f680000000800 */
[----:B-1----:R-:W-:Y:S04]  /*2720*/  LDS R20, [R19+0x24] ;  /* 0x0000240013147984 */ /* 0x002fe80000000800 */
[----:B------:R-:W1:Y:S04]  /*2730*/  LDS R25, [R19+0x28] ;  /* 0x0000280013197984 */ /* 0x000e680000000800 */
[----:B------:R-:W-:Y:S04]  /*2740*/  LDS R24, [R19+0x2c] ;  /* 0x00002c0013187984 */ /* 0x000fe80000000800 */
[----:B------:R-:W2:Y:S04]  /*2750*/  LDS R27, [R19+0x30] ;  /* 0x00003000131b7984 */ /* 0x000ea80000000800 */
[----:B------:R-:W-:Y:S04]  /*2760*/  LDS R23, [R19+0x34] ;  /* 0x0000340013177984 */ /* 0x000fe80000000800 */
[----:B---3--:R-:W3:Y:S04]  /*2770*/  LDS R2, [R19+0x38] ;  /* 0x0000380013027984 */ /* 0x008ee80000000800 */
[----:B------:R-:W-:Y:S04]  /*2780*/  LDS R29, [R19+0x3c] ;  /* 0x00003c00131d7984 */ /* 0x000fe80000000800 */
[----:B------:R-:W0:Y:S01]  /*2790*/  LDS R26, [R19+0x40] ;  /* 0x00004000131a7984 */ /* 0x000e220000000800 */
[----:B----4-:R-:W-:-:S03]  /*27a0*/  IADD3 R8, PT, PT, R28, R33, R37 ;  /* 0x000000211c087210 */ /* 0x010fc60007ffe025 */
[----:B------:R-:W-:Y:S04]  /*27b0*/  LDS R22, [R19+0x44] ;  /* 0x0000440013167984 */ /* 0x000fe80000000800 */
[----:B------:R-:W4:Y:S01]  /*27c0*/  LDS R21, [R19+0x48] ;  /* 0x0000480013157984 */ /* 0x000f220000000800 */
[----:B-----5:R-:W-:-:S03]  /*27d0*/  IADD3 R8, PT, PT, R18, R8, R31 ;  /* 0x0000000812087210 */ /* 0x020fc60007ffe01f */
[----:B------:R-:W5:Y:S01]  /*27e0*/  LDS R30, [R19+0x4c] ;  /* 0x00004c00131e7984 */ /* 0x000f620000000800 */
[----:B-1----:R-:W-:-:S04]  /*27f0*/  IADD3 R8, PT, PT, R25, R8, R20 ;  /* 0x0000000819087210 */ /* 0x002fc80007ffe014 */
[----:B--2---:R-:W-:-:S04]  /*2800*/  IADD3 R8, PT, PT, R27, R8, R24 ;  /* 0x000000081b087210 */ /* 0x004fc80007ffe018 */
[----:B---3--:R-:W-:-:S04]  /*2810*/  IADD3 R8, PT, PT, R2, R8, R23 ;  /* 0x0000000802087210 */ /* 0x008fc80007ffe017 */
[----:B0-----:R-:W-:-:S04]  /*2820*/  IADD3 R8, PT, PT, R26, R8, R29 ;  /* 0x000000081a087210 */ /* 0x001fc80007ffe01d */
[----:B----4-:R-:W-:-:S05]  /*2830*/  IADD3 R9, PT, PT, R21, R8, R22 ;  /* 0x0000000815097210 */ /* 0x010fca0007ffe016 */
[----:B-----5:R-:W-:Y:S01]  /*2840*/  IMAD.IADD R30, R30, 0x1, R9 ;  /* 0x000000011e1e7824 */ /* 0x020fe200078e0209 */
        /* <DEDUP_REMOVED lines=10> */
.L_x_1672:
[----:B-1----:R-:W-:Y:S01]  /*28f0*/  @P0 IMAD.IADD R13, R36, 0x1, R13 ;  /* 0x00000001240d0824 */ /* 0x002fe200078e020d */
[----:B------:R-:W1:Y:S01]  /*2900*/  @!P1 S2R R9, SR_CgaCtaId ;  /* 0x0000000000099919 */ /* 0x000e620000008800 */
[----:B------:R-:W-:Y:S05]  /*2910*/  WARPSYNC.ALL ;  /* 0x0000000000007948 */ /* 0x000fea0003800000 */
[----:B------:R-:W-:Y:S01]  /*2920*/  IMAD.IADD R8, R13, 0x1, -R30 ;  /* 0x000000010d087824 */ /* 0x000fe200078e0a1e */
[----:B------:R-:W-:Y:S01]  /*2930*/  @!P1 MOV R32, 0x400 ;  /* 0x0000040000209802 */ /* 0x000fe20000000f00 */
[----:B------:R-:W2:Y:S02]  /*2940*/  SHFL.IDX PT, R13, R13, 0x1f, 0x1f ;  /* 0x03e01f000d0d7f89 */ /* 0x000ea400000e0000 */
        /* <DEDUP_REMOVED lines=10> */
[----:B------:R-:W-:Y:S01]  /*29f0*/  IMAD.IADD R20, R20, 0x1, R18 ;  /* 0x0000000114147824 */ /* 0x000fe200078e0212 */
[----:B-1----:R-:W-:Y:S01]  /*2a00*/  @!P1 LEA R32, R9, R32, 0x18 ;  /* 0x0000002009209211 */ /* 0x002fe200078ec0ff */
        /* <DEDUP_REMOVED lines=17> */
[----:B---3--:R-:W-:Y:S02]  /*2b20*/  IMAD.IADD R8, R21, 0x1, R22 ;  /* 0x0000000115087824 */ /* 0x008fe400078e0216 */
[----:B------:R4:W-:Y:S04]  /*2b30*/  STS [R19+0x48], R22 ;  /* 0x0000481613007388 */ /* 0x0009e80000000800 */
[----:B------:R4:W-:Y:S04]  /*2b40*/  STS [R19+0x4c], R8 ;  /* 0x00004c0813007388 */ /* 0x0009e80000000800 */
[----:B--2---:R4:W-:Y:S02]  /*2b50*/  @!P1 STS [R32+0x890], R13 ;  /* 0x0008900d20009388 */ /* 0x0049e40000000800 */
.L_x_1310:
[----:B------:R-:W-:Y:S05]  /*2b60*/  WARPSYNC.ALL ;  /* 0x0000000000007948 */ /* 0x000fea0003800000 */
[----:B------:R-:W-:Y:S01]  /*2b70*/  BAR.SYNC.DEFER_BLOCKING 0x0 ;  /* 0x0000000000007b1d */ /* 0x000fe20000010000 */
[----:B------:R-:W-:-:S07]  /*2b80*/  PLOP3.LUT P0, PT, PT, PT, PT, 0x8, 0x80 ;  /* 0x000000000080781c */ /* 0x000fce0003f0e170 */
[----:B------:R-:W5:Y:S01]  /*2b90*/  S2UR UR5, SR_CgaCtaId ;  /* 0x00000000000579c3 */ /* 0x000f620000008800 */
[----:B------:R-:W-:Y:S01]  /*2ba0*/  UMOV UR4, 0x400 ;  /* 0x0000040000047882 */ /* 0x000fe20000000000 */
[----:B------:R-:W-:Y:S01]  /*2bb0*/  BSSY.RECONVERGENT B0, `(.L_x_1312) ;  /* 0x0000014000007945 */ /* 0x000fe20003800200 */
[----:B0-----:R-:W0:Y:S01]  /*2bc0*/  LDS R9, [R16+0x10] ;  /* 0x0000100010097984 */ /* 0x001e220000000800 */
[----:B-----5:R-:W-:-:S06]  /*2bd0*/  ULEA UR7, UR5, UR4, 0x18 ;  /* 0x0000000405077291 */ /* 0x020fcc000f8ec0ff */
[----:B---34-:R-:W-:-:S05]  /*2be0*/  IMAD.U32 R2, RZ, RZ, UR7 ;  /* 0x00000007ff027e24 */ /* 0x018fca000f8e00ff */
[----:B------:R-:W3:Y:S01]  /*2bf0*/  LDS R11, [R2+0x890] ;  /* 0x00089000020b7984 */ /* 0x000ee20000000800 */
[----:B0-----:R-:W-:-:S05]  /*2c00*/  IMAD.IADD R9, R9, 0x1, R14 ;  /* 0x0000000109097824 */ /* 0x001fca00078e020e */
[----:B--2---:R-:W-:Y:S01]  /*2c10*/  ISETP.GE.AND P1, PT, R9, UR6, PT ;  /* 0x0000000609007c0c */ /* 0x004fe2000bf26270 */
[----:B------:R0:W-:Y:S01]  /*2c20*/  STS [R17+0x8a0], R9 ;  /* 0x0008a00911007388 */ /* 0x0001e20000000800 */
[----:B---3--:R-:W-:Y:S01]  /*2c30*/  IMAD.IADD R14, R11, 0x1, R14 ;  /* 0x000000010b0e7824 */ /* 0x008fe200078e020e */
[----:B------:R-:W-:Y:S10]  /*2c40*/  BAR.SYNC.DEFER_BLOCKING 0x0 ;  /* 0x0000000000007b1d */ /* 0x000ff40000010000 */
        /* <DEDUP_REMOVED lines=8> */
[----:B------:R0:W-:Y:S04]  /*2cd0*/  @P1 STS [R2+0x4868], R11 ;  /* 0x0048680b02001388 */ /* 0x0001e80000000800 */
[----:B------:R0:W-:Y:S05]  /*2ce0*/  @P1 STS [R2+0x4860], R9 ;  /* 0x0048600902001388 */ /* 0x0001ea0000000800 */
.L_x_1313:
[----:B------:R-:W-:Y:S05]  /*2cf0*/  BSYNC.RECONVERGENT B0 ;  /* 0x0000000000007941 */ /* 0x000fea0003800200 */
.L_x_1312:
[----:B------:R-:W-:Y:S06]  /*2d00*/  BAR.RED.OR.DEFER_BLOCKING 0x0, P0 ;  /* 0x0000000000007b1d */ /* 0x000fec0000014800 */
[----:B------:R-:W2:Y:S01]  /*2d10*/  B2R.RESULT RZ, P0 ;  /* 0x0000000000ff731c */ /* 0x000ea20000004000 */
[C---:B------:R-:W-:Y:S01]  /*2d20*/  ISETP.LT.U32.AND P1, PT, R15.reuse, 0x3, PT ;  /* 0x000000030f00780c */ /* 0x040fe20003f21070 */
[----:B------:R-:W-:-:S12]  /*2d30*/  VIADD R15, R15, 0x1 ;  /* 0x000000010f0f7836 */ /* 0x000fd80000000000 */
[----:B--2---:R-:W-:Y:S05]  /*2d40*/  @!P0 BRA P1, `(.L_x_1314) ;  /* 0xfffffff800348947 */ /* 0x004fea000083ffff */
[----:B------:R-:W2:Y:S01]  /*2d50*/  LDCU.64 UR10, c[0x0][0x398] ;  /* 0x00007300ff0a77ac */ /* 0x000ea20008000a00 */
[----:B------:R-:W1:Y:S01]  /*2d60*/  LDC.64 R14, c[0x0][0x380] ;  /* 0x0000e000ff0e7b82 */ /* 0x000e620000000a00 */
[----:B--2---:R-:W-:Y:S02]  /*2d70*/  USHF.R.S32.HI UR7, URZ, 0x1f, UR10 ;  /* 0x0000001fff077899 */ /* 0x004fe4000801140a */
[----:B0-----:R-:W-:-:S04]  /*2d80*/  IMAD.WIDE.U32 R8, R12, UR10, RZ ;  /* 0x0000000a0c087c25 */ /* 0x001fc8000f8e00ff */
[----:B------:R-:W-:Y:S02]  /*2d90*/  IMAD.U32 R18, RZ, RZ, UR11 ;  /* 0x0000000bff127e24 */ /* 0x000fe4000f8e00ff */
[----:B------:R-:W-:Y:S01]  /*2da0*/  IMAD R11, R12, UR7, RZ ;  /* 0x000000070c0b7c24 */ /* 0x000fe2000f8e02ff */
[----:B-1----:R-:W-:Y:S01]  /*2db0*/  LEA R10, P0, R8, R14, 0x2 ;  /* 0x0000000e080a7211 */ /* 0x002fe200078010ff */
[----:B------:R-:W-:Y:S05]  /*2dc0*/  WARPSYNC.ALL ;  /* 0x0000000000007948 */ /* 0x000fea0003800000 */
[----:B------:R-:W-:Y:S02]  /*2dd0*/  IMAD.IADD R11, R9, 0x1, R11 ;  /* 0x00000001090b7824 */ /* 0x000fe400078e020b */
[----:B------:R-:W-:-:S03]  /*2de0*/  IMAD.IADD R9, R6, 0x1, R8 ;  /* 0x0000000106097824 */ /* 0x000fc600078e0208 */
[----:B------:R-:W-:Y:S01]  /*2df0*/  LEA.HI.X R11, R8, R15, R11, 0x2, P0 ;  /* 0x0000000f080b7211 */ /* 0x000fe200000f140b */
[----:B------:R-:W-:Y:S01]  /*2e00*/  IMAD.U32 R9, R9, 0x4, R14 ;  /* 0x0000000409097824 */ /* 0x000fe200078e000e */
[----:B------:R-:W-:Y:S01]  /*2e10*/  ISETP.NE.AND P0, PT, R18, 0x1, PT ;  /* 0x000000011200780c */ /* 0x000fe20003f05270 */
[----:B------:R-:W-:Y:S01]  /*2e20*/  IMAD.WIDE R16, R6, 0x4, R10 ;  /* 0x0000000406107825 */ /* 0x000fe200078e020a */
[----:B------:R-:W-:Y:S01]  /*2e30*/  BAR.SYNC.DEFER_BLOCKING 0x0 ;  /* 0x0000000000007b1d */ /* 0x000fe20000010000 */
[----:B------:R-:W-:-:S04]  /*2e40*/  UIADD3 UR4, UPT, UPT, UR4, 0x4870, URZ ;  /* 0x0000487004047890 */ /* 0x000fc8000fffe0ff */
[----:B------:R-:W-:Y:S01]  /*2e50*/  ULEA UR5, UR5, UR4, 0x18 ;  /* 0x0000000405057291 */ /* 0x000fe2000f8ec0ff */
[----:B------:R-:W-:Y:S03]  /*2e60*/  BSSY.RECONVERGENT B1, `(.L_x_1315) ;  /* 0x00002cc000017945 */ /* 0x000fe60003800200 */
[----:B------:R-:W-:Y:S01]  /*2e70*/  ULEA UR4, UR6, UR5, 0x2 ;  /* 0x0000000506047291 */ /* 0x000fe2000f8e10ff */
[----:B------:R0:W1:Y:S01]  /*2e80*/  LDS R0, [R2+0x4860] ;  /* 0x0048600002007984 */ /* 0x0000620000000800 */
[----:B------:R-:W-:Y:S10]  /*2e90*/  @P0 BRA `(.L_x_1316) ;  /* 0x00000018000c0947 */ /* 0x000ff40003800000 */
        /* <DEDUP_REMOVED lines=15> */
[----:B0-----:R-:W0:Y:S01]  /*2f90*/  LDS R2, [R2+0x4868] ;  /* 0x0048680002027984 */ /* 0x001e220000000800 */
[--C-:B------:R-:W-:Y:S02]  /*2fa0*/  IMAD.MOV.U32 R21, RZ, RZ, R5.reuse ;  /* 0x000000ffff157224 */ /* 0x100fe400078e0005 */
[----:B------:R-:W-:Y:S02]  /*2fb0*/  IMAD.MOV.U32 R23, RZ, RZ, R5 ;  /* 0x000000ffff177224 */ /* 0x000fe400078e0005 */
[----:B------:R-:W-:-:S07]  /*2fc0*/  IMAD.WIDE R18, R8, 0x4, R16 ;  /* 0x0000000408127825 */ /* 0x000fce00078e0210 */
.L_x_1335:
[----:B--234-:R-:W-:-:S04]  /*2fd0*/  SHF.R.S64 R13, RZ, 0x1c, R21 ;  /* 0x0000001cff0d7819 */ /* 0x01cfc80000001015 */
[----:B-1----:R-:W-:-:S04]  /*2fe0*/  IADD3 R12, P0, PT, R18, R13, RZ ;  /* 0x0000000d120c7210 */ /* 0x002fc80007f1e0ff */
[----:B------:R-:W-:-:S06]  /*2ff0*/  LEA.HI.X.SX32 R13, R21, R19, 0x4, P0 ;  /* 0x00000013150d7211 */ /* 0x000fcc00000f26ff */
[----:B------:R-:W2:Y:S01]  /*3000*/  LDG.E.128 R12, desc[UR8][R12.64] ;  /* 0x000000080c0c7981 */ /* 0x000ea2000c1e1d00 */
[----:B------:R-:W-:Y:S01]  /*3010*/  BSSY.RECONVERGENT B2, `(.L_x_1319) ;  /* 0x000003d000027945 */ /* 0x000fe20003800200 */
[----:B------:R-:W-:Y:S01]  /*3020*/  IMAD R23, R23, 0x4, R8 ;  /* 0x0000000417177824 */ /* 0x000fe200078e0208 */
        /* <DEDUP_REMOVED lines=20> */
[----:B-1----:R-:W-:-:S02]  /*3170*/  ISETP.GT.U32.AND P1, PT, R0, R29, PT ;  /* 0x0000001d0000720c */ /* 0x002fc40003f24070 */
[----:B0-----:R-:W-:Y:S02]  /*3180*/  ISETP.GT.AND P0, PT, R2, 0x800, PT ;  /* 0x000008000200780c */ /* 0x001fe40003f04270 */
        /* <DEDUP_REMOVED lines=27> */
[----:B--2---:R-:W-:Y:S01]  /*3340*/  LOP3.LUT R30, R24, UR10, RZ, 0xc0, !PT ;  /* 0x0000000a181e7c12 */ /* 0x004fe2000f8ec0ff */
[----:B------:R-:W-:-:S03]  /*3350*/  IMAD.IADD R24, R6, 0x1, R23 ;  /* 0x0000000106187824 */ /* 0x000fc600078e0217 */
[----:B------:R-:W0:Y:S07]  /*3360*/  POPC R27, R30 ;  /* 0x0000001e001b7309 */ /* 0x000e2e0000000000 */
[----:B---3--:R-:W1:Y:S04]  /*3370*/  @P1 ATOMS.ADD R31, [UR5], R26 ;  /* 0x0000001aff1f198c */ /* 0x008e680008000005 */
[----:B-1----:R-:W0:Y:S02]  /*3380*/  SHFL.IDX PT, R22, R31, R28, 0x1f ;  /* 0x00001f1c1f167589 */ /* 0x002e2400000e0000 */
[----:B0-----:R-:W-:-:S05]  /*3390*/  IMAD.IADD R22, R22, 0x1, R27 ;  /* 0x0000000116167824 */ /* 0x001fca00078e021b */
[C---:B------:R-:W-:Y:S02]  /*33a0*/  LEA R27, R22.reuse, UR6, 0x2 ;  /* 0x00000006161b7c11 */ /* 0x040fe4000f8e10ff */
[----:B------:R-:W-:-:S03]  /*33b0*/  LEA R29, R22, UR4, 0x2 ;  /* 0x00000004161d7c11 */ /* 0x000fc6000f8e10ff */
[----:B------:R0:W-:Y:S04]  /*33c0*/  STS [R27], R24 ;  /* 0x000000181b007388 */ /* 0x0001e80000000800 */
[----:B------:R0:W-:Y:S02]  /*33d0*/  STS [R29], R12 ;  /* 0x0000000c1d007388 */ /* 0x0001e40000000800 */
.L_x_1320:
[----:B------:R-:W-:Y:S05]  /*33e0*/  BSYNC.RECONVERGENT B2 ;  /* 0x0000000000027941 */ /* 0x000fea0003800200 */
.L_x_1319:
        /* <DEDUP_REMOVED lines=9> */
[----:B------:R-:W-:Y:S01]  /*3480*/  UIADD3 UR5, UPT, UPT, UR6, 0x4864, URZ ;  /* 0x0000486406057890 */ /* 0x000fe2000fffe0ff */
[----:B------:R-:W3:Y:S06]  /*3490*/  S2R R28, SR_LTMASK ;  /* 0x00000000001c7919 */ /* 0x000eec0000003900 */
[----:B0-----:R-:W0:Y:S01]  /*34a0*/  POPC R24, UR10 ;  /* 0x0000000a00187d09 */ /* 0x001e220008000000 */
[----:B--2---:R-:W-:-:S02]  /*34b0*/  ULEA UR5, UR7, UR5, 0x18 ;  /* 0x0000000507057291 */ /* 0x004fc4000f8ec0ff */
[----:B------:R-:W-:Y:S01]  /*34c0*/  ULEA UR6, UR7, UR6, 0x18 ;  /* 0x0000000607067291 */ /* 0x000fe2000f8ec0ff */
[----:B-1----:R-:W-:Y:S02]  /*34d0*/  ISETP.EQ.U32.AND P6, PT, R26, R25, PT ;  /* 0x000000191a00720c */ /* 0x002fe40003fc2070 */
[----:B---3--:R-:W-:-:S04]  /*34e0*/  LOP3.LUT R28, R28, UR10, RZ, 0xc0, !PT ;  /* 0x0000000a1c1c7c12 */ /* 0x008fc8000f8ec0ff */
[----:B------:R-:W1:Y:S07]  /*34f0*/  POPC R25, R28 ;  /* 0x0000001c00197309 */ /* 0x000e6e0000000000 */
[----:B0-----:R-:W0:Y:S04]  /*3500*/  @P6 ATOMS.ADD R27, [UR5], R24 ;  /* 0x00000018ff1b698c */ /* 0x001e280008000005 */
[----:B0-----:R-:W1:Y:S02]  /*3510*/  SHFL.IDX PT, R22, R27, R26, 0x1f ;  /* 0x00001f1a1b167589 */ /* 0x001e6400000e0000 */
[----:B-1----:R-:W-:-:S05]  /*3520*/  IMAD.IADD R22, R22, 0x1, R25 ;  /* 0x0000000116167824 */ /* 0x002fca00078e0219 */
[----:B------:R-:W-:Y:S01]  /*3530*/  LEA R25, R22, UR6, 0x2 ;  /* 0x0000000616197c11 */ /* 0x000fe2000f8e10ff */
[----:B------:R-:W-:-:S04]  /*3540*/  IMAD.IADD R22, R6, 0x1, R23 ;  /* 0x0000000106167824 */ /* 0x000fc800078e0217 */
[----:B------:R1:W-:Y:S04]  /*3550*/  STS [R25+0x2000], R12 ;  /* 0x0020000c19007388 */ /* 0x0003e80000000800 */
[----:B------:R1:W-:Y:S02]  /*3560*/  STS [R25], R22 ;  /* 0x0000001619007388 */ /* 0x0003e40000000800 */
.L_x_1322:
[----:B------:R-:W-:Y:S05]  /*3570*/  BSYNC.RECONVERGENT B2 ;  /* 0x0000000000027941 */ /* 0x000fea0003800200 */
.L_x_1321:
[----:B------:R-:W-:Y:S04]  /*3580*/  BSSY.RECONVERGENT B2, `(.L_x_1323) ;  /* 0x0000018000027945 */ /* 0x000fe80003800200 */
[----:B------:R-:W-:Y:S05]  /*3590*/  @!P5 BRA `(.L_x_1324) ;  /* 0x000000000058d947 */ /* 0x000fea0003800000 */
[----:B-1----:R-:W1:Y:S01]  /*35a0*/  S2R R25, SR_LANEID ;  /* 0x0000000000197919 */ /* 0x002e620000000000 */
[----:B------:R-:W2:Y:S01]  /*35b0*/  S2UR UR7, SR_CgaCtaId ;  /* 0x00000000000779c3 */ /* 0x000ea20000008800 */
[----:B------:R-:W-:Y:S01]  /*35c0*/  VOTEU.ANY UR10, UPT, PT ;  /* 0x00000000000a7886 */ /* 0x000fe200038e0100 */
[----:B------:R-:W-:Y:S01]  /*35d0*/  UMOV UR5, 0x400 ;  /* 0x0000040000057882 */ /* 0x000fe20000000000 */
[----:B------:R-:W1:Y:S01]  /*35e0*/  FLO.U32 R26, UR10 ;  /* 0x0000000a001a7d00 */ /* 0x000e6200080e0000 */
[----:B------:R-:W-:Y:S01]  /*35f0*/  UIADD3 UR6, UPT, UPT, UR5, 0x486c, URZ ;  /* 0x0000486c05067890 */ /* 0x000fe2000fffe0ff */
[----:B------:R-:W3:Y:S01]  /*3600*/  S2R R28, SR_LTMASK ;  /* 0x00000000001c7919 */ /* 0x000ee20000003900 */
[----:B------:R-:W-:Y:S01]  /*3610*/  UIADD3 UR5, UPT, UPT, UR5, 0x4870, URZ ;  /* 0x0000487005057890 */ /* 0x000fe2000fffe0ff */
[----:B------:R-:W-:-:S04]  /*3620*/  IADD3 R22, PT, PT, R23, 0x1, R6 ;  /* 0x0000000117167810 */ /* 0x000fc80007ffe006 */
        /* <DEDUP_REMOVED lines=8> */
[----:B-1----:R-:W-:-:S05]  /*36b0*/  IMAD.IADD R12, R12, 0x1, R25 ;  /* 0x000000010c0c7824 */ /* 0x002fca00078e0219 */
[C---:B------:R-:W-:Y:S02]  /*36c0*/  LEA R25, R12.reuse, UR5, 0x2 ;  /* 0x000000050c197c11 */ /* 0x040fe4000f8e10ff */
[----:B------:R-:W-:-:S03]  /*36d0*/  LEA R12, R12, UR4, 0x2 ;  /* 0x000000040c0c7c11 */ /* 0x000fc6000f8e10ff */
[----:B------:R2:W-:Y:S04]  /*36e0*/  STS [R25], R22 ;  /* 0x0000001619007388 */ /* 0x0005e80000000800 */
[----:B------:R2:W-:Y:S02]  /*36f0*/  STS [R12], R13 ;  /* 0x0000000d0c007388 */ /* 0x0005e40000000800 */
.L_x_1324:
[----:B------:R-:W-:Y:S05]  /*3700*/  BSYNC.RECONVERGENT B2 ;  /* 0x0000000000027941 */ /* 0x000fea0003800200 */
.L_x_1323:
[----:B------:R-:W-:Y:S04]  /*3710*/  BSSY.RECONVERGENT B2, `(.L_x_1325) ;  /* 0x0000016000027945 */ /* 0x000fe80003800200 */
[----:B------:R-:W-:Y:S05]  /*3720*/  @P4 BRA `(.L_x_1326) ;  /* 0x0000000000504947 */ /* 0x000fea0003800000 */
[----:B-12---:R-:W1:Y:S01]  /*3730*/  S2R R25, SR_LANEID ;  /* 0x0000000000197919 */ /* 0x006e620000000000 */
[----:B------:R-:W2:Y:S01]  /*3740*/  S2UR UR7, SR_CgaCtaId ;  /* 0x00000000000779c3 */ /* 0x000ea20000008800 */
[----:B------:R-:W-:Y:S01]  /*3750*/  VOTEU.ANY UR10, UPT, PT ;  /* 0x00000000000a7886 */ /* 0x000fe200038e0100 */
[----:B------:R-:W-:Y:S01]  /*3760*/  UMOV UR5, 0x400 ;  /* 0x0000040000057882 */ /* 0x000fe20000000000 */
[----:B0-----:R-:W1:Y:S01]  /*3770*/  FLO.U32 R24, UR10 ;  /* 0x0000000a00187d00 */ /* 0x001e6200080e0000 */
[----:B------:R-:W-:Y:S01]  /*3780*/  UIADD3 UR6, UPT, UPT, UR5, 0x4864, URZ ;  /* 0x0000486405067890 */ /* 0x000fe2000fffe0ff */
[----:B------:R-:W0:Y:S06]  /*3790*/  S2R R26, SR_LTMASK ;  /* 0x00000000001a7919 */ /* 0x000e2c0000003900 */
[----:B------:R-:W3:Y:S01]  /*37a0*/  POPC R22, UR10 ;  /* 0x0000000a00167d09 */ /* 0x000ee20008000000 */
[----:B--2---:R-:W-:-:S02]  /*37b0*/  ULEA UR6, UR7, UR6, 0x18 ;  /* 0x0000000607067291 */ /* 0x004fc4000f8ec0ff */
[----:B------:R-:W-:Y:S01]  /*37c0*/  ULEA UR5, UR7, UR5, 0x18 ;  /* 0x0000000507057291 */ /* 0x000fe2000f8ec0ff */
[----:B-1----:R-:W-:Y:S02]  /*37d0*/  ISETP.EQ.U32.AND P4, PT, R24, R25, PT ;  /* 0x000000191800720c */ /* 0x002fe40003f82070 */
[----:B0-----:R-:W-:-:S04]  /*37e0*/  LOP3.LUT R26, R26, UR10, RZ, 0xc0, !PT ;  /* 0x0000000a1a1a7c12 */ /* 0x001fc8000f8ec0ff */
[----:B------:R-:W0:Y:S07]  /*37f0*/  POPC R27, R26 ;  /* 0x0000001a001b7309 */ /* 0x000e2e0000000000 */
[----:B---3--:R-:W1:Y:S04]  /*3800*/  @P4 ATOMS.ADD R25, [UR6], R22 ;  /* 0x00000016ff19498c */ /* 0x008e680008000006 */
[----:B-1----:R-:W0:Y:S02]  /*3810*/  SHFL.IDX PT, R12, R25, R24, 0x1f ;  /* 0x00001f18190c7589 */ /* 0x002e2400000e0000 */
[----:B0-----:R-:W-:Y:S01]  /*3820*/  IMAD.IADD R12, R12, 0x1, R27 ;  /* 0x000000010c0c7824 */ /* 0x001fe200078e021b */
[----:B------:R-:W-:-:S04]  /*3830*/  IADD3 R27, PT, PT, R23, 0x1, R6 ;  /* 0x00000001171b7810 */ /* 0x000fc80007ffe006 */
[----:B------:R-:W-:-:S05]  /*3840*/  LEA R12, R12, UR5, 0x2 ;  /* 0x000000050c0c7c11 */ /* 0x000fca000f8e10ff */
[----:B------:R3:W-:Y:S04]  /*3850*/  STS [R12+0x2000], R13 ;  /* 0x0020000d0c007388 */ /* 0x0007e80000000800 */
[----:B------:R3:W-:Y:S02]  /*3860*/  STS [R12], R27 ;  /* 0x0000001b0c007388 */ /* 0x0007e40000000800 */
.L_x_1326:
[----:B------:R-:W-:Y:S05]  /*3870*/  BSYNC.RECONVERGENT B2 ;  /* 0x0000000000027941 */ /* 0x000fea0003800200 */
.L_x_1325:
[----:B------:R-:W-:Y:S04]  /*3880*/  BSSY.RECONVERGENT B2, `(.L_x_1327) ;  /* 0x0000018000027945 */ /* 0x000fe80003800200 */
[----:B------:R-:W-:Y:S05]  /*3890*/  @!P3 BRA `(.L_x_1328) ;  /* 0x000000000058b947 */ /* 0x000fea0003800000 */
[----:B--23--:R-:W2:Y:S01]  /*38a0*/  S2R R13, SR_LANEID ;  /* 0x00000000000d7919 */ /* 0x00cea20000000000 */
[----:B------:R-:W3:Y:S01]  /*38b0*/  S2UR UR7, SR_CgaCtaId ;  /* 0x00000000000779c3 */ /* 0x000ee20000008800 */
[----:B------:R-:W-:Y:S01]  /*38c0*/  VOTEU.ANY UR10, UPT, PT ;  /* 0x00000000000a7886 */ /* 0x000fe200038e0100 */
[----:B------:R-:W-:Y:S01]  /*38d0*/  UMOV UR5, 0x400 ;  /* 0x0000040000057882 */ /* 0x000fe20000000000 */
[----:B------:R-:W2:Y:S01]  /*38e0*/  FLO.U32 R26, UR10 ;  /* 0x0000000a001a7d00 */ /* 0x000ea200080e0000 */
[----:B------:R-:W-:Y:S01]  /*38f0*/  UIADD3 UR6, UPT, UPT, UR5, 0x486c, URZ ;  /* 0x0000486c05067890 */ /* 0x000fe2000fffe0ff */
[----:B------:R-:W4:Y:S01]  /*3900*/  S2R R28, SR_LTMASK ;  /* 0x00000000001c7919 */ /* 0x000f220000003900 */
[----:B------:R-:W-:-:S05]  /*3910*/  UIADD3 UR5, UPT, UPT, UR5, 0x4870, URZ ;  /* 0x0000487005057890 */ /* 0x000fca000fffe0ff */
[----:B0-----:R-:W0:Y:S01]  /*3920*/  POPC R24, UR10 ;  /* 0x0000000a00187d09 */ /* 0x001e220008000000 */
[----:B---3--:R-:W-:Y:S02]  /*3930*/  ULEA UR6, UR7, UR6, 0x18 ;  /* 0x0000000607067291 */ /* 0x008fe4000f8ec0ff */
[----:B------:R-:W-:Y:S01]  /*3940*/  ULEA UR5, UR7, UR5, 0x18 ;  /* 0x0000000507057291 */ /* 0x000fe2000f8ec0ff */
[----:B--2---:R-:W-:Y:S02]  /*3950*/  ISETP.EQ.U32.AND P3, PT, R26, R13, PT ;  /* 0x0000000d1a00720c */ /* 0x004fe40003f62070 */
[----:B----4-:R-:W-:-:S04]  /*3960*/  LOP3.LUT R28, R28, UR10, RZ, 0xc0, !PT ;  /* 0x0000000a1c1c7c12 */ /* 0x010fc8000f8ec0ff */
[----:B------:R-:W2:Y:S07]  /*3970*/  POPC R13, R28 ;  /* 0x0000001c000d7309 */ /* 0x000eae0000000000 */
[----:B0-----:R-:W1:Y:S04]  /*3980*/  @P3 ATOMS.ADD R27, [UR6], R24 ;  /* 0x00000018ff1b398c */ /* 0x001e680008000006 */
[----:B-1----:R-:W2:Y:S02]  /*3990*/  SHFL.IDX PT, R12, R27, R26, 0x1f ;  /* 0x00001f1a1b0c7589 */ /* 0x002ea400000e0000 */
[----:B--2---:R-:W-:Y:S01]  /*39a0*/  IMAD.IADD R12, R12, 0x1, R13 ;  /* 0x000000010c0c7824 */ /* 0x004fe200078e020d */
[----:B------:R-:W-:-:S04]  /*39b0*/  IADD3 R13, PT, PT, R23, 0x2, R6 ;  /* 0x00000002170d7810 */ /* 0x000fc80007ffe006 */
[C---:B------:R-:W-:Y:S02]  /*39c0*/  LEA R22, R12.reuse, UR5, 0x2 ;  /* 0x000000050c167c11 */ /* 0x040fe4000f8e10ff */
[----:B------:R-:W-:-:S03]  /*39d0*/  LEA R25, R12, UR4, 0x2 ;  /* 0x000000040c197c11 */ /* 0x000fc6000f8e10ff */
[----:B------:R4:W-:Y:S04]  /*39e0*/  STS [R22], R13 ;  /* 0x0000000d16007388 */ /* 0x0009e80000000800 */
[----:B------:R4:W-:Y:S02]  /*39f0*/  STS [R25], R14 ;  /* 0x0000000e19007388 */ /* 0x0009e40000000800 */
.L_x_1328:
[----:B------:R-:W-:Y:S05]  /*3a00*/  BSYNC.RECONVERGENT B2 ;  /* 0x0000000000027941 */ /* 0x000fea0003800200 */
.L_x_1327:
[----:B------:R-:W-:Y:S04]  /*3a10*/  BSSY.RECONVERGENT B2, `(.L_x_1329) ;  /* 0x0000016000027945 */ /* 0x000fe80003800200 */
[----:B------:R-:W-:Y:S05]  /*3a20*/  @P2 BRA `(.L_x_1330) ;  /* 0x0000000000502947 */ /* 0x000fea0003800000 */
[----:B--234-:R-:W2:Y:S01]  /*3a30*/  S2R R13, SR_LANEID ;  /* 0x00000000000d7919 */ /* 0x01cea20000000000 */
[----:B------:R-:W3:Y:S01]  /*3a40*/  S2UR UR7, SR_CgaCtaId ;  /* 0x00000000000779c3 */ /* 0x000ee20000008800 */
[----:B------:R-:W-:Y:S01]  /*3a50*/  VOTEU.ANY UR10, UPT, PT ;  /* 0x00000000000a7886 */ /* 0x000fe200038e0100 */
[----:B------:R-:W-:Y:S01]  /*3a60*/  UMOV UR5, 0x400 ;  /* 0x0000040000057882 */ /* 0x000fe20000000000 */
[----:B0-----:R-:W2:Y:S01]  /*3a70*/  FLO.U32 R24, UR10 ;  /* 0x0000000a00187d00 */ /* 0x001ea200080e0000 */
[----:B------:R-:W-:Y:S01]  /*3a80*/  UIADD3 UR6, UPT, UPT, UR5, 0x4864, URZ ;  /* 0x0000486405067890 */ /* 0x000fe2000fffe0ff */
[----:B------:R-:W0:Y:S06]  /*3a90*/  S2R R26, SR_LTMASK ;  /* 0x00000000001a7919 */ /* 0x000e2c0000003900 */
[----:B-1----:R-:W1:Y:S01]  /*3aa0*/  POPC R22, UR10 ;  /* 0x0000000a00167d09 */ /* 0x002e620008000000 */
[----:B---3--:R-:W-:-:S02]  /*3ab0*/  ULEA UR6, UR7, UR6, 0x18 ;  /* 0x0000000607067291 */ /* 0x008fc4000f8ec0ff */
[----:B------:R-:W-:Y:S01]  /*3ac0*/  ULEA UR5, UR7, UR5, 0x18 ;  /* 0x0000000507057291 */ /* 0x000fe2000f8ec0ff */
[----:B--2---:R-:W-:Y:S02]  /*3ad0*/  ISETP.EQ.U32.AND P2, PT, R24, R13, PT ;  /* 0x0000000d1800720c */ /* 0x004fe40003f42070 */
[----:B0-----:R-:W-:-:S04]  /*3ae0*/  LOP3.LUT R26, R26, UR10, RZ, 0xc0, !PT ;  /* 0x0000000a1a1a7c12 */ /* 0x001fc8000f8ec0ff */
[----:B------:R-:W0:Y:S07]  /*3af0*/  POPC R13, R26 ;  /* 0x0000001a000d7309 */ /* 0x000e2e0000000000 */
[----:B-1----:R-:W1:Y:S04]  /*3b00*/  @P2 ATOMS.ADD R25, [UR6], R22 ;  /* 0x00000016ff19298c */ /* 0x002e680008000006 */
[----:B-1----:R-:W0:Y:S02]  /*3b10*/  SHFL.IDX PT, R12, R25, R24, 0x1f ;  /* 0x00001f18190c7589 */ /* 0x002e2400000e0000 */
[----:B0-----:R-:W-:-:S05]  /*3b20*/  IMAD.IADD R12, R12, 0x1, R13 ;  /* 0x000000010c0c7824 */ /* 0x001fca00078e020d */
[----:B------:R-:W-:Y:S02]  /*3b30*/  LEA R13, R12, UR5, 0x2 ;  /* 0x000000050c0d7c11 */ /* 0x000fe4000f8e10ff */
[----:B------:R-:W-:-:S03]  /*3b40*/  IADD3 R12, PT, PT, R23, 0x2, R6 ;  /* 0x00000002170c7810 */ /* 0x000fc60007ffe006 */
[----:B------:R0:W-:Y:S04]  /*3b50*/  STS [R13+0x2000], R14 ;  /* 0x0020000e0d007388 */ /* 0x0001e80000000800 */
[----:B------:R0:W-:Y:S02]  /*3b60*/  STS [R13], R12 ;  /* 0x0000000c0d007388 */ /* 0x0001e40000000800 */
.L_x_1330:
[----:B------:R-:W-:Y:S05]  /*3b70*/  BSYNC.RECONVERGENT B2 ;  /* 0x0000000000027941 */ /* 0x000fea0003800200 */
.L_x_1329:
[----:B------:R-:W-:Y:S01]  /*3b80*/  BSSY.RECONVERGENT B2, `(.L_x_1331) ;  /* 0x0000019000027945 */ /* 0x000fe20003800200 */
[----:B------:R-:W-:-:S03]  /*3b90*/  VIADD R23, R23, 0x3 ;  /* 0x0000000317177836 */ /* 0x000fc60000000000 */
[----:B------:R-:W-:Y:S05]  /*3ba0*/  @!P1 BRA `(.L_x_1332) ;  /* 0x0000000000589947 */ /* 0x000fea0003800000 */
[----:B0-234-:R-:W0:Y:S01]  /*3bb0*/  S2R R13, SR_LANEID ;  /* 0x00000000000d7919 */ /* 0x01de220000000000 */
[----:B------:R-:W2:Y:S01]  /*3bc0*/  S2UR UR7, SR_CgaCtaId ;  /* 0x00000000000779c3 */ /* 0x000ea20000008800 */
[----:B------:R-:W-:Y:S01]  /*3bd0*/  VOTEU.ANY UR10, UPT, PT ;  /* 0x00000000000a7886 */ /* 0x000fe200038e0100 */
[----:B------:R-:W-:Y:S01]  /*3be0*/  UMOV UR5, 0x400 ;  /* 0x0000040000057882 */ /* 0x000fe20000000000 */
[----:B------:R-:W0:Y:S01]  /*3bf0*/  FLO.U32 R24, UR10 ;  /* 0x0000000a00187d00 */ /* 0x000e2200080e0000 */
[----:B------:R-:W-:Y:S01]  /*3c00*/  UIADD3 UR6, UPT, UPT, UR5, 0x486c, URZ ;  /* 0x0000486c05067890 */ /* 0x000fe2000fffe0ff */
[----:B------:R-:W3:Y:S01]  /*3c10*/  S2R R26, SR_LTMASK ;  /* 0x00000000001a7919 */ /* 0x000ee20000003900 */
[----:B------:R-:W-:-:S05]  /*3c20*/  UIADD3 UR5, UPT, UPT, UR5, 0x4870, URZ ;  /* 0x0000487005057890 */ /* 0x000fca000fffe0ff */
[----:B-1----:R-:W1:Y:S01]  /*3c30*/  POPC R22, UR10 ;  /* 0x0000000a00167d09 */ /* 0x002e620008000000 */
[----:B--2---:R-:W-:Y:S02]  /*3c40*/  ULEA UR6, UR7, UR6, 0x18 ;  /* 0x0000000607067291 */ /* 0x004fe4000f8ec0ff */
[----:B------:R-:W-:Y:S01]  /*3c50*/  ULEA UR5, UR7, UR5, 0x18 ;  /* 0x0000000507057291 */ /* 0x000fe2000f8ec0ff */
[----:B0-----:R-:W-:Y:S02]  /*3c60*/  ISETP.EQ.U32.AND P1, PT, R24, R13, PT ;  /* 0x0000000d1800720c */ /* 0x001fe40003f22070 */
[----:B---3--:R-:W-:-:S04]  /*3c70*/  LOP3.LUT R26, R26, UR10, RZ, 0xc0, !PT ;  /* 0x0000000a1a1a7c12 */ /* 0x008fc8000f8ec0ff */
[----:B------:R-:W0:Y:S07]  /*3c80*/  POPC R13, R26 ;  /* 0x0000001a000d7309 */ /* 0x000e2e0000000000 */
[----:B-1----:R-:W1:Y:S04]  /*3c90*/  @P1 ATOMS.ADD R25, [UR6], R22 ;  /* 0x00000016ff19198c */ /* 0x002e680008000006 */
[----:B-1----:R-:W0:Y:S02]  /*3ca0*/  SHFL.IDX PT, R12, R25, R24, 0x1f ;  /* 0x00001f18190c7589 */ /* 0x002e2400000e0000 */
[----:B0-----:R-:W-:-:S02]  /*3cb0*/  IMAD.IADD R12, R12, 0x1, R13 ;  /* 0x000000010c0c7824 */ /* 0x001fc400078e020d */
[----:B------:R-:W-:-:S03]  /*3cc0*/  IMAD.IADD R13, R6, 0x1, R23 ;  /* 0x00000001060d7824 */ /* 0x000fc600078e0217 */
[C---:B------:R-:W-:Y:S02]  /*3cd0*/  LEA R14, R12.reuse, UR5, 0x2 ;  /* 0x000000050c0e7c11 */ /* 0x040fe4000f8e10ff */
[----:B------:R-:W-:-:S03]  /*3ce0*/  LEA R12, R12, UR4, 0x2 ;  /* 0x000000040c0c7c11 */ /* 0x000fc6000f8e10ff */
[----:B------:R0:W-:Y:S04]  /*3cf0*/  STS [R14], R13 ;  /* 0x0000000d0e007388 */ /* 0x0001e80000000800 */
[----:B------:R0:W-:Y:S02]  /*3d00*/  STS [R12], R15 ;  /* 0x0000000f0c007388 */ /* 0x0001e40000000800 */
.L_x_1332:
[----:B------:R-:W-:Y:S05]  /*3d10*/  BSYNC.RECONVERGENT B2 ;  /* 0x0000000000027941 */ /* 0x000fea0003800200 */
.L_x_1331:
[----:B------:R-:W-:Y:S04]  /*3d20*/  BSSY.RECONVERGENT B2, `(.L_x_1333) ;  /* 0x0000016000027945 */ /* 0x000fe80003800200 */
[----:B------:R-:W-:Y:S05]  /*3d30*/  @P0 BRA `(.L_x_1334) ;  /* 0x0000000000500947 */ /* 0x000fea0003800000 */
[----:B-12-4-:R-:W1:Y:S01]  /*3d40*/  S2R R25, SR_LANEID ;  /* 0x0000000000197919 */ /* 0x016e620000000000 */
[----:B------:R-:W2:Y:S01]  /*3d50*/  S2UR UR7, SR_CgaCtaId ;  /* 0x00000000000779c3 */ /* 0x000ea20000008800 */
[----:B------:R-:W-:Y:S01]  /*3d60*/  VOTEU.ANY UR10, UPT, PT ;  /* 0x00000000000a7886 */ /* 0x000fe200038e0100 */
[----:B------:R-:W-:Y:S01]  /*3d70*/  UMOV UR5, 0x400 ;  /* 0x0000040000057882 */ /* 0x000fe20000000000 */
[----:B0-----:R-:W1:Y:S01]  /*3d80*/  FLO.U32 R14, UR10 ;  /* 0x0000000a000e7d00 */ /* 0x001e6200080e0000 */
[----:B------:R-:W-:Y:S01]  /*3d90*/  UIADD3 UR6, UPT, UPT, UR5, 0x4864, URZ ;  /* 0x0000486405067890 */ /* 0x000fe2000fffe0ff */
[----:B------:R-:W0:Y:S01]  /*3da0*/  S2R R22, SR_LTMASK ;  /* 0x0000000000167919 */ /* 0x000e220000003900 */
[----:B------:R-:W-:-:S05]  /*3db0*/  IMAD.IADD R23, R6, 0x1, R23 ;  /* 0x0000000106177824 */ /* 0x000fca00078e0217 */
[----:B---3--:R-:W3:Y:S01]  /*3dc0*/  POPC R13, UR10 ;  /* 0x0000000a000d7d09 */ /* 0x008ee20008000000 */
[----:B--2---:R-:W-:Y:S02]  /*3dd0*/  ULEA UR6, UR7, UR6, 0x18 ;  /* 0x0000000607067291 */ /* 0x004fe4000f8ec0ff */
[----:B------:R-:W-:Y:S01]  /*3de0*/  ULEA UR5, UR7, UR5, 0x18 ;  /* 0x0000000507057291 */ /* 0x000fe2000f8ec0ff */
[----:B-1----:R-:W-:Y:S02]  /*3df0*/  ISETP.EQ.U32.AND P0, PT, R14, R25, PT ;  /* 0x000000190e00720c */ /* 0x002fe40003f02070 */
        /* <DEDUP_REMOVED lines=8> */
.L_x_1334:
[----:B------:R-:W-:Y:S05]  /*3e80*/  BSYNC.RECONVERGENT B2 ;  /* 0x0000000000027941 */ /* 0x000fea0003800200 */
.L_x_1333:
[----:B0-----:R-:W-:-:S04]  /*3e90*/  VIADD R23, R21, 0x200 ;  /* 0x0000020015177836 */ /* 0x001fc80000000000 */
[----:B------:R-:W-:Y:S01]  /*3ea0*/  IMAD.MOV.U32 R21, RZ, RZ, R23 ;  /* 0x000000ffff157224 */ /* 0x000fe200078e0017 */
[----:B------:R-:W-:-:S13]  /*3eb0*/  ISETP.GT.AND P0, PT, R20, R23, PT ;  /* 0x000000171400720c */ /* 0x000fda0003f04270 */
[----:B------:R-:W-:Y:S05]  /*3ec0*/  @P0 BRA `(.L_x_1335) ;  /* 0xfffffff000400947 */ /* 0x000fea000383ffff */
.L_x_1318:
[----:B------:R-:W-:Y:S05]  /*3ed0*/  BSYNC.RECONVERGENT B0 ;  /* 0x0000000000007941 */ /* 0x000fea0003800200 */
.L_x_1317:
[----:B------:R-:W-:Y:S01]  /*3ee0*/  ISETP.GE.U32.AND P0, PT, R5, R8, PT ;  /* 0x000000080500720c */ /* 0x000fe20003f06070 */
[----:B------:R-:W-:-:S12]  /*3ef0*/  BSSY.RECONVERGENT B0, `(.L_x_1336) ;  /* 0x000003d000007945 */ /* 0x000fd80003800200 */
[----:B------:R-:W-:Y:S05]  /*3f00*/  @P0 BRA `(.L_x_1337) ;  /* 0x0000000000ec0947 */ /* 0x000fea0003800000 */
[----:B----4-:R-:W-:-:S05]  /*3f10*/  IMAD.WIDE.U32 R14, R5, 0x4, R16 ;  /* 0x00000004050e7825 */ /* 0x010fca00078e0010 */
[----:B0-----:R-:W1:Y:S01]  /*3f20*/  LDG.E R2, desc[UR8][R14.64] ;  /* 0x000000080e027981 */ /* 0x001e62000c1e1900 */
[----:B------:R-:W-:Y:S01]  /*3f30*/  MOV R26, 0x400 ;  /* 0x00000400001a7802 */ /* 0x000fe20000000f00 */
[----:B------:R-:W-:Y:S01]  /*3f40*/  BSSY.RECONVERGENT B2, `(.L_x_1338) ;  /* 0x0000022000027945 */ /* 0x000fe20003800200 */
[----:B-123--:R-:W0:Y:S02]  /*3f50*/  F2F.F16.F32 R12, R2 ;  /* 0x00000002000c7304 */ /* 0x00ee240000200800 */
[----:B0-----:R-:W-:-:S04]  /*3f60*/  PRMT R13, R12, 0x9910, RZ ;  /* 0x000099100c0d7816 */ /* 0x001fc800000000ff */
[----:B------:R-:W-:Y:S02]  /*3f70*/  ISETP.GE.AND P0, PT, R13, RZ, PT ;  /* 0x000000ff0d00720c */ /* 0x000fe40003f06270 */
[----:B------:R-:W0:Y:S11]  /*3f80*/  S2R R13, SR_CgaCtaId ;  /* 0x00000000000d7919 */ /* 0x000e360000008800 */
[----:B------:R-:W-:-:S04]  /*3f90*/  @P0 LOP3.LUT R12, R12, 0x7fe0, RZ, 0xc, !PT ;  /* 0x00007fe00c0c0812 */ /* 0x000fc800078e0cff */
[----:B------:R-:W-:-:S04]  /*3fa0*/  LOP3.LUT R12, R12, 0xffff, RZ, 0xc0, !PT ;  /* 0x0000ffff0c0c7812 */ /* 0x000fc800078ec0ff */
[----:B------:R-:W-:-:S04]  /*3fb0*/  SHF.R.U32.HI R12, RZ, 0x5, R12 ;  /* 0x00000005ff0c7819 */ /* 0x000fc8000001160c */
[----:B------:R-:W-:-:S04]  /*3fc0*/  LOP3.LUT R23, R12, 0xffff, RZ, 0xc0, !PT ;  /* 0x0000ffff0c177812 */ /* 0x000fc800078ec0ff */
[----:B------:R-:W-:Y:S02]  /*3fd0*/  ISETP.GT.U32.AND P0, PT, R0, R23, PT ;  /* 0x000000170000720c */ /* 0x000fe40003f04070 */
[----:B0-----:R-:W-:-:S11]  /*3fe0*/  LEA R12, R13, R26, 0x18 ;  /* 0x0000001a0d0c7211 */ /* 0x001fd600078ec0ff */
        /* <DEDUP_REMOVED lines=9> */
[----:B------:R-:W-:-:S04]  /*4080*/  IMAD.IADD R24, R6, 0x1, R5 ;  /* 0x0000000106187824 */ /* 0x000fc800078e0205 */
        /* <DEDUP_REMOVED lines=13> */
.L_x_1339:
[----:B------:R-:W-:Y:S05]  /*4160*/  BSYNC.RECONVERGENT B2 ;  /* 0x0000000000027941 */ /* 0x000fea0003800200 */
.L_x_1338:
        /* <DEDUP_REMOVED lines=17> */
[----:B------:R-:W-:Y:S02]  /*4280*/  IMAD R13, R13, 0x4, R12 ;  /* 0x000000040d0d7824 */ /* 0x000fe400078e020c */
[----:B------:R-:W-:-:S03]  /*4290*/  IMAD.IADD R12, R6, 0x1, R5 ;  /* 0x00000001060c7824 */ /* 0x000fc600078e0205 */
[----:B------:R0:W-:Y:S04]  /*42a0*/  STS [R13+0x2000], R2 ;  /* 0x002000020d007388 */ /* 0x0001e80000000800 */
[----:B------:R0:W-:Y:S02]  /*42b0*/  STS [R13], R12 ;  /* 0x0000000c0d007388 */ /* 0x0001e40000000800 */
.L_x_1337:
[----:B------:R-:W-:Y:S05]  /*42c0*/  BSYNC.RECONVERGENT B0 ;  /* 0x0000000000007941 */ /* 0x000fea0003800200 */
.L_x_1336:
[----:B0-234-:R-:W-:-:S04]  /*42d0*/  IMAD.IADD R13, R8, 0x1, R5 ;  /* 0x00000001080d7824 */ /* 0x01dfc800078e0205 */
[----:B------:R-:W-:-:S05]  /*42e0*/  IMAD R13, R20, 0x4, R13 ;  /* 0x00000004140d7824 */ /* 0x000fca00078e020d */
[----:B------:R-:W-:-:S13]  /*42f0*/  ISETP.GE.AND P0, PT, R13, R4, PT ;  /* 0x000000040d00720c */ /* 0x000fda0003f06270 */
[----:B------:R-:W-:Y:S05]  /*4300*/  @P0 BRA `(.L_x_1340) ;  /* 0x0000001800040947 */ /* 0x000fea0003800000 */
[----:B------:R-:W-:-:S05]  /*4310*/  IMAD.WIDE R14, R13, 0x4, R16 ;  /* 0x000000040d0e7825 */ /* 0x000fca00078e0210 */
[----:B------:R-:W2:Y:S01]  /*4320*/  LDG.E R2, desc[UR8][R14.64] ;  /* 0x000000080e027981 */ /* 0x000ea2000c1e1900 */
[----:B-1----:R-:W-:Y:S01]  /*4330*/  MOV R25, 0x400 ;  /* 0x0000040000197802 */ /* 0x002fe20000000f00 */
[----:B------:R-:W-:Y:S01]  /*4340*/  BSSY.RECONVERGENT B0, `(.L_x_1341) ;  /* 0x0000022000007945 */ /* 0x000fe20003800200 */
[----:B--2---:R-:W0:Y:S02]  /*4350*/  F2F.F16.F32 R8, R2 ;  /* 0x0000000200087304 */ /* 0x004e240000200800 */
        /* <DEDUP_REMOVED lines=27> */
[----:B------:R-:W-:-:S03]  /*4510*/  IMAD.IADD R15, R6, 0x1, R13 ;  /* 0x00000001060f7824 */ /* 0x000fc600078e020d */
[C---:B------:R-:W-:Y:S02]  /*4520*/  LEA R18, R14.reuse, UR5, 0x2 ;  /* 0x000000050e127c11 */ /* 0x040fe4000f8e10ff */
[----:B------:R-:W-:-:S03]  /*4530*/  LEA R19, R14, UR4, 0x2 ;  /* 0x000000040e137c11 */ /* 0x000fc6000f8e10ff */
[----:B------:R0:W-:Y:S04]  /*4540*/  STS [R18], R15 ;  /* 0x0000000f12007388 */ /* 0x0001e80000000800 */
[----:B------:R0:W-:Y:S02]  /*4550*/  STS [R19], R2 ;  /* 0x0000000213007388 */ /* 0x0001e40000000800 */
.L_x_1342:
[----:B------:R-:W-:Y:S05]  /*4560*/  BSYNC.RECONVERGENT B0 ;  /* 0x0000000000007941 */ /* 0x000fea0003800200 */
.L_x_1341:
[----:B------:R-:W1:Y:S02]  /*4570*/  LDS R14, [R8+0x4868] ;  /* 0x00486800080e7984 */ /* 0x000e640000000800 */
[----:B-1----:R-:W-:-:S04]  /*4580*/  ISETP.GT.AND P0, PT, R14, 0x800, PT ;  /* 0x000008000e00780c */ /* 0x002fc80003f04270 */
[----:B------:R-:W-:-:S13]  /*4590*/  ISETP.NE.OR P0, PT, R0, R23, P0 ;  /* 0x000000170000720c */ /* 0x000fda0000705670 */
[----:B------:R-:W-:Y:S05]  /*45a0*/  @P0 BRA `(.L_x_1340) ;  /* 0x00000014005c0947 */ /* 0x000fea0003800000 */
[----:B0-----:R-:W0:Y:S01]  /*45b0*/  S2R R15, SR_LANEID ;  /* 0x00000000000f7919 */ /* 0x001e220000000000 */
[----:B------:R-:W-:Y:S01]  /*45c0*/  VOTEU.ANY UR5, UPT, PT ;  /* 0x0000000000057886 */ /* 0x000fe200038e0100 */
[----:B------:R-:W-:Y:S01]  /*45d0*/  VIADD R25, R25, 0x4864 ;  /* 0x0000486419197836 */ /* 0x000fe20000000000 */
[----:B------:R-:W0:Y:S04]  /*45e0*/  FLO.U32 R14, UR5 ;  /* 0x00000005000e7d00 */ /* 0x000e2800080e0000 */
[----:B------:R-:W-:Y:S02]  /*45f0*/  LEA R19, R12, R25, 0x18 ;  /* 0x000000190c137211 */ /* 0x000fe400078ec0ff */
[----:B------:R-:W1:Y:S02]  /*4600*/  S2R R12, SR_LTMASK ;  /* 0x00000000000c7919 */ /* 0x000e640000003900 */
[----:B------:R-:W2:Y:S01]  /*4610*/  POPC R0, UR5 ;  /* 0x0000000500007d09 */ /* 0x000ea20008000000 */
[----:B0-----:R-:W-:-:S02]  /*4620*/  ISETP.EQ.U32.AND P0, PT, R14, R15, PT ;  /* 0x0000000f0e00720c */ /* 0x001fc40003f02070 */
[----:B-1----:R-:W-:-:S11]  /*4630*/  LOP3.LUT R12, R12, UR5, RZ, 0xc0, !PT ;  /* 0x000000050c0c7c12 */ /* 0x002fd6000f8ec0ff */
[----:B--2---:R-:W0:Y:S01]  /*4640*/  @P0 ATOMS.ADD R19, [R19], R0 ;  /* 0x000000001313038c */ /* 0x004e220000000000 */
[----:B------:R-:W1:Y:S03]  /*4650*/  POPC R12, R12 ;  /* 0x0000000c000c7309 */ /* 0x000e660000000000 */
[----:B0-----:R-:W1:Y:S02]  /*4660*/  SHFL.IDX PT, R15, R19, R14, 0x1f ;  /* 0x00001f0e130f7589 */ /* 0x001e6400000e0000 */
[----:B-1----:R-:W-:-:S04]  /*4670*/  IMAD.IADD R15, R15, 0x1, R12 ;  /* 0x000000010f0f7824 */ /* 0x002fc800078e020c */
[----:B------:R-:W-:Y:S02]  /*4680*/  IMAD R15, R15, 0x4, R8 ;  /* 0x000000040f0f7824 */ /* 0x000fe400078e0208 */
[----:B------:R-:W-:-:S03]  /*4690*/  IMAD.IADD R8, R6, 0x1, R13 ;  /* 0x0000000106087824 */ /* 0x000fc600078e020d */
[----:B------:R2:W-:Y:S04]  /*46a0*/  STS [R15+0x2000], R2 ;  /* 0x002000020f007388 */ /* 0x0005e80000000800 */
[----:B------:R2:W-:Y:S01]  /*46b0*/  STS [R15], R8 ;  /* 0x000000080f007388 */ /* 0x0005e20000000800 */
[----:B------:R-:W-:Y:S05]  /*46c0*/  BRA `(.L_x_1340) ;  /* 0x0000001400147947 */ /* 0x000fea0003800000 */
.L_x_1316:
[----:B------:R-:W-:Y:S01]  /*46d0*/  IMAD.IADD R23, R6, 0x1, R5 ;  /* 0x0000000106177824 */ /* 0x000fe200078e0205 */
[----:B------:R-:W3:Y:S04]  /*46e0*/  LDCU UR11, c[0x0][0x39c] ;  /* 0x00007380ff0b77ac */ /* 0x000ee80008000800 */
[----:B------:R-:W-:-:S13]  /*46f0*/  ISETP.GE.AND P0, PT, R23, R7, PT ;  /* 0x000000071700720c */ /* 0x000fda0003f06270 */
[----:B------:R-:W-:Y:S05]  /*4700*/  @P0 BRA `(.L_x_1340) ;  /* 0x0000001400040947 */ /* 0x000fea0003800000 */
[----:B------:R2:W4:Y:S01]  /*4710*/  LDS R24, [R2+0x4868] ;  /* 0x0048680002187984 */ /* 0x0005220000000800 */
[----:B------:R-:W-:Y:S01]  /*4720*/  VIADDMNMX R8, R23, 0x200, R7, !PT ;  /* 0x0000020017087846 */ /* 0x000fe20007800107 */
[----:B------:R-:W-:Y:S01]  /*4730*/  BSSY.RECONVERGENT B0, `(.L_x_1343) ;  /* 0x000004b000007945 */ /* 0x000fe20003800200 */
[----:B------:R-:W-:-:S04]  /*4740*/  LOP3.LUT R12, RZ, R6, RZ, 0x33, !PT ;  /* 0x00000006ff0c7212 */ /* 0x000fc800078e33ff */
[----:B------:R-:W-:-:S04]  /*4750*/  IADD3 R8, PT, PT, -R5, R8, R12 ;  /* 0x0000000805087210 */ /* 0x000fc80007ffe10c */
[----:B------:R-:W-:-:S04]  /*4760*/  LOP3.LUT R12, R8, 0x600, RZ, 0xc0, !PT ;  /* 0x00000600080c7812 */ /* 0x000fc800078ec0ff */
[----:B------:R-:W-:-:S13]  /*4770*/  ISETP.NE.AND P0, PT, R12, 0x600, PT ;  /* 0x000006000c00780c */ /* 0x000fda0003f05270 */
[----:B--2---:R-:W-:Y:S05]  /*4780*/  @!P0 BRA `(.L_x_1344) ;  /* 0x0000000400148947 */ /* 0x004fea0003800000 */
[----:B------:R-:W-:-:S04]  /*4790*/  LEA.HI R12, R8, 0x1, RZ, 0x17 ;  /* 0x00000001080c7811 */ /* 0x000fc800078fb8ff */
[C---:B------:R-:W-:Y:S01]  /*47a0*/  LOP3.LUT R14, R12.reuse, 0x3, RZ, 0xc0, !PT ;  /* 0x000000030c0e7812 */ /* 0x040fe200078ec0ff */
[----:B------:R-:W-:Y:S02]  /*47b0*/  IMAD.SHL.U32 R13, R12, 0x200, RZ ;  /* 0x000002000c0d7824 */ /* 0x000fe400078e00ff */
[----:B------:R-:W-:Y:S02]  /*47c0*/  IMAD R12, R6, 0x2, R5 ;  /* 0x00000002060c7824 */ /* 0x000fe400078e0205 */
[----:B------:R-:W-:Y:S01]  /*47d0*/  IMAD.MOV R14, RZ, RZ, -R14 ;  /* 0x000000ffff0e7224 */ /* 0x000fe200078e0a0e */
[----:B------:R-:W-:Y:S01]  /*47e0*/  LOP3.LUT R20, R13, 0x600, RZ, 0xc0, !PT ;  /* 0x000006000d147812 */ /* 0x000fe200078ec0ff */
[----:B------:R-:W-:-:S04]  /*47f0*/  IMAD R13, R23, R18, RZ ;  /* 0x00000012170d7224 */ /* 0x000fc800078e02ff */
[----:B------:R-:W-:-:S07]  /*4800*/  IMAD.IADD R23, R23, 0x1, R20 ;  /* 0x0000000117177824 */ /* 0x000fce00078e0214 */
.L_x_1349:
[----:B------:R-:W-:-:S05]  /*4810*/  IMAD.WIDE R18, R13, 0x4, R10 ;  /* 0x000000040d127825 */ /* 0x000fca00078e020a */
[----:B------:R-:W2:Y:S01]  /*4820*/  LDG.E R15, desc[UR8][R18.64] ;  /* 0x00000008120f7981 */ /* 0x000ea2000c1e1900 */
[----:B------:R-:W-:Y:S01]  /*4830*/  VIADD R14, R14, 0x1 ;  /* 0x000000010e0e7836 */ /* 0x000fe20000000000 */
[----:B------:R-:W-:Y:S04]  /*4840*/  BSSY.RECONVERGENT B2, `(.L_x_1345) ;  /* 0x0000020000027945 */ /* 0x000fe80003800200 */
[----:B------:R-:W-:Y:S01]  /*4850*/  ISETP.NE.AND P2, PT, R14, RZ, PT ;  /* 0x000000ff0e00720c */ /* 0x000fe20003f45270 */
[----:B--2---:R-:W2:Y:S02]  /*4860*/  F2F.F16.F32 R20, R15 ;  /* 0x0000000f00147304 */ /* 0x004ea40000200800 */
[----:B--2---:R-:W-:-:S04]  /*4870*/  PRMT R21, R20, 0x9910, RZ ;  /* 0x0000991014157816 */ /* 0x004fc800000000ff */
[----:B------:R-:W-:-:S13]  /*4880*/  ISETP.GE.AND P0, PT, R21, RZ, PT ;  /* 0x000000ff1500720c */ /* 0x000fda0003f06270 */
[----:B------:R-:W-:Y:S02]  /*4890*/  @P0 LOP3.LUT R20, R20, 0x7fe0, RZ, 0xc, !PT ;  /* 0x00007fe014140812 */ /* 0x000fe400078e0cff */
[----:B----4-:R-:W-:Y:S02]  /*48a0*/  ISETP.GT.AND P0, PT, R24, 0x800, PT ;  /* 0x000008001800780c */ /* 0x010fe40003f04270 */
[----:B------:R-:W-:-:S04]  /*48b0*/  LOP3.LUT R20, R20, 0xffff, RZ, 0xc0, !PT ;  /* 0x0000ffff14147812 */ /* 0x000fc800078ec0ff */
[----:B------:R-:W-:-:S04]  /*48c0*/  SHF.R.U32.HI R20, RZ, 0x5, R20 ;  /* 0x00000005ff147819 */ /* 0x000fc80000011614 */
[----:B------:R-:W-:-:S04]  /*48d0*/  LOP3.LUT R21, R20, 0xffff, RZ, 0xc0, !PT ;  /* 0x0000ffff14157812 */ /* 0x000fc800078ec0ff */
[CC--:B-1----:R-:W-:Y:S02]  /*48e0*/  ISETP.GT.U32.AND P1, PT, R0.reuse, R21.reuse, PT ;  /* 0x000000150000720c */ /* 0x0c2fe40003f24070 */
[----:B------:R-:W-:-:S11]  /*48f0*/  ISETP.NE.OR P0, PT, R0, R21, P0 ;  /* 0x000000150000720c */ /* 0x000fd60000705670 */
[----:B------:R-:W-:Y:S05]  /*4900*/  @!P1 BRA `(.L_x_1346) ;  /* 0x00000000004c9947 */ /* 0x000fea0003800000 */
[----:B------:R-:W1:Y:S01]  /*4910*/  S2R R18, SR_LANEID ;  /* 0x0000000000127919 */ /* 0x000e620000000000 */
[----:B------:R-:W2:Y:S01]  /*4920*/  S2UR UR7, SR_CgaCtaId ;  /* 0x00000000000779c3 */ /* 0x000ea20000008800 */
[----:B------:R-:W-:Y:S01]  /*4930*/  VOTEU.ANY UR10, UPT, PT ;  /* 0x00000000000a7886 */ /* 0x000fe200038e0100 */
[----:B------:R-:W-:Y:S01]  /*4940*/  UMOV UR6, 0x400 ;  /* 0x0000040000067882 */ /* 0x000fe20000000000 */
[----:B------:R-:W1:Y:S01]  /*4950*/  FLO.U32 R21, UR10 ;  /* 0x0000000a00157d00 */ /* 0x000e6200080e0000 */
[----:B------:R-:W-:Y:S01]  /*4960*/  UIADD3 UR6, UPT, UPT, UR6, 0x486c, URZ ;  /* 0x0000486c06067890 */ /* 0x000fe2000fffe0ff */
[----:B------:R-:W4:Y:S06]  /*4970*/  S2R R22, SR_LTMASK ;  /* 0x0000000000167919 */ /* 0x000f2c0000003900 */
[----:B------:R-:W5:Y:S01]  /*4980*/  POPC R20, UR10 ;  /* 0x0000000a00147d09 */ /* 0x000f620008000000 */
[----:B--2---:R-:W-:Y:S01]  /*4990*/  ULEA UR6, UR7, UR6, 0x18 ;  /* 0x0000000607067291 */ /* 0x004fe2000f8ec0ff */
[----:B-1----:R-:W-:-:S02]  /*49a0*/  ISETP.EQ.U32.AND P1, PT, R21, R18, PT ;  /* 0x000000121500720c */ /* 0x002fc40003f22070 */
[----:B----4-:R-:W-:-:S04]  /*49b0*/  LOP3.LUT R22, R22, UR10, RZ, 0xc0, !PT ;  /* 0x0000000a16167c12 */ /* 0x010fc8000f8ec0ff */
[----:B------:R-:W1:Y:S07]  /*49c0*/  POPC R19, R22 ;  /* 0x0000001600137309 */ /* 0x000e6e0000000000 */
[----:B-----5:R-:W2:Y:S04]  /*49d0*/  @P1 ATOMS.ADD R20, [UR6], R20 ;  /* 0x00000014ff14198c */ /* 0x020ea80008000006 */
[----:B--2---:R-:W1:Y:S02]  /*49e0*/  SHFL.IDX PT, R18, R20, R21, 0x1f ;  /* 0x00001f1514127589 */ /* 0x004e6400000e0000 */
[----:B-1----:R-:W-:-:S05]  /*49f0*/  IMAD.IADD R18, R18, 0x1, R19 ;  /* 0x0000000112127824 */ /* 0x002fca00078e0213 */
[C---:B------:R-:W-:Y:S02]  /*4a00*/  LEA R19, R18.reuse, UR5, 0x2 ;  /* 0x0000000512137c11 */ /* 0x040fe4000f8e10ff */
[----:B------:R-:W-:-:S03]  /*4a10*/  LEA R18, R18, UR4, 0x2 ;  /* 0x0000000412127c11 */ /* 0x000fc6000f8e10ff */
[----:B------:R1:W-:Y:S04]  /*4a20*/  STS [R19], R12 ;  /* 0x0000000c13007388 */ /* 0x0003e80000000800 */
[----:B------:R1:W-:Y:S02]  /*4a30*/  STS [R18], R15 ;  /* 0x0000000f12007388 */ /* 0x0003e40000000800 */
.L_x_1346:
[----:B---3--:R-:W-:Y:S05]  /*4a40*/  BSYNC.RECONVERGENT B2 ;  /* 0x0000000000027941 */ /* 0x008fea0003800200 */
.L_x_1345:
[----:B------:R-:W-:Y:S04]  /*4a50*/  BSSY.RECONVERGENT B2, `(.L_x_1347) ;  /* 0x0000014000027945 */ /* 0x000fe80003800200 */
[----:B------:R-:W-:Y:S05]  /*4a60*/  @P0 BRA `(.L_x_1348) ;  /* 0x0000000000480947 */ /* 0x000fea0003800000 */
[----:B-1----:R-:W1:Y:S01]  /*4a70*/  S2R R19, SR_LANEID ;  /* 0x0000000000137919 */ /* 0x002e620000000000 */
        /* <DEDUP_REMOVED lines=11> */
[----:B----4-:R-:W2:Y:S04]  /*4b30*/  @P0 ATOMS.ADD R21, [UR6], R18 ;  /* 0x00000012ff15098c */ /* 0x010ea80008000006 */
[----:B--2---:R-:W1:Y:S02]  /*4b40*/  SHFL.IDX PT, R19, R21, R20, 0x1f ;  /* 0x00001f1415137589 */ /* 0x004e6400000e0000 */
[----:B-1----:R-:W-:-:S04]  /*4b50*/  IMAD.IADD R19, R19, 0x1, R22 ;  /* 0x0000000113137824 */ /* 0x002fc800078e0216 */
[----:B------:R-:W-:-:S05]  /*4b60*/  IMAD R19, R19, 0x4, R2 ;  /* 0x0000000413137824 */ /* 0x000fca00078e0202 */
[----:B------:R2:W-:Y:S04]  /*4b70*/  STS [R19+0x2000], R15 ;  /* 0x0020000f13007388 */ /* 0x0005e80000000800 */
[----:B------:R2:W-:Y:S02]  /*4b80*/  STS [R19], R12 ;  /* 0x0000000c13007388 */ /* 0x0005e40000000800 */
.L_x_1348:
[----:B------:R-:W-:Y:S05]  /*4b90*/  BSYNC.RECONVERGENT B2 ;  /* 0x0000000000027941 */ /* 0x000fea0003800200 */
.L_x_1347:
[----:B-1----:R-:W-:Y:S02]  /*4ba0*/  IMAD.U32 R18, RZ, RZ, UR11 ;  /* 0x0000000bff127e24 */ /* 0x002fe4000f8e00ff */
[----:B--2---:R-:W-:Y:S02]  /*4bb0*/  VIADD R12, R12, 0x200 ;  /* 0x000002000c0c7836 */ /* 0x004fe40000000000 */
[----:B------:R-:W-:Y:S01]  /*4bc0*/  IMAD R13, R18, 0x200, R13 ;  /* 0x00000200120d7824 */ /* 0x000fe200078e020d */
[----:B------:R-:W-:Y:S06]  /*4bd0*/  @P2 BRA `(.L_x_1349) ;  /* 0xfffffffc000c2947 */ /* 0x000fec000383ffff */
.L_x_1344:
[----:B---3--:R-:W-:Y:S05]  /*4be0*/  BSYNC.RECONVERGENT B0 ;  /* 0x0000000000007941 */ /* 0x008fea0003800200 */
.L_x_1343:
[----:B------:R-:W-:-:S13]  /*4bf0*/  ISETP.GE.U32.AND P0, PT, R8, 0x600, PT ;  /* 0x000006000800780c */ /* 0x000fda0003f06070 */
[----:B------:R-:W-:Y:S05]  /*4c00*/  @!P0 BRA `(.L_x_1340) ;  /* 0x0000000c00c48947 */ /* 0x000fea0003800000 */
[C---:B------:R-:W-:Y:S02]  /*4c10*/  VIADD R25, R23.reuse, 0x600 ;  /* 0x0000060017197836 */ /* 0x040fe40000000000 */
[C---:B------:R-:W-:Y:S02]  /*4c20*/  VIADD R27, R23.reuse, 0x200 ;  /* 0x00000200171b7836 */ /* 0x040fe40000000000 */
[C---:B------:R-:W-:Y:S02]  /*4c30*/  VIADD R8, R23.reuse, 0x400 ;  /* 0x0000040017087836 */ /* 0x040fe40000000000 */
[----:B------:R-:W-:Y:S02]  /*4c40*/  IMAD.IADD R22, R6, 0x1, R23 ;  /* 0x0000000106167824 */ /* 0x000fe400078e0217 */
[-C--:B------:R-:W-:Y:S02]  /*4c50*/  IMAD R23, R23, R18.reuse, RZ ;  /* 0x0000001217177224 */ /* 0x080fe400078e02ff */
[----:B------:R-:W-:-:S02]  /*4c60*/  IMAD R25, R25, R18, RZ ;  /* 0x0000001219197224 */ /* 0x000fc400078e02ff */
[-C--:B------:R-:W-:Y:S02]  /*4c70*/  IMAD R27, R27, R18.reuse, RZ ;  /* 0x000000121b1b7224 */ /* 0x080fe400078e02ff */
[----:B------:R-:W-:-:S07]  /*4c80*/  IMAD R29, R8, R18, RZ ;  /* 0x00000012081d7224 */ /* 0x000fce00078e02ff */
.L_x_1366:
[----:B------:R-:W-:-:S06]  /*4c90*/  IMAD.WIDE R20, R23, 0x4, R10 ;  /* 0x0000000417147825 */ /* 0x000fcc00078e020a */
[----:B------:R-:W2:Y:S01]  /*4ca0*/  LDG.E R20, desc[UR8][R20.64] ;  /* 0x0000000814147981 */ /* 0x000ea2000c1e1900 */
[----:B------:R-:W-:-:S04]  /*4cb0*/  IMAD.WIDE R14, R29, 0x4, R10 ;  /* 0x000000041d0e7825 */ /* 0x000fc800078e020a */
[--C-:B------:R-:W-:Y:S02]  /*4cc0*/  IMAD.WIDE R12, R27, 0x4, R10.reuse ;  /* 0x000000041b0c7825 */ /* 0x100fe400078e020a */
[----:B------:R-:W3:Y:S02]  /*4cd0*/  LDG.E R14, desc[UR8][R14.64] ;  /* 0x000000080e0e7981 */ /* 0x000ee4000c1e1900 */
[----:B------:R-:W-:Y:S02]  /*4ce0*/  IMAD.WIDE R18, R25, 0x4, R10 ;  /* 0x0000000419127825 */ /* 0x000fe400078e020a */
[----:B------:R-:W5:Y:S04]  /*4cf0*/  LDG.E R12, desc[UR8][R12.64] ;  /* 0x000000080c0c7981 */ /* 0x000f68000c1e1900 */
[----:B------:R-:W4:Y:S01]  /*4d00*/  LDG.E R18, desc[UR8][R18.64] ;  /* 0x0000000812127981 */ /* 0x000f22000c1e1900 */
[----:B------:R-:W-:Y:S01]  /*4d10*/  BSSY.RECONVERGENT B0, `(.L_x_1350) ;  /* 0x0000038000007945 */ /* 0x000fe20003800200 */
[----:B--2---:R-:W2:Y:S08]  /*4d20*/  F2F.F16.F32 R30, R20 ;  /* 0x00000014001e7304 */ /* 0x004eb00000200800 */
[----:B---3--:R-:W3:Y:S01]  /*4d30*/  F2F.F16.F32 R26, R14 ;  /* 0x0000000e001a7304 */ /* 0x008ee20000200800 */
[----:B--2---:R-:W-:-:S07]  /*4d40*/  PRMT R31, R30, 0x9910, RZ ;  /* 0x000099101e1f7816 */ /* 0x004fce00000000ff */
[----:B-----5:R-:W2:Y:S01]  /*4d50*/  F2F.F16.F32 R28, R12 ;  /* 0x0000000c001c7304 */ /* 0x020ea20000200800 */
[----:B------:R-:W-:-:S07]  /*4d60*/  ISETP.GE.AND P0, PT, R31, RZ, PT ;  /* 0x000000ff1f00720c */ /* 0x000fce0003f06270 */
[----:B----4-:R-:W4:Y:S01]  /*4d70*/  F2F.F16.F32 R21, R18 ;  /* 0x0000001200157304 */ /* 0x010f220000200800 */
[----:B---3--:R-:W-:-:S04]  /*4d80*/  PRMT R15, R26, 0x9910, RZ ;  /* 0x000099101a0f7816 */ /* 0x008fc800000000ff */
[----:B------:R-:W-:Y:S02]  /*4d90*/  ISETP.GE.AND P2, PT, R15, RZ, PT ;  /* 0x000000ff0f00720c */ /* 0x000fe40003f46270 */
[----:B--2---:R-:W-:Y:S02]  /*4da0*/  PRMT R13, R28, 0x9910, RZ ;  /* 0x000099101c0d7816 */ /* 0x004fe400000000ff */
[----:B------:R-:W-:Y:S02]  /*4db0*/  @P0 LOP3.LUT R30, R30, 0x7fe0, RZ, 0xc, !PT ;  /* 0x00007fe01e1e0812 */ /* 0x000fe400078e0cff */
[----:B------:R-:W-:Y:S02]  /*4dc0*/  ISETP.GE.AND P1, PT, R13, RZ, PT ;  /* 0x000000ff0d00720c */ /* 0x000fe40003f26270 */
[----:B------:R-:W-:Y:S02]  /*4dd0*/  LOP3.LUT R13, R30, 0xffff, RZ, 0xc0, !PT ;  /* 0x0000ffff1e0d7812 */ /* 0x000fe400078ec0ff */
[----:B----4-:R-:W-:-:S02]  /*4de0*/  PRMT R15, R21, 0x9910, RZ ;  /* 0x00009910150f7816 */ /* 0x010fc400000000ff */
[----:B------:R-:W-:Y:S02]  /*4df0*/  SHF.R.U32.HI R13, RZ, 0x5, R13 ;  /* 0x00000005ff0d7819 */ /* 0x000fe4000001160d */
[----:B------:R-:W-:Y:S02]  /*4e00*/  ISETP.GE.AND P3, PT, R15, RZ, PT ;  /* 0x000000ff0f00720c */ /* 0x000fe40003f66270 */
[----:B------:R-:W-:Y:S02]  /*4e10*/  @P2 LOP3.LUT R26, R26, 0x7fe0, RZ, 0xc, !PT ;  /* 0x00007fe01a1a2812 */ /* 0x000fe400078e0cff */
[----:B------:R-:W-:Y:S02]  /*4e20*/  LOP3.LUT R19, R13, 0xffff, RZ, 0xc0, !PT ;  /* 0x0000ffff0d137812 */ /* 0x000fe400078ec0ff */
[----:B------:R-:W-:Y:S02]  /*4e30*/  LOP3.LUT R26, R26, 0xffff, RZ, 0xc0, !PT ;  /* 0x0000ffff1a1a7812 */ /* 0x000fe400078ec0ff */
[----:B------:R-:W-:-:S02]  /*4e40*/  @P1 LOP3.LUT R28, R28, 0x7fe0, RZ, 0xc, !PT ;  /* 0x00007fe01c1c1812 */ /* 0x000fc400078e0cff */
[-C--:B-1----:R-:W-:Y:S02]  /*4e50*/  ISETP.GT.U32.AND P1, PT, R0, R19.reuse, PT ;  /* 0x000000130000720c */ /* 0x082fe40003f24070 */
[----:B------:R-:W-:Y:S02]  /*4e60*/  ISETP.GT.AND P0, PT, R24, 0x800, PT ;  /* 0x000008001800780c */ /* 0x000fe40003f04270 */
[----:B------:R-:W-:Y:S02]  /*4e70*/  SHF.R.U32.HI R13, RZ, 0x5, R26 ;  /* 0x00000005ff0d7819 */ /* 0x000fe4000001161a */
[----:B------:R-:W-:Y:S02]  /*4e80*/  LOP3.LUT R15, R28, 0xffff, RZ, 0xc0, !PT ;  /* 0x0000ffff1c0f7812 */ /* 0x000fe400078ec0ff */
[----:B------:R-:W-:Y:S02]  /*4e90*/  @P3 LOP3.LUT R21, R21, 0x7fe0, RZ, 0xc, !PT ;  /* 0x00007fe015153812 */ /* 0x000fe400078e0cff */
[----:B------:R-:W-:-:S02]  /*4ea0*/  ISETP.NE.OR P6, PT, R0, R19, P0 ;  /* 0x000000130000720c */ /* 0x000fc400007c5670 */
[----:B------:R-:W-:Y:S02]  /*4eb0*/  LOP3.LUT R19, R13, 0xffff, RZ, 0xc0, !PT ;  /* 0x0000ffff0d137812 */ /* 0x000fe400078ec0ff */
[----:B------:R-:W-:Y:S02]  /*4ec0*/  SHF.R.U32.HI R15, RZ, 0x5, R15 ;  /* 0x00000005ff0f7819 */ /* 0x000fe4000001160f */
[----:B------:R-:W-:Y:S02]  /*4ed0*/  LOP3.LUT R13, R21, 0xffff, RZ, 0xc0, !PT ;  /* 0x0000ffff150d7812 */ /* 0x000fe400078ec0ff */
[----:B------:R-:W-:Y:S02]  /*4ee0*/  LOP3.LUT R15, R15, 0xffff, RZ, 0xc0, !PT ;  /* 0x0000ffff0f0f7812 */ /* 0x000fe400078ec0ff */
[----:B------:R-:W-:Y:S02]  /*4ef0*/  SHF.R.U32.HI R13, RZ, 0x5, R13 ;  /* 0x00000005ff0d7819 */ /* 0x000fe4000001160d */
[----:B------:R-:W-:-:S02]  /*4f00*/  ISETP.GT.U32.AND P5, PT, R0, R15, PT ;  /* 0x0000000f0000720c */ /* 0x000fc40003fa4070 */
[C---:B------:R-:W-:Y:S02]  /*4f10*/  ISETP.NE.OR P4, PT, R0.reuse, R15, P0 ;  /* 0x0000000f0000720c */ /* 0x040fe40000785670 */
[CC--:B------:R-:W-:Y:S02]  /*4f20*/  ISETP.GT.U32.AND P3, PT, R0.reuse, R19.reuse, PT ;  /* 0x000000130000720c */ /* 0x0c0fe40003f64070 */
[----:B------:R-:W-:Y:S02]  /*4f30*/  ISETP.NE.OR P2, PT, R0, R19, P0 ;  /* 0x000000130000720c */ /* 0x000fe40000745670 */
[----:B------:R-:W-:Y:S01]  /*4f40*/  LOP3.LUT R31, R13, 0xffff, RZ, 0xc0, !PT ;  /* 0x0000ffff0d1f7812 */ /* 0x000fe200078ec0ff */
[----:B------:R-:W-:Y:S10]  /*4f50*/  @!P1 BRA `(.L_x_1351) ;  /* 0x00000000004c9947 */ /* 0x000ff40003800000 */
        /* <DEDUP_REMOVED lines=14> */
[----:B-1----:R-:W-:-:S05]  /*5040*/  IMAD.IADD R13, R13, 0x1, R28 ;  /* 0x000000010d0d7824 */ /* 0x002fca00078e021c */
[C---:B------:R-:W-:Y:S02]  /*5050*/  LEA R15, R13.reuse, UR5, 0x2 ;  /* 0x000000050d0f7c11 */ /* 0x040fe4000f8e10ff */
[----:B------:R-:W-:-:S03]  /*5060*/  LEA R13, R13, UR4, 0x2 ;  /* 0x000000040d0d7c11 */ /* 0x000fc6000f8e10ff */
[----:B------:R1:W-:Y:S04]  /*5070*/  STS [R15], R22 ;  /* 0x000000160f007388 */ /* 0x0003e80000000800 */
[----:B------:R1:W-:Y:S02]  /*5080*/  STS [R13], R20 ;  /* 0x000000140d007388 */ /* 0x0003e40000000800 */
.L_x_1351:
[----:B------:R-:W-:Y:S05]  /*5090*/  BSYNC.RECONVERGENT B0 ;  /* 0x0000000000007941 */ /* 0x000fea0003800200 */
.L_x_1350:
        /* <DEDUP_REMOVED lines=18> */
[----:B--2---:R-:W-:-:S04]  /*51c0*/  IMAD.IADD R13, R13, 0x1, R28 ;  /* 0x000000010d0d7824 */ /* 0x004fc800078e021c */
[----:B------:R-:W-:-:S05]  /*51d0*/  IMAD R13, R13, 0x4, R2 ;  /* 0x000000040d0d7824 */ /* 0x000fca00078e0202 */
[----:B------:R2:W-:Y:S04]  /*51e0*/  STS [R13+0x2000], R20 ;  /* 0x002000140d007388 */ /* 0x0005e80000000800 */
[----:B------:R2:W-:Y:S02]  /*51f0*/  STS [R13], R22 ;  /* 0x000000160d007388 */ /* 0x0005e40000000800 */
.L_x_1353:
[----:B------:R-:W-:Y:S05]  /*5200*/  BSYNC.RECONVERGENT B0 ;  /* 0x0000000000007941 */ /* 0x000fea0003800200 */
.L_x_1352:
[----:B------:R-:W-:Y:S04]  /*5210*/  BSSY.RECONVERGENT B0, `(.L_x_1354) ;  /* 0x0000016000007945 */ /* 0x000fe80003800200 */
[----:B------:R-:W-:Y:S05]  /*5220*/  @!P5 BRA `(.L_x_1355) ;  /* 0x000000000050d947 */ /* 0x000fea0003800000 */
[----:B-12---:R-:W1:Y:S01]  /*5230*/  S2R R20, SR_LANEID ;  /* 0x0000000000147919 */ /* 0x006e620000000000 */
[----:B------:R-:W2:Y:S01]  /*5240*/  S2UR UR7, SR_CgaCtaId ;  /* 0x00000000000779c3 */ /* 0x000ea20000008800 */
[----:B------:R-:W-:Y:S01]  /*5250*/  VOTEU.ANY UR10, UPT, PT ;  /* 0x00000000000a7886 */ /* 0x000fe200038e0100 */
[----:B------:R-:W-:Y:S01]  /*5260*/  UMOV UR6, 0x400 ;  /* 0x0000040000067882 */ /* 0x000fe20000000000 */
[----:B------:R-:W1:Y:S01]  /*5270*/  FLO.U32 R21, UR10 ;  /* 0x0000000a00157d00 */ /* 0x000e6200080e0000 */
[----:B------:R-:W-:Y:S01]  /*5280*/  UIADD3 UR6, UPT, UPT, UR6, 0x486c, URZ ;  /* 0x0000486c06067890 */ /* 0x000fe2000fffe0ff */
[----:B------:R-:W3:Y:S01]  /*5290*/  S2R R28, SR_LTMASK ;  /* 0x00000000001c7919 */ /* 0x000ee20000003900 */
[----:B------:R-:W-:-:S05]  /*52a0*/  VIADD R15, R22, 0x200 ;  /* 0x00000200160f7836 */ /* 0x000fca0000000000 */
[----:B------:R-:W4:Y:S01]  /*52b0*/  POPC R19, UR10 ;  /* 0x0000000a00137d09 */ /* 0x000f220008000000 */
[----:B--2---:R-:W-:Y:S01]  /*52c0*/  ULEA UR6, UR7, UR6, 0x18 ;  /* 0x0000000607067291 */ /* 0x004fe2000f8ec0ff */
[----:B-1----:R-:W-:Y:S02]  /*52d0*/  ISETP.EQ.U32.AND P5, PT, R21, R20, PT ;  /* 0x000000141500720c */ /* 0x002fe40003fa2070 */
        /* <DEDUP_REMOVED lines=9> */
.L_x_1355:
[----:B------:R-:W-:Y:S05]  /*5370*/  BSYNC.RECONVERGENT B0 ;  /* 0x0000000000007941 */ /* 0x000fea0003800200 */
.L_x_1354:
[----:B------:R-:W-:Y:S04]  /*5380*/  BSSY.RECONVERGENT B0, `(.L_x_1356) ;  /* 0x0000015000007945 */ /* 0x000fe80003800200 */
[----:B------:R-:W-:Y:S05]  /*5390*/  @P4 BRA `(.L_x_1357) ;  /* 0x00000000004c4947 */ /* 0x000fea0003800000 */
[----:B-123--:R-:W1:Y:S01]  /*53a0*/  S2R R20, SR_LANEID ;  /* 0x0000000000147919 */ /* 0x00ee620000000000 */
        /* <DEDUP_REMOVED lines=13> */
[----:B-1----:R-:W-:-:S02]  /*5480*/  IMAD.IADD R13, R13, 0x1, R26 ;  /* 0x000000010d0d7824 */ /* 0x002fc400078e021a */
[----:B------:R-:W-:Y:S02]  /*5490*/  VIADD R26, R22, 0x200 ;  /* 0x00000200161a7836 */ /* 0x000fe40000000000 */
[----:B------:R-:W-:-:S05]  /*54a0*/  IMAD R13, R13, 0x4, R2 ;  /* 0x000000040d0d7824 */ /* 0x000fca00078e0202 */
[----:B------:R4:W-:Y:S04]  /*54b0*/  STS [R13+0x2000], R12 ;  /* 0x0020000c0d007388 */ /* 0x0009e80000000800 */
[----:B------:R4:W-:Y:S02]  /*54c0*/  STS [R13], R26 ;  /* 0x0000001a0d007388 */ /* 0x0009e40000000800 */
.L_x_1357:
[----:B------:R-:W-:Y:S05]  /*54d0*/  BSYNC.RECONVERGENT B0 ;  /* 0x0000000000007941 */ /* 0x000fea0003800200 */
.L_x_1356:
[----:B------:R-:W-:Y:S04]  /*54e0*/  BSSY.RECONVERGENT B0, `(.L_x_1358) ;  /* 0x0000016000007945 */ /* 0x000fe80003800200 */
[----:B------:R-:W-:Y:S05]  /*54f0*/  @!P3 BRA `(.L_x_1359) ;  /* 0x000000000050b947 */ /* 0x000fea0003800000 */
[----:B---34-:R-:W3:Y:S01]  /*5500*/  S2R R12, SR_LANEID ;  /* 0x00000000000c7919 */ /* 0x018ee20000000000 */
[----:B------:R-:W4:Y:S01]  /*5510*/  S2UR UR7, SR_CgaCtaId ;  /* 0x00000000000779c3 */ /* 0x000f220000008800 */
[----:B------:R-:W-:Y:S01]  /*5520*/  VOTEU.ANY UR10, UPT, PT ;  /* 0x00000000000a7886 */ /* 0x000fe200038e0100 */
[----:B------:R-:W-:Y:S01]  /*5530*/  UMOV UR6, 0x400 ;  /* 0x0000040000067882 */ /* 0x000fe20000000000 */
[----:B------:R-:W3:Y:S01]  /*5540*/  FLO.U32 R21, UR10 ;  /* 0x0000000a00157d00 */ /* 0x000ee200080e0000 */
[----:B------:R-:W-:Y:S01]  /*5550*/  UIADD3 UR6, UPT, UPT, UR6, 0x486c, URZ ;  /* 0x0000486c06067890 */ /* 0x000fe2000fffe0ff */
[----:B------:R-:W5:Y:S06]  /*5560*/  S2R R28, SR_LTMASK ;  /* 0x00000000001c7919 */ /* 0x000f6c0000003900 */
[----:B------:R-:W0:Y:S01]  /*5570*/  POPC R19, UR10 ;  /* 0x0000000a00137d09 */ /* 0x000e220008000000 */
[----:B----4-:R-:W-:Y:S01]  /*5580*/  ULEA UR6, UR7, UR6, 0x18 ;  /* 0x0000000607067291 */ /* 0x010fe2000f8ec0ff */
[----:B---3--:R-:W-:-:S02]  /*5590*/  ISETP.EQ.U32.AND P3, PT, R21, R12, PT ;  /* 0x0000000c1500720c */ /* 0x008fc40003f62070 */
[----:B-----5:R-:W-:-:S04]  /*55a0*/  LOP3.LUT R28, R28, UR10, RZ, 0xc0, !PT ;  /* 0x0000000a1c1c7c12 */ /* 0x020fc8000f8ec0ff */
[----:B-12---:R-:W1:Y:S07]  /*55b0*/  POPC R13, R28 ;  /* 0x0000001c000d7309 */ /* 0x006e6e0000000000 */
[----:B0-----:R-:W0:Y:S04]  /*55c0*/  @P3 ATOMS.ADD R26, [UR6], R19 ;  /* 0x00000013ff1a398c */ /* 0x001e280008000006 */
[----:B0-----:R-:W1:Y:S02]  /*55d0*/  SHFL.IDX PT, R12, R26, R21, 0x1f ;  /* 0x00001f151a0c7589 */ /* 0x001e6400000e0000 */
[----:B-1----:R-:W-:-:S02]  /*55e0*/  IMAD.IADD R12, R12, 0x1, R13 ;  /* 0x000000010c0c7824 */ /* 0x002fc400078e020d */
[----:B------:R-:W-:-:S03]  /*55f0*/  VIADD R13, R22, 0x400 ;  /* 0x00000400160d7836 */ /* 0x000fc60000000000 */
[C---:B------:R-:W-:Y:S02]  /*5600*/  LEA R20, R12.reuse, UR5, 0x2 ;  /* 0x000000050c147c11 */ /* 0x040fe4000f8e10ff */
[----:B------:R-:W-:-:S03]  /*5610*/  LEA R15, R12, UR4, 0x2 ;  /* 0x000000040c0f7c11 */ /* 0x000fc6000f8e10ff */
[----:B------:R0:W-:Y:S04]  /*5620*/  STS [R20], R13 ;  /* 0x0000000d14007388 */ /* 0x0001e80000000800 */
[----:B------:R0:W-:Y:S02]  /*5630*/  STS [R15], R14 ;  /* 0x0000000e0f007388 */ /* 0x0001e40000000800 */
.L_x_1359:
[----:B------:R-:W-:Y:S05]  /*5640*/  BSYNC.RECONVERGENT B0 ;  /* 0x0000000000007941 */ /* 0x000fea0003800200 */
.L_x_1358:
[----:B------:R-:W-:Y:S04]  /*5650*/  BSSY.RECONVERGENT B0, `(.L_x_1360) ;  /* 0x0000015000007945 */ /* 0x000fe80003800200 */
[----:B------:R-:W-:Y:S05]  /*5660*/  @P2 BRA `(.L_x_1361) ;  /* 0x00000000004c2947 */ /* 0x000fea0003800000 */
[----:B0123--:R-:W0:Y:S01]  /*5670*/  S2R R20, SR_LANEID ;  /* 0x0000000000147919 */ /* 0x00fe220000000000 */
[----:B------:R-:W1:Y:S01]  /*5680*/  S2UR UR7, SR_CgaCtaId ;  /* 0x00000000000779c3 */ /* 0x000e620000008800 */
[----:B------:R-:W-:Y:S01]  /*5690*/  VOTEU.ANY UR10, UPT, PT ;  /* 0x00000000000a7886 */ /* 0x000fe200038e0100 */
[----:B------:R-:W-:Y:S01]  /*56a0*/  UMOV UR6, 0x400 ;  /* 0x0000040000067882 */ /* 0x000fe20000000000 */
[----:B------:R-:W0:Y:S01]  /*56b0*/  FLO.U32 R15, UR10 ;  /* 0x0000000a000f7d00 */ /* 0x000e2200080e0000 */
[----:B------:R-:W-:Y:S01]  /*56c0*/  UIADD3 UR6, UPT, UPT, UR6, 0x4864, URZ ;  /* 0x0000486406067890 */ /* 0x000fe2000fffe0ff */
[----:B------:R-:W2:Y:S06]  /*56d0*/  S2R R19, SR_LTMASK ;  /* 0x0000000000137919 */ /* 0x000eac0000003900 */
[----:B----4-:R-:W3:Y:S01]  /*56e0*/  POPC R12, UR10 ;  /* 0x0000000a000c7d09 */ /* 0x010ee20008000000 */
[----:B-1----:R-:W-:Y:S01]  /*56f0*/  ULEA UR6, UR7, UR6, 0x18 ;  /* 0x0000000607067291 */ /* 0x002fe2000f8ec0ff */
[----:B0-----:R-:W-:-:S02]  /*5700*/  ISETP.EQ.U32.AND P2, PT, R15, R20, PT ;  /* 0x000000140f00720c */ /* 0x001fc40003f42070 */
[----:B--2---:R-:W-:-:S04]  /*5710*/  LOP3.LUT R19, R19, UR10, RZ, 0xc0, !PT ;  /* 0x0000000a13137c12 */ /* 0x004fc8000f8ec0ff */
[----:B------:R-:W0:Y:S07]  /*5720*/  POPC R20, R19 ;  /* 0x0000001300147309 */ /* 0x000e2e0000000000 */
[----:B---3--:R-:W1:Y:S04]  /*5730*/  @P2 ATOMS.ADD R12, [UR6], R12 ;  /* 0x0000000cff0c298c */ /* 0x008e680008000006 */
[----:B-1----:R-:W0:Y:S02]  /*5740*/  SHFL.IDX PT, R13, R12, R15, 0x1f ;  /* 0x00001f0f0c0d7589 */ /* 0x002e2400000e0000 */
[----:B0-----:R-:W-:-:S02]  /*5750*/  IMAD.IADD R13, R13, 0x1, R20 ;  /* 0x000000010d0d7824 */ /* 0x001fc400078e0214 */
[----:B------:R-:W-:Y:S02]  /*5760*/  VIADD R20, R22, 0x400 ;  /* 0x0000040016147836 */ /* 0x000fe40000000000 */
[----:B------:R-:W-:-:S05]  /*5770*/  IMAD R13, R13, 0x4, R2 ;  /* 0x000000040d0d7824 */ /* 0x000fca00078e0202 */
[----:B------:R0:W-:Y:S04]  /*5780*/  STS [R13+0x2000], R14 ;  /* 0x0020000e0d007388 */ /* 0x0001e80000000800 */
[----:B------:R0:W-:Y:S02]  /*5790*/  STS [R13], R20 ;  /* 0x000000140d007388 */ /* 0x0001e40000000800 */
.L_x_1361:
[----:B------:R-:W-:Y:S05]  /*57a0*/  BSYNC.RECONVERGENT B0 ;  /* 0x0000000000007941 */ /* 0x000fea0003800200 */
.L_x_1360:
[----:B------:R-:W-:Y:S04]  /*57b0*/  BSSY.RECONVERGENT B0, `(.L_x_1362) ;  /* 0x0000016000007945 */ /* 0x000fe80003800200 */
[----:B------:R-:W-:Y:S05]  /*57c0*/  @!P1 BRA `(.L_x_1363) ;  /* 0x0000000000509947 */ /* 0x000fea0003800000 */
[----:B01234-:R-:W0:Y:S01]  /*57d0*/  S2R R13, SR_LANEID ;  /* 0x00000000000d7919 */ /* 0x01fe220000000000 */
        /* <DEDUP_REMOVED lines=8> */
[----:B0-----:R-:W-:Y:S01]  /*5860*/  ISETP.EQ.U32.AND P1, PT, R20, R13, PT ;  /* 0x0000000d1400720c */ /* 0x001fe20003f22070 */
[----:B------:R-:W-:Y:S01]  /*5870*/  VIADD R13, R22, 0x600 ;  /* 0x00000600160d7836 */ /* 0x000fe20000000000 */
[----:B--2---:R-:W-:-:S06]  /*5880*/  LOP3.LUT R21, R21, UR10, RZ, 0xc0, !PT ;  /* 0x0000000a15157c12 */ /* 0x004fcc000f8ec0ff */
[----:B------:R-:W0:Y:S05]  /*5890*/  POPC R21, R21 ;  /* 0x0000001500157309 */ /* 0x000e2a0000000000 */
[----:B---3--:R-:W1:Y:S04]  /*58a0*/  @P1 ATOMS.ADD R19, [UR6], R19 ;  /* 0x00000013ff13198c */ /* 0x008e680008000006 */
[----:B-1----:R-:W0:Y:S02]  /*58b0*/  SHFL.IDX PT, R12, R19, R20, 0x1f ;  /* 0x00001f14130c7589 */ /* 0x002e2400000e0000 */
[----:B0-----:R-:W-:-:S05]  /*58c0*/  IMAD.IADD R12, R12, 0x1, R21 ;  /* 0x000000010c0c7824 */ /* 0x001fca00078e0215 */
[C---:B------:R-:W-:Y:S02]  /*58d0*/  LEA R14, R12.reuse, UR5, 0x2 ;  /* 0x000000050c0e7c11 */ /* 0x040fe4000f8e10ff */
[----:B------:R-:W-:-:S03]  /*58e0*/  LEA R15, R12, UR4, 0x2 ;  /* 0x000000040c0f7c11 */ /* 0x000fc6000f8e10ff */
[----:B------:R0:W-:Y:S04]  /*58f0*/  STS [R14], R13 ;  /* 0x0000000d0e007388 */ /* 0x0001e80000000800 */
[----:B------:R0:W-:Y:S02]  /*5900*/  STS [R15], R18 ;  /* 0x000000120f007388 */ /* 0x0001e40000000800 */
.L_x_1363:
[----:B------:R-:W-:Y:S05]  /*5910*/  BSYNC.RECONVERGENT B0 ;  /* 0x0000000000007941 */ /* 0x000fea0003800200 */
.L_x_1362:
[----:B------:R-:W-:Y:S04]  /*5920*/  BSSY.RECONVERGENT B0, `(.L_x_1364) ;  /* 0x0000015000007945 */ /* 0x000fe80003800200 */
[----:B------:R-:W-:Y:S05]  /*5930*/  @P0 BRA `(.L_x_1365) ;  /* 0x00000000004c0947 */ /* 0x000fea0003800000 */
        /* <DEDUP_REMOVED lines=19> */
.L_x_1365:
[----:B------:R-:W-:Y:S05]  /*5a70*/  BSYNC.RECONVERGENT B0 ;  /* 0x0000000000007941 */ /* 0x000fea0003800200 */
.L_x_1364:
[----:B0-----:R-:W0:Y:S01]  /*5a80*/  LDC R14, c[0x0][0x39c] ;  /* 0x0000e700ff0e7b82 */ /* 0x001e220000000800 */
[C---:B---34-:R-:W-:Y:S02]  /*5a90*/  VIADD R12, R8.reuse, 0x400 ;  /* 0x00000400080c7836 */ /* 0x058fe40000000000 */
[----:B------:R-:W-:Y:S02]  /*5aa0*/  VIADD R8, R8, 0x800 ;  /* 0x0000080008087836 */ /* 0x000fe40000000000 */
[----:B-12---:R-:W-:Y:S01]  /*5ab0*/  VIADD R22, R22, 0x800 ;  /* 0x0000080016167836 */ /* 0x006fe20000000000 */
[----:B------:R-:W-:Y:S01]  /*5ac0*/  ISETP.GE.AND P0, PT, R12, R7, PT ;  /* 0x000000070c00720c */ /* 0x000fe20003f06270 */
[C---:B0-----:R-:W-:Y:S02]  /*5ad0*/  IMAD R25, R14.reuse, 0x800, R25 ;  /* 0x000008000e197824 */ /* 0x041fe400078e0219 */
[C---:B------:R-:W-:Y:S02]  /*5ae0*/  IMAD R29, R14.reuse, 0x800, R29 ;  /* 0x000008000e1d7824 */ /* 0x040fe400078e021d */
[----:B------:R-:W-:-:S02]  /*5af0*/  IMAD R27, R14, 0x800, R27 ;  /* 0x000008000e1b7824 */ /* 0x000fc400078e021b */
[----:B------:R-:W-:-:S06]  /*5b00*/  IMAD R23, R14, 0x800, R23 ;  /* 0x000008000e177824 */ /* 0x000fcc00078e0217 */
[----:B------:R-:W-:Y:S05]  /*5b10*/  @!P0 BRA `(.L_x_1366) ;  /* 0xfffffff0005c8947 */ /* 0x000fea000383ffff */
.L_x_1340:
[----:B---3--:R-:W-:Y:S05]  /*5b20*/  BSYNC.RECONVERGENT B1 ;  /* 0x0000000000017941 */ /* 0x008fea0003800200 */
.L_x_1315:
[----:B------:R-:W3:Y:S08]  /*5b30*/  S2UR UR5, SR_CgaCtaId ;  /* 0x00000000000579c3 */ /* 0x000ef00000008800 */
[----:B------:R-:W-:Y:S06]  /*5b40*/  BAR.SYNC.DEFER_BLOCKING 0x0 ;  /* 0x0000000000007b1d */ /* 0x000fec0000010000 */
[----:B------:R-:W-:-:S02]  /*5b50*/  UMOV UR4, 0x400 ;  /* 0x0000040000047882 */ /* 0x000fc40000000000 */
[----:B---3--:R-:W-:-:S06]  /*5b60*/  ULEA UR4, UR5, UR4, 0x18 ;  /* 0x0000000405047291 */ /* 0x008fcc000f8ec0ff */
[----:B-1----:R-:W-:-:S05]  /*5b70*/  IMAD.U32 R0, RZ, RZ, UR4 ;  /* 0x00000004ff007e24 */ /* 0x002fca000f8e00ff */
[----:B0-2---:R-:W0:Y:S02]  /*5b80*/  LDS R2, [R0+0x4868] ;  /* 0x0048680000027984 */ /* 0x005e240000000800 */
[----:B0-----:R-:W-:-:S13]  /*5b90*/  ISETP.GE.AND P0, PT, R2, 0x801, PT ;  /* 0x000008010200780c */ /* 0x001fda0003f06270 */
[----:B------:R-:W-:Y:S05]  /*5ba0*/  @!P0 BRA `(.L_x_1367) ;  /* 0x000000ec00bc8947 */ /* 0x000fea0003800000 */
[----:B------:R-:W0:Y:S01]  /*5bb0*/  LDC R8, c[0x0][0x39c] ;  /* 0x0000e700ff087b82 */ /* 0x000e220000000800 */
[C---:B------:R-:W-:Y:S01]  /*5bc0*/  ISETP.GT.U32.AND P0, PT, R5.reuse, 0x1ff, PT ;  /* 0x000001ff0500780c */ /* 0x040fe20003f04070 */
[----:B------:R-:W-:Y:S01]  /*5bd0*/  IMAD R2, R5, 0x4, R0 ;  /* 0x0000000405027824 */ /* 0x000fe200078e0200 */
[----:B------:R-:W-:Y:S04]  /*5be0*/  BSSY.RECONVERGENT B0, `(.L_x_1368) ;  /* 0x000010f000007945 */ /* 0x000fe80003800200 */
[----:B------:R1:W-:Y:S04]  /*5bf0*/  STS [R2+0x8a0], RZ ;  /* 0x0008a0ff02007388 */ /* 0x0003e80000000800 */
[----:B------:R1:W-:Y:S04]  /*5c00*/  STS [R2+0x10a0], RZ ;  /* 0x0010a0ff02007388 */ /* 0x0003e80000000800 */
[----:B------:R1:W-:Y:S04]  /*5c10*/  @!P0 STS [R2+0x20a0], RZ ;  /* 0x0020a0ff02008388 */ /* 0x0003e80000000800 */
[----:B------:R1:W-:Y:S01]  /*5c20*/  STS [R2+0x18a0], RZ ;  /* 0x0018a0ff02007388 */ /* 0x0003e20000000800 */
[----:B------:R-:W-:Y:S01]  /*5c30*/  BAR.SYNC.DEFER_BLOCKING 0x0 ;  /* 0x0000000000007b1d */ /* 0x000fe20000010000 */
[----:B0-----:R-:W-:-:S13]  /*5c40*/  ISETP.NE.AND P0, PT, R8, 0x1, PT ;  /* 0x000000010800780c */ /* 0x001fda0003f05270 */
[----:B-1----:R-:W-:Y:S05]  /*5c50*/  @P0 BRA `(.L_x_1369) ;  /* 0x0000000400300947 */ /* 0x002fea0003800000 */
        /* <DEDUP_REMOVED lines=20> */
[----:B------:R-:W-:Y:S02]  /*5da0*/  VIADD R20, R0, 0x8a0 ;  /* 0x000008a000147836 */ /* 0x000fe40000000000 */
[----:B------:R-:W-:-:S07]  /*5db0*/  IMAD.MOV.U32 R21, RZ, RZ, R5 ;  /* 0x000000ffff157224 */ /* 0x000fce00078e0005 */
.L_x_1372:
        /* <DEDUP_REMOVED lines=31> */
.L_x_1371:
[----:B------:R-:W-:Y:S05]  /*5fb0*/  BSYNC.RECONVERGENT B1 ;  /* 0x0000000000017941 */ /* 0x000fea0003800200 */
.L_x_1370:
[----:B------:R-:W-:Y:S04]  /*5fc0*/  BSSY.RECONVERGENT B1, `(.L_x_1373) ;  /* 0x000000b000017945 */ /* 0x000fe80003800200 */
[----:B------:R-:W-:Y:S05]  /*5fd0*/  @P0 BRA `(.L_x_1374) ;  /* 0x0000000000240947 */ /* 0x000fea0003800000 */
[----:B0-----:R-:W-:-:S04]  /*5fe0*/  LEA R8, P0, R5, R16, 0x2 ;  /* 0x0000001005087211 */ /* 0x001fc800078010ff */
[----:B------:R-:W-:-:S05]  /*5ff0*/  LEA.HI.X R9, R5, R17, RZ, 0x2, P0 ;  /* 0x0000001105097211 */ /* 0x000fca00000f14ff */
[----:B------:R-:W2:Y:S02]  /*6000*/  LDG.E R5, desc[UR8][R8.64] ;  /* 0x0000000808057981 */ /* 0x000ea4000c1e1900 */
[----:B--2---:R-:W-:-:S13]  /*6010*/  ISETP.GE.AND P0, PT, R5, RZ, PT ;  /* 0x000000ff0500720c */ /* 0x004fda0003f06270 */
[----:B------:R-:W-:-:S04]  /*6020*/  @P0 LOP3.LUT R5, R5, 0x7fe00000, RZ, 0xc, !PT ;  /* 0x7fe0000005050812 */ /* 0x000fc800078e0cff */
[----:B------:R-:W-:-:S04]  /*6030*/  SHF.R.U32.HI R5, RZ, 0x13, R5 ;  /* 0x00000013ff057819 */ /* 0x000fc80000011605 */
[----:B------:R-:W-:-:S05]  /*6040*/  LOP3.LUT R5, R5, 0x1ffc, RZ, 0xc0, !PT ;  /* 0x00001ffc05057812 */ /* 0x000fca00078ec0ff */
[----:B------:R-:W-:-:S05]  /*6050*/  IMAD.IADD R5, R5, 0x1, R0 ;  /* 0x0000000105057824 */ /* 0x000fca00078e0200 */
[----:B------:R1:W-:Y:S02]  /*6060*/  ATOMS.POPC.INC.32 RZ, [R5+URZ+0x8a0] ;  /* 0x0008a00005ff7f8c */ /* 0x0003e4000d8000ff */
.L_x_1374:
[----:B------:R-:W-:Y:S05]  /*6070*/  BSYNC.RECONVERGENT B1 ;  /* 0x0000000000017941 */ /* 0x000fea0003800200 */
.L_x_1373:
[----:B------:R-:W-:Y:S05]  /*6080*/  @P1 BRA `(.L_x_1375) ;  /* 0x0000000c00101947 */ /* 0x000fea0003800000 */
[----:B------:R-:W-:-:S05]  /*6090*/  IMAD.WIDE R16, R15, 0x4, R16 ;  /* 0x000000040f107825 */ /* 0x000fca00078e0210 */
[----:B-1----:R-:W2:Y:S02]  /*60a0*/  LDG.E R5, desc[UR8][R16.64] ;  /* 0x0000000810057981 */ /* 0x002ea4000c1e1900 */
[----:B--2---:R-:W-:-:S13]  /*60b0*/  ISETP.GE.AND P0, PT, R5, RZ, PT ;  /* 0x000000ff0500720c */ /* 0x004fda0003f06270 */
[----:B------:R-:W-:-:S04]  /*60c0*/  @P0 LOP3.LUT R5, R5, 0x7fe00000, RZ, 0xc, !PT ;  /* 0x7fe0000005050812 */ /* 0x000fc800078e0cff */
[----:B------:R-:W-:-:S04]  /*60d0*/  SHF.R.U32.HI R5, RZ, 0x13, R5 ;  /* 0x00000013ff057819 */ /* 0x000fc80000011605 */
[----:B------:R-:W-:-:S05]  /*60e0*/  LOP3.LUT R5, R5, 0x1ffc, RZ, 0xc0, !PT ;  /* 0x00001ffc05057812 */ /* 0x000fca00078ec0ff */
[----:B------:R-:W-:-:S05]  /*60f0*/  IMAD.IADD R5, R5, 0x1, R0 ;  /* 0x0000000105057824 */ /* 0x000fca00078e0200 */
[----:B------:R2:W-:Y:S01]  /*6100*/  ATOMS.POPC.INC.32 RZ, [R5+URZ+0x8a0] ;  /* 0x0008a00005ff7f8c */ /* 0x0005e2000d8000ff */
[----:B------:R-:W-:Y:S05]  /*6110*/  BRA `(.L_x_1375) ;  /* 0x0000000800ec7947 */ /* 0x000fea0003800000 */
.L_x_1369:
[----:B------:R-:W-:-:S05]  /*6120*/  IMAD.IADD R17, R6, 0x1, R5 ;  /* 0x0000000106117824 */ /* 0x000fca00078e0205 */
[----:B------:R-:W-:-:S13]  /*6130*/  ISETP.GE.AND P0, PT, R17, R7, PT ;  /* 0x000000071100720c */ /* 0x000fda0003f06270 */
[----:B------:R-:W-:Y:S05]  /*6140*/  @P0 BRA `(.L_x_1375) ;  /* 0x0000000800e00947 */ /* 0x000fea0003800000 */
[----:B------:R-:W-:Y:S01]  /*6150*/  VIADD R18, R17, 0x200 ;  /* 0x0000020011127836 */ /* 0x000fe20000000000 */
[----:B------:R-:W-:Y:S01]  /*6160*/  LOP3.LUT R9, RZ, R6, RZ, 0x33, !PT ;  /* 0x00000006ff097212 */ /* 0x000fe200078e33ff */
[----:B------:R-:W-:Y:S03]  /*6170*/  BSSY.RECONVERGENT B1, `(.L_x_1376) ;  /* 0x0000064000017945 */ /* 0x000fe60003800200 */
[----:B------:R-:W-:-:S04]  /*6180*/  VIMNMX R12, PT, PT, R7, R18, !PT ;  /* 0x00000012070c7248 */ /* 0x000fc80007fe0100 */
[----:B------:R-:W-:-:S04]  /*6190*/  IADD3 R5, PT, PT, -R5, R12, R9 ;  /* 0x0000000c05057210 */ /* 0x000fc80007ffe109 */
[C---:B------:R-:W-:Y:S02]  /*61a0*/  ISETP.GE.U32.AND P0, PT, R5.reuse, 0xe00, PT ;  /* 0x00000e000500780c */ /* 0x040fe40003f06070 */
[----:B------:R-:W-:-:S11]  /*61b0*/  LEA.HI R9, R5, 0x1, RZ, 0x17 ;  /* 0x0000000105097811 */ /* 0x000fd600078fb8ff */
[----:B------:R-:W-:Y:S05]  /*61c0*/  @!P0 BRA `(.L_x_1377) ;  /* 0x0000000400788947 */ /* 0x000fea0003800000 */
[----:B------:R-:W-:Y:S01]  /*61d0*/  LEA.HI R32, R5, 0x1, RZ, 0x17 ;  /* 0x0000000105207811 */ /* 0x000fe200078fb8ff */
[C---:B------:R-:W-:Y:S02]  /*61e0*/  VIADD R13, R17.reuse, 0xe00 ;  /* 0x00000e00110d7836 */ /* 0x040fe40000000000 */
[C---:B------:R-:W-:Y:S01]  /*61f0*/  VIADD R19, R17.reuse, 0xc00 ;  /* 0x00000c0011137836 */ /* 0x040fe20000000000 */
[----:B------:R-:W-:Y:S01]  /*6200*/  LOP3.LUT R32, R32, 0xfffff8, RZ, 0xc0, !PT ;  /* 0x00fffff820207812 */ /* 0x000fe200078ec0ff */
        /* <DEDUP_REMOVED lines=13> */
.L_x_1378:
[----:B0-----:R-:W-:-:S04]  /*62e0*/  IMAD.WIDE R20, R15, 0x4, R10 ;  /* 0x000000040f147825 */ /* 0x001fc800078e020a */
[--C-:B------:R-:W-:Y:S02]  /*62f0*/  IMAD.WIDE R22, R18, 0x4, R10.reuse ;  /* 0x0000000412167825 */ /* 0x100fe400078e020a */
[----:B------:R-:W2:Y:S02]  /*6300*/  LDG.E R20, desc[UR8][R20.64] ;  /* 0x0000000814147981 */ /* 0x000ea4000c1e1900 */
[----:B----4-:R-:W-:-:S06]  /*6310*/  IMAD.WIDE R24, R16, 0x4, R10 ;  /* 0x0000000410187825 */ /* 0x010fcc00078e020a */
[----:B------:R-:W3:Y:S04]  /*6320*/  LDG.E R24, desc[UR8][R24.64] ;  /* 0x0000000818187981 */ /* 0x000ee8000c1e1900 */
[----:B------:R0:W4:Y:S01]  /*6330*/  LDG.E R21, desc[UR8][R22.64] ;  /* 0x0000000816157981 */ /* 0x000122000c1e1900 */
        /* <DEDUP_REMOVED lines=34> */
[----:B------:R-:W-:Y:S01]  /*6560*/  LOP3.LUT R21, R20, 0x1ffc, RZ, 0xc0, !PT ;  /* 0x00001ffc14157812 */ /* 0x000fe200078ec0ff */
[----:B------:R-:W-:Y:S01]  /*6570*/  VIADD R20, R0, 0x8a0 ;  /* 0x000008a000147836 */ /* 0x000fe20000000000 */
[----:B------:R-:W-:-:S02]  /*6580*/  LOP3.LUT R23, R23, 0x1ffc, RZ, 0xc0, !PT ;  /* 0x00001ffc17177812 */ /* 0x000fc400078ec0ff */
        /* <DEDUP_REMOVED lines=34> */
.L_x_1377:
[----:B------:R-:W-:Y:S05]  /*67b0*/  BSYNC.RECONVERGENT B1 ;  /* 0x0000000000017941 */ /* 0x000fea0003800200 */
.L_x_1376:
[----:B------:R-:W-:-:S13]  /*67c0*/  LOP3.LUT P0, R12, R9, 0x7, RZ, 0xc0, !PT ;  /* 0x00000007090c7812 */ /* 0x000fda000780c0ff */
[----:B------:R-:W-:Y:S05]  /*67d0*/  @!P0 BRA `(.L_x_1375) ;  /* 0x00000004003c8947 */ /* 0x000fea0003800000 */
[----:B------:R-:W-:Y:S01]  /*67e0*/  ISETP.GE.U32.AND P0, PT, R12, 0x4, PT ;  /* 0x000000040c00780c */ /* 0x000fe20003f06070 */
[----:B------:R-:W-:Y:S01]  /*67f0*/  BSSY.RECONVERGENT B1, `(.L_x_1379) ;  /* 0x0000029000017945 */ /* 0x000fe20003800200 */
[----:B------:R-:W-:-:S11]  /*6800*/  LOP3.LUT P4, R9, R9, 0x3, RZ, 0xc0, !PT ;  /* 0x0000000309097812 */ /* 0x000fd6000788c0ff */
[----:B------:R-:W-:Y:S05]  /*6810*/  @!P0 BRA `(.L_x_1380) ;  /* 0x0000000000988947 */ /* 0x000fea0003800000 */
[----:B------:R-:W-:-:S04]  /*6820*/  IMAD R15, R17, R8, RZ ;  /* 0x00000008110f7224 */ /* 0x000fc800078e02ff */
[C-C-:B0-----:R-:W-:Y:S02]  /*6830*/  IMAD R21, R8.reuse, 0x400, R15.reuse ;  /* 0x0000040008157824 */ /* 0x141fe400078e020f */
        /* <DEDUP_REMOVED lines=8> */
[----:B------:R-:W5:Y:S04]  /*68c0*/  LDG.E R23, desc[UR8][R20.64] ;  /* 0x0000000814177981 */ /* 0x000f68000c1e1900 */
[----:B----4-:R-:W4:Y:S01]  /*68d0*/  LDG.E R24, desc[UR8][R12.64] ;  /* 0x000000080c187981 */ /* 0x010f22000c1e1900 */
[----:B------:R-:W-:-:S02]  /*68e0*/  VIADD R25, R0, 0x8a0 ;  /* 0x000008a000197836 */ /* 0x000fc40000000000 */
[----:B------:R-:W-:Y:S01]  /*68f0*/  VIADD R17, R17, 0x800 ;  /* 0x0000080011117836 */ /* 0x000fe20000000000 */
[----:B--2---:R-:W-:Y:S02]  /*6900*/  ISETP.GE.AND P0, PT, R16, RZ, PT ;  /* 0x000000ff1000720c */ /* 0x004fe40003f06270 */
[----:B---3--:R-:W-:Y:S02]  /*6910*/  ISETP.GE.AND P1, PT, R22, RZ, PT ;  /* 0x000000ff1600720c */ /* 0x008fe40003f26270 */
[----:B-----5:R-:W-:Y:S02]  /*6920*/  ISETP.GE.AND P2, PT, R23, RZ, PT ;  /* 0x000000ff1700720c */ /* 0x020fe40003f46270 */
[----:B----4-:R-:W-:-:S07]  /*6930*/  ISETP.GE.AND P3, PT, R24, RZ, PT ;  /* 0x000000ff1800720c */ /* 0x010fce0003f66270 */
        /* <DEDUP_REMOVED lines=10> */
[----:B------:R-:W-:Y:S02]  /*69e0*/  LOP3.LUT R23, R23, 0x1ffc, RZ, 0xc0, !PT ;  /* 0x00001ffc17177812 */ /* 0x000fe400078ec0ff */
[----:B------:R-:W-:Y:S01]  /*69f0*/  LOP3.LUT R24, R24, 0x1ffc, RZ, 0xc0, !PT ;  /* 0x00001ffc18187812 */ /* 0x000fe200078ec0ff */
[----:B------:R-:W-:-:S02]  /*6a00*/  IMAD.IADD R16, R25, 0x1, R16 ;  /* 0x0000000119107824 */ /* 0x000fc400078e0210 */
[C---:B------:R-:W-:Y:S02]  /*6a10*/  IMAD.IADD R22, R25.reuse, 0x1, R22 ;  /* 0x0000000119167824 */ /* 0x040fe400078e0216 */
[C---:B------:R-:W-:Y:S01]  /*6a20*/  IMAD.IADD R23, R25.reuse, 0x1, R23 ;  /* 0x0000000119177824 */ /* 0x040fe200078e0217 */
[----:B------:R1:W-:Y:S01]  /*6a30*/  ATOMS.POPC.INC.32 RZ, [R16+URZ] ;  /* 0x0000000010ff7f8c */ /* 0x0003e2000d8000ff */
[----:B------:R-:W-:-:S03]  /*6a40*/  IMAD.IADD R24, R25, 0x1, R24 ;  /* 0x0000000119187824 */ /* 0x000fc600078e0218 */
[----:B------:R1:W-:Y:S04]  /*6a50*/  ATOMS.POPC.INC.32 RZ, [R22+URZ] ;  /* 0x0000000016ff7f8c */ /* 0x0003e8000d8000ff */
[----:B------:R1:W-:Y:S04]  /*6a60*/  ATOMS.POPC.INC.32 RZ, [R23+URZ] ;  /* 0x0000000017ff7f8c */ /* 0x0003e8000d8000ff */
[----:B------:R1:W-:Y:S02]  /*6a70*/  ATOMS.POPC.INC.32 RZ, [R24+URZ] ;  /* 0x0000000018ff7f8c */ /* 0x0003e4000d8000ff */
.L_x_1380:
[----:B------:R-:W-:Y:S05]  /*6a80*/  BSYNC.RECONVERGENT B1 ;  /* 0x0000000000017941 */ /* 0x000fea0003800200 */
.L_x_1379:
        /* <DEDUP_REMOVED lines=10> */
[----:B------:R-:W3:Y:S01]  /*6b30*/  LDG.E R9, desc[UR8][R14.64] ;  /* 0x000000080e097981 */ /* 0x000ee2000c1e1900 */
[----:B-1----:R-:W-:Y:S02]  /*6b40*/  VIADD R16, R0, 0x8a0 ;  /* 0x000008a000107836 */ /* 0x002fe40000000000 */
        /* <DEDUP_REMOVED lines=9> */
[C---:B------:R-:W-:Y:S02]  /*6be0*/  IMAD.IADD R5, R16.reuse, 0x1, R5 ;  /* 0x0000000110057824 */ /* 0x040fe400078e0205 */
[----:B------:R-:W-:-:S03]  /*6bf0*/  IMAD.IADD R9, R16, 0x1, R9 ;  /* 0x0000000110097824 */ /* 0x000fc600078e0209 */
[----:B------:R2:W-:Y:S04]  /*6c00*/  ATOMS.POPC.INC.32 RZ, [R5+URZ] ;  /* 0x0000000005ff7f8c */ /* 0x0005e8000d8000ff */
[----:B------:R2:W-:Y:S02]  /*6c10*/  ATOMS.POPC.INC.32 RZ, [R9+URZ] ;  /* 0x0000000009ff7f8c */ /* 0x0005e4000d8000ff */
.L_x_1382:
[----:B------:R-:W-:Y:S05]  /*6c20*/  BSYNC.RECONVERGENT B1 ;  /* 0x0000000000017941 */ /* 0x000fea0003800200 */
.L_x_1381:
[----:B------:R-:W-:Y:S05]  /*6c30*/  @P0 BRA `(.L_x_1375) ;  /* 0x0000000000240947 */ /* 0x000fea0003800000 */
[----:B------:R-:W-:-:S04]  /*6c40*/  IMAD R17, R17, R8, RZ ;  /* 0x0000000811117224 */ /* 0x000fc800078e02ff */
[----:B------:R-:W-:-:S05]  /*6c50*/  IMAD.WIDE R10, R17, 0x4, R10 ;  /* 0x00000004110a7825 */ /* 0x000fca00078e020a */
[----:B--2---:R-:W2:Y:S02]  /*6c60*/  LDG.E R5, desc[UR8][R10.64] ;  /* 0x000000080a057981 */ /* 0x004ea4000c1e1900 */
[----:B--2---:R-:W-:-:S13]  /*6c70*/  ISETP.GE.AND P0, PT, R5, RZ, PT ;  /* 0x000000ff0500720c */ /* 0x004fda0003f06270 */
[----:B------:R-:W-:-:S04]  /*6c80*/  @P0 LOP3.LUT R5, R5, 0x7fe00000, RZ, 0xc, !PT ;  /* 0x7fe0000005050812 */ /* 0x000fc800078e0cff */
[----:B------:R-:W-:-:S04]  /*6c90*/  SHF.R.U32.HI R5, RZ, 0x13, R5 ;  /* 0x00000013ff057819 */ /* 0x000fc80000011605 */
[----:B------:R-:W-:-:S05]  /*6ca0*/  LOP3.LUT R5, R5, 0x1ffc, RZ, 0xc0, !PT ;  /* 0x00001ffc05057812 */ /* 0x000fca00078ec0ff */
[----:B------:R-:W-:-:S05]  /*6cb0*/  IMAD.IADD R5, R5, 0x1, R0 ;  /* 0x0000000105057824 */ /* 0x000fca00078e0200 */
[----:B------:R3:W-:Y:S02]  /*6cc0*/  ATOMS.POPC.INC.32 RZ, [R5+URZ+0x8a0] ;  /* 0x0008a00005ff7f8c */ /* 0x0007e4000d8000ff */
.L_x_1375:
[----:B------:R-:W-:Y:S05]  /*6cd0*/  BSYNC.RECONVERGENT B0 ;  /* 0x0000000000007941 */ /* 0x000fea0003800200 */
.L_x_1368:
[----:B------:R-:W-:Y:S01]  /*6ce0*/  BAR.SYNC.DEFER_BLOCKING 0x0 ;  /* 0x0000000000007b1d */ /* 0x000fe20000010000 */
[----:B------:R-:W-:-:S05]  /*6cf0*/  IMAD.MOV.U32 R14, RZ, RZ, RZ ;  /* 0x000000ffff0e7224 */ /* 0x000fca00078e00ff */
[----:B-123--:R-:W1:Y:S01]  /*6d00*/  S2R R5, SR_TID.X ;  /* 0x0000000000057919 */ /* 0x00ee620000002100 */
[----:B------:R2:W3:Y:S01]  /*6d10*/  LDS R16, [R0+0x486c] ;  /* 0x00486c0000107984 */ /* 0x0004e20000000800 */
[C---:B-1----:R-:W-:Y:S02]  /*6d20*/  LEA.HI R15, R5.reuse, R5, RZ, 0x1c ;  /* 0x00000005050f7211 */ /* 0x042fe400078fe0ff */
[----:B------:R-:W-:-:S03]  /*6d30*/  ISETP.GT.U32.AND P2, PT, R5, 0x1f, PT ;  /* 0x0000001f0500780c */ /* 0x000fc60003f44070 */
[----:B--2---:R-:W-:-:S10]  /*6d40*/  IMAD R13, R15, 0x4, R0 ;  /* 0x000000040f0d7824 */ /* 0x004fd400078e0200 */
.L_x_1387:
[----:B------:R-:W-:Y:S01]  /*6d50*/  IMAD R12, R14, 0x800, R2 ;  /* 0x000008000e0c7824 */ /* 0x000fe200078e0202 */
[----:B------:R-:W-:Y:S05]  /*6d60*/  WARPSYNC.ALL ;  /* 0x0000000000007948 */ /* 0x000fea0003800000 */
[----:B------:R-:W1:Y:S01]  /*6d70*/  LDS R2, [R12+0x8a0] ;  /* 0x0008a0000c027984 */ /* 0x000e620000000800 */
[----:B------:R-:W-:Y:S06]  /*6d80*/  BAR.SYNC.DEFER_BLOCKING 0x0 ;  /* 0x0000000000007b1d */ /* 0x000fec0000010000 */
[----:B-1----:R1:W-:Y:S02]  /*6d90*/  STS [R13+0x10], R2 ;  /* 0x000010020d007388 */ /* 0x0023e40000000800 */
[----:B------:R-:W-:Y:S06]  /*6da0*/  BAR.SYNC.DEFER_BLOCKING 0x0 ;  /* 0x0000000000007b1d */ /* 0x000fec0000010000 */
[----:B0-----:R-:W-:Y:S05]  /*6db0*/  @P2 BRA `(.L_x_1383) ;  /* 0x0000000400342947 */ /* 0x001fea0003800000 */
[----:B------:R-:W1:Y:S01]  /*6dc0*/  S2R R5, SR_TID.X ;  /* 0x0000000000057919 */ /* 0x000e620000002100 */
[----:B------:R-:W-:Y:S01]  /*6dd0*/  UMOV UR4, 0xffffffff ;  /* 0xffffffff00047882 */ /* 0x000fe20000000000 */
[C---:B-1----:R-:W-:Y:S01]  /*6de0*/  IMAD R2, R5.reuse, 0x44, R0 ;  /* 0x0000004405027824 */ /* 0x042fe200078e0200 */
[----:B------:R-:W-:-:S04]  /*6df0*/  ISETP.NE.AND P1, PT, R5, RZ, PT ;  /* 0x000000ff0500720c */ /* 0x000fc80003f25270 */
[----:B------:R-:W-:Y:S04]  /*6e00*/  LDS R30, [R2+0x10] ;  /* 0x00001000021e7984 */ /* 0x000fe80000000800 */
[----:B0-----:R-:W-:Y:S04]  /*6e10*/  LDS R29, [R2+0x14] ;  /* 0x00001400021d7984 */ /* 0x001fe80000000800 */
[----:B------:R-:W0:Y:S04]  /*6e20*/  LDS R28, [R2+0x18] ;  /* 0x00001800021c7984 */ /* 0x000e280000000800 */
[----:B------:R-:W-:Y:S04]  /*6e30*/  LDS R26, [R2+0x1c] ;  /* 0x00001c00021a7984 */ /* 0x000fe80000000800 */
[----:B------:R-:W1:Y:S04]  /*6e40*/  LDS R25, [R2+0x20] ;  /* 0x0000200002197984 */ /* 0x000e680000000800 */
[----:B------:R-:W-:Y:S04]  /*6e50*/  LDS R18, [R2+0x24] ;  /* 0x0000240002127984 */ /* 0x000fe80000000800 */
[----:B------:R-:W2:Y:S04]  /*6e60*/  LDS R23, [R2+0x28] ;  /* 0x0000280002177984 */ /* 0x000ea80000000800 */
[----:B------:R-:W-:Y:S04]  /*6e70*/  LDS R22, [R2+0x2c] ;  /* 0x00002c0002167984 */ /* 0x000fe80000000800 */
[----:B------:R-:W5:Y:S04]  /*6e80*/  LDS R17, [R2+0x30] ;  /* 0x0000300002117984 */ /* 0x000f680000000800 */
[----:B------:R-:W-:Y:S04]  /*6e90*/  LDS R21, [R2+0x34] ;  /* 0x0000340002157984 */ /* 0x000fe80000000800 */
[----:B------:R-:W3:Y:S04]  /*6ea0*/  LDS R0, [R2+0x38] ;  /* 0x0000380002007984 */ /* 0x000ee80000000800 */
[----:B------:R-:W-:Y:S04]  /*6eb0*/  LDS R27, [R2+0x3c] ;  /* 0x00003c00021b7984 */ /* 0x000fe80000000800 */
[----:B----4-:R-:W4:Y:S01]  /*6ec0*/  LDS R24, [R2+0x40] ;  /* 0x0000400002187984 */ /* 0x010f220000000800 */
[----:B0-----:R-:W-:-:S03]  /*6ed0*/  IADD3 R8, PT, PT, R28, R29, R30 ;  /* 0x0000001d1c087210 */ /* 0x001fc60007ffe01e */
[----:B------:R-:W-:Y:S04]  /*6ee0*/  LDS R20, [R2+0x44] ;  /* 0x0000440002147984 */ /* 0x000fe80000000800 */
[----:B------:R-:W0:Y:S01]  /*6ef0*/  LDS R19, [R2+0x48] ;  /* 0x0000480002137984 */ /* 0x000e220000000800 */
[----:B-1----:R-:W-:-:S03]  /*6f00*/  IADD3 R8, PT, PT, R25, R8, R26 ;  /* 0x0000000819087210 */ /* 0x002fc60007ffe01a */
[----:B------:R-:W1:Y:S01]  /*6f10*/  LDS R32, [R2+0x4c] ;  /* 0x00004c0002207984 */ /* 0x000e620000000800 */
[----:B--2---:R-:W-:-:S04]  /*6f20*/  IADD3 R8, PT, PT, R23, R8, R18 ;  /* 0x0000000817087210 */ /* 0x004fc80007ffe012 */
[----:B-----5:R-:W-:-:S04]  /*6f30*/  IADD3 R8, PT, PT, R17, R8, R22 ;  /* 0x0000000811087210 */ /* 0x020fc80007ffe016 */
[----:B---3--:R-:W-:-:S04]  /*6f40*/  IADD3 R8, PT, PT, R0, R8, R21 ;  /* 0x0000000800087210 */ /* 0x008fc80007ffe015 */
        /* <DEDUP_REMOVED lines=13> */
.L_x_1678:
        /* <DEDUP_REMOVED lines=38> */
[----:B--2---:R3:W-:Y:S02]  /*7280*/  @!P1 STS [R8+0x890], R13 ;  /* 0x0008900d08009388 */ /* 0x0047e40000000800 */
.L_x_1383:
[----:B------:R-:W-:Y:S05]  /*7290*/  WARPSYNC.ALL ;  /* 0x0000000000007948 */ /* 0x000fea0003800000 */
[----:B---3--:R-:W2:Y:S01]  /*72a0*/  S2R R17, SR_CgaCtaId ;  /* 0x0000000000117919 */ /* 0x008ea20000008800 */
[----:B0-----:R-:W-:Y:S01]  /*72b0*/  MOV R10, 0x400 ;  /* 0x00000400000a7802 */ /* 0x001fe20000000f00 */
[----:B------:R-:W0:Y:S01]  /*72c0*/  LDC R18, c[0x0][0x3a0] ;  /* 0x0000e800ff127b82 */ /* 0x000e220000000800 */
[----:B------:R-:W-:Y:S07]  /*72d0*/  BSSY.RECONVERGENT B0, `(.L_x_1385) ;  /* 0x0000017000007945 */ /* 0x000fee0003800200 */
[----:B------:R-:W-:Y:S01]  /*72e0*/  BAR.SYNC.DEFER_BLOCKING 0x0 ;  /* 0x0000000000007b1d */ /* 0x000fe20000010000 */
[----:B------:R-:W-:-:S02]  /*72f0*/  PLOP3.LUT P0, PT, PT, PT, PT, 0x8, 0x80 ;  /* 0x000000000080781c */ /* 0x000fc40003f0e170 */
[----:B--2---:R-:W-:-:S05]  /*7300*/  LEA R0, R17, R10, 0x18 ;  /* 0x0000000a11007211 */ /* 0x004fca00078ec0ff */
[--C-:B-1----:R-:W-:Y:S01]  /*7310*/  IMAD R13, R15, 0x4, R0.reuse ;  /* 0x000000040f0d7824 */ /* 0x102fe200078e0200 */
[----:B------:R-:W-:Y:S01]  /*7320*/  LDS R11, [R0+0x890] ;  /* 0x00089000000b7984 */ /* 0x000fe20000000800 */
[----:B------:R-:W-:-:S03]  /*7330*/  IMAD R2, R5, 0x4, R0 ;  /* 0x0000000405027824 */ /* 0x000fc600078e0200 */
[----:B------:R-:W1:Y:S02]  /*7340*/  LDS R9, [R13+0x10] ;  /* 0x000010000d097984 */ /* 0x000e640000000800 */
[--C-:B-1----:R-:W-:Y:S02]  /*7350*/  IMAD.IADD R9, R9, 0x1, R16.reuse ;  /* 0x0000000109097824 */ /* 0x102fe400078e0210 */
[----:B------:R-:W-:-:S03]  /*7360*/  IMAD.IADD R16, R11, 0x1, R16 ;  /* 0x000000010b107824 */ /* 0x000fc600078e0210 */
        /* <DEDUP_REMOVED lines=8> */
[----:B------:R-:W-:Y:S01]  /*73f0*/  @P1 IMAD.IADD R11, R8, 0x1, -R9 ;  /* 0x00000001080b1824 */ /* 0x000fe200078e0a09 */
[----:B------:R-:W-:Y:S01]  /*7400*/  @P1 PLOP3.LUT P0, PT, PT, PT, PT, 0x80, 0x8 ;  /* 0x000000000008181c */ /* 0x000fe20003f0f070 */
[----:B------:R-:W-:-:S03]  /*7410*/  @P1 IMAD R9, R14, 0x200, R5 ;  /* 0x000002000e091824 */ /* 0x000fc600078e0205 */
[----:B------:R0:W-:Y:S04]  /*7420*/  @P1 STS [R0+0x4868], R11 ;  /* 0x0048680b00001388 */ /* 0x0001e80000000800 */
[----:B------:R0:W-:Y:S05]  /*7430*/  @P1 STS [R0+0x4860], R9 ;  /* 0x0048600900001388 */ /* 0x0001ea0000000800 */
.L_x_1386:
[----:B------:R-:W-:Y:S05]  /*7440*/  BSYNC.RECONVERGENT B0 ;  /* 0x0000000000007941 */ /* 0x000fea0003800200 */
.L_x_1385:
[----:B------:R-:W-:Y:S06]  /*7450*/  BAR.RED.OR.DEFER_BLOCKING 0x0, P0 ;  /* 0x0000000000007b1d */ /* 0x000fec0000014800 */
[----:B------:R-:W1:Y:S01]  /*7460*/  B2R.RESULT RZ, P0 ;  /* 0x0000000000ff731c */ /* 0x000e620000004000 */
[C---:B------:R-:W-:Y:S01]  /*7470*/  ISETP.LT.U32.AND P1, PT, R14.reuse, 0x3, PT ;  /* 0x000000030e00780c */ /* 0x040fe20003f21070 */
[----:B------:R-:W-:-:S12]  /*7480*/  VIADD R14, R14, 0x1 ;  /* 0x000000010e0e7836 */ /* 0x000fd80000000000 */
[----:B-1----:R-:W-:Y:S05]  /*7490*/  @!P0 BRA P1, `(.L_x_1387) ;  /* 0xfffffff8002c8947 */ /* 0x002fea000083ffff */
[----:B------:R-:W1:Y:S01]  /*74a0*/  S2UR UR11, SR_CTAID.X ;  /* 0x00000000000b79c3 */ /* 0x000e620000002500 */
[----:B------:R-:W2:Y:S01]  /*74b0*/  LDCU.64 UR6, c[0x0][0x398] ;  /* 0x00007300ff0677ac */ /* 0x000ea20008000a00 */
[----:B------:R-:W-:Y:S01]  /*74c0*/  VIADD R10, R10, 0x4870 ;  /* 0x000048700a0a7836 */ /* 0x000fe20000000000 */
[----:B------:R-:W3:Y:S04]  /*74d0*/  LDCU.64 UR12, c[0x0][0x380] ;  /* 0x00007000ff0c77ac */ /* 0x000ee80008000a00 */
[----:B------:R-:W-:-:S05]  /*74e0*/  LEA R15, R17, R10, 0x18 ;  /* 0x0000000a110f7211 */ /* 0x000fca00078ec0ff */
[----:B------:R-:W-:Y:S01]  /*74f0*/  IMAD R14, R18, 0x4, R15 ;  /* 0x00000004120e7824 */ /* 0x000fe200078e020f */
[----:B--2---:R-:W-:Y:S01]  /*7500*/  USHF.R.S32.HI UR10, URZ, 0x1f, UR6 ;  /* 0x0000001fff0a7899 */ /* 0x004fe20008011406 */
[----:B------:R-:W-:Y:S01]  /*7510*/  IMAD.U32 R8, RZ, RZ, UR7 ;  /* 0x00000007ff087e24 */ /* 0x000fe2000f8e00ff */
[----:B-1----:R-:W-:-:S04]  /*7520*/  UIMAD.WIDE.U32 UR4, UR11, UR6, URZ ;  /* 0x000000060b0472a5 */ /* 0x002fc8000f8e00ff */
[----:B------:R-:W-:Y:S01]  /*7530*/  ISETP.NE.AND P0, PT, R8, 0x1, PT ;  /* 0x000000010800780c */ /* 0x000fe20003f05270 */
[----:B------:R-:W-:Y:S02]  /*7540*/  UIMAD UR10, UR10, UR11, URZ ;  /* 0x0000000b0a0a72a4 */ /* 0x000fe4000f8e02ff */
[----:B---3--:R-:W-:Y:S02]  /*7550*/  ULEA UR6, UP0, UR4, UR12, 0x2 ;  /* 0x0000000c04067291 */ /* 0x008fe4000f8010ff */
[----:B------:R-:W-:Y:S01]  /*7560*/  UIADD3 UR10, UPT, UPT, UR5, UR10, URZ ;  /* 0x0000000a050a7290 */ /* 0x000fe2000fffe0ff */
[----:B------:R-:W-:-:S03]  /*7570*/  VIADD R2, R6, UR4 ;  /* 0x0000000406027c36 */ /* 0x000fc60008000000 */
[----:B------:R-:W-:Y:S01]  /*7580*/  ULEA.HI.X UR10, UR4, UR13, UR10, 0x2, UP0 ;  /* 0x0000000d040a7291 */ /* 0x000fe200080f140a */
[----:B------:R-:W-:Y:S01]  /*7590*/  IMAD.U32 R16, RZ, RZ, UR6 ;  /* 0x00000006ff107e24 */ /* 0x000fe2000f8e00ff */
[----:B------:R-:W-:-:S04]  /*75a0*/  LEA R2, R2, UR12, 0x2 ;  /* 0x0000000c02027c11 */ /* 0x000fc8000f8e10ff */
[----:B------:R-:W-:Y:S01]  /*75b0*/  IMAD.U32 R17, RZ, RZ, UR10 ;  /* 0x0000000aff117e24 */ /* 0x000fe2000f8e00ff */
[----:B------:R-:W-:Y:S05]  /*75c0*/  WARPSYNC.ALL ;  /* 0x0000000000007948 */ /* 0x000fea0003800000 */
[----:B------:R-:W-:Y:S01]  /*75d0*/  IMAD.WIDE R12, R6, 0x4, R16 ;  /* 0x00000004060c7825 */ /* 0x000fe200078e0210 */
[----:B------:R-:W-:Y:S06]  /*75e0*/  BAR.SYNC.DEFER_BLOCKING 0x0 ;  /* 0x0000000000007b1d */ /* 0x000fec0000010000 */
[----:B------:R-:W-:Y:S01]  /*75f0*/  BSSY.RECONVERGENT B1, `(.L_x_1388) ;  /* 0x00002a9000017945 */ /* 0x000fe20003800200 */
[----:B------:R1:W2:Y:S03]  /*7600*/  LDS R30, [R0+0x4860] ;  /* 0x00486000001e7984 */ /* 0x0002a60000000800 */
[----:B------:R-:W-:Y:S05]  /*7610*/  @P0 BRA `(.L_x_1389) ;  /* 0x0000001400c00947 */ /* 0x000fea0003800000 */
        /* <DEDUP_REMOVED lines=10> */
[----:B0-----:R-:W-:-:S04]  /*76c0*/  SHF.R.S32.HI R9, RZ, 0x1f, R8 ;  /* 0x0000001fff097819 */ /* 0x001fc80000011408 */
[----:B------:R-:W-:-:S04]  /*76d0*/  LEA.HI R9, R9, R8, RZ, 0x2 ;  /* 0x0000000809097211 */ /* 0x000fc800078f10ff */
[----:B------:R-:W-:-:S04]  /*76e0*/  SHF.R.S32.HI R20, RZ, 0x2, R9 ;  /* 0x00000002ff147819 */ /* 0x000fc80000011409 */
[----:B------:R-:W-:-:S13]  /*76f0*/  ISETP.GT.AND P0, PT, R20, R5, PT ;  /* 0x000000051400720c */ /* 0x000fda0003f04270 */
[----:B------:R-:W-:Y:S05]  /*7700*/  @!P0 BRA `(.L_x_1391) ;  /* 0x0000000c009c8947 */ /* 0x000fea0003800000 */
[----:B-1----:R-:W0:Y:S01]  /*7710*/  LDS R0, [R0+0x4868] ;  /* 0x0048680000007984 */ /* 0x002e220000000800 */
[--C-:B------:R-:W-:Y:S02]  /*7720*/  IMAD.MOV.U32 R21, RZ, RZ, R5.reuse ;  /* 0x000000ffff157224 */ /* 0x100fe400078e0005 */
[----:B------:R-:W-:Y:S02]  /*7730*/  IMAD.MOV.U32 R22, RZ, RZ, R5 ;  /* 0x000000ffff167224 */ /* 0x000fe400078e0005 */
[----:B------:R-:W-:-:S07]  /*7740*/  IMAD.WIDE R18, R15, 0x4, R12 ;  /* 0x000000040f127825 */ /* 0x000fce00078e020c */
.L_x_1408:
[----:B---34-:R-:W-:-:S04]  /*7750*/  SHF.R.S64 R9, RZ, 0x1c, R21 ;  /* 0x0000001cff097819 */ /* 0x018fc80000001015 */
[----:B------:R-:W-:-:S04]  /*7760*/  IADD3 R8, P0, PT, R18, R9, RZ ;  /* 0x0000000912087210 */ /* 0x000fc80007f1e0ff */
[----:B------:R-:W-:-:S06]  /*7770*/  LEA.HI.X.SX32 R9, R21, R19, 0x4, P0 ;  /* 0x0000001315097211 */ /* 0x000fcc00000f26ff */
[----:B------:R-:W3:Y:S01]  /*7780*/  LDG.E.128 R8, desc[UR8][R8.64] ;  /* 0x0000000808087981 */ /* 0x000ee2000c1e1d00 */
[----:B------:R-:W-:Y:S01]  /*7790*/  BSSY.RECONVERGENT B2, `(.L_x_1392) ;  /* 0x0000030000027945 */ /* 0x000fe20003800200 */
[C---:B---3--:R-:W-:Y:S02]  /*77a0*/  ISETP.GE.AND P0, PT, R8.reuse, RZ, PT ;  /* 0x000000ff0800720c */ /* 0x048fe40003f06270 */
[C---:B------:R-:W-:Y:S02]  /*77b0*/  LOP3.LUT R23, R8.reuse, 0x7fe00000, RZ, 0xc, !PT ;  /* 0x7fe0000008177812 */ /* 0x040fe400078e0cff */
[C---:B------:R-:W-:Y:S02]  /*77c0*/  ISETP.GE.AND P1, PT, R9.reuse, RZ, PT ;  /* 0x000000ff0900720c */ /* 0x040fe40003f26270 */
[----:B------:R-:W-:Y:S02]  /*77d0*/  SEL R23, R8, R23, !P0 ;  /* 0x0000001708177207 */ /* 0x000fe40004000000 */
[----:B----4-:R-:W-:-:S02]  /*77e0*/  LOP3.LUT R24, R9, 0x7fe00000, RZ, 0xc, !PT ;  /* 0x7fe0000009187812 */ /* 0x010fc400078e0cff */
[----:B------:R-:W-:Y:S02]  /*77f0*/  SHF.R.U32.HI R25, RZ, 0x15, R23 ;  /* 0x00000015ff197819 */ /* 0x000fe40000011617 */
[----:B------:R-:W-:Y:S02]  /*7800*/  SEL R24, R9, R24, !P1 ;  /* 0x0000001809187207 */ /* 0x000fe40004800000 */
[----:B--2---:R-:W-:Y:S02]  /*7810*/  ISETP.GE.U32.AND P1, PT, R25, R30, PT ;  /* 0x0000001e1900720c */ /* 0x004fe40003f26070 */
[----:B0-----:R-:W-:Y:S02]  /*7820*/  ISETP.GT.AND P0, PT, R0, 0x800, PT ;  /* 0x000008000000780c */ /* 0x001fe40003f04270 */
[C---:B------:R-:W-:Y:S02]  /*7830*/  ISETP.GE.AND P2, PT, R10.reuse, RZ, PT ;  /* 0x000000ff0a00720c */ /* 0x040fe40003f46270 */
[----:B------:R-:W-:-:S02]  /*7840*/  LOP3.LUT R23, R10, 0x7fe00000, RZ, 0xc, !PT ;  /* 0x7fe000000a177812 */ /* 0x000fc400078e0cff */
[----:B------:R-:W-:Y:S02]  /*7850*/  ISETP.NE.OR P6, PT, R25, R30, P0 ;  /* 0x0000001e1900720c */ /* 0x000fe400007c5670 */
[----:B------:R-:W-:Y:S02]  /*7860*/  SEL R23, R10, R23, !P2 ;  /* 0x000000170a177207 */ /* 0x000fe40005000000 */
[----:B------:R-:W-:Y:S02]  /*7870*/  SHF.R.U32.HI R25, RZ, 0x15, R24 ;  /* 0x00000015ff197819 */ /* 0x000fe40000011618 */
[C---:B------:R-:W-:Y:S02]  /*7880*/  ISETP.GE.AND P2, PT, R11.reuse, RZ, PT ;  /* 0x000000ff0b00720c */ /* 0x040fe40003f46270 */
[----:B------:R-:W-:Y:S02]  /*7890*/  LOP3.LUT R24, R11, 0x7fe00000, RZ, 0xc, !PT ;  /* 0x7fe000000b187812 */ /* 0x000fe400078e0cff */
[----:B------:R-:W-:-:S02]  /*78a0*/  SHF.R.U32.HI R23, RZ, 0x15, R23 ;  /* 0x00000015ff177819 */ /* 0x000fc40000011617 */
[----:B------:R-:W-:Y:S02]  /*78b0*/  SEL R24, R11, R24, !P2 ;  /* 0x000000180b187207 */ /* 0x000fe40005000000 */
[CC--:B------:R-:W-:Y:S02]  /*78c0*/  ISETP.GE.U32.AND P5, PT, R25.reuse, R30.reuse, PT ;  /* 0x0000001e1900720c */ /* 0x0c0fe40003fa6070 */
[-C--:B------:R-:W-:Y:S02]  /*78d0*/  ISETP.NE.OR P4, PT, R25, R30.reuse, P0 ;  /* 0x0000001e1900720c */ /* 0x080fe40000785670 */
[CC--:B------:R-:W-:Y:S02]  /*78e0*/  ISETP.GE.U32.AND P3, PT, R23.reuse, R30.reuse, PT ;  /* 0x0000001e1700720c */ /* 0x0c0fe40003f66070 */
[----:B------:R-:W-:Y:S01]  /*78f0*/  ISETP.NE.OR P2, PT, R23, R30, P0 ;  /* 0x0000001e1700720c */ /* 0x000fe20000745670 */
[----:B------:R-:W-:Y:S01]  /*7900*/  IMAD R23, R22, 0x4, R15 ;  /* 0x0000000416177824 */ /* 0x000fe200078e020f */
        /* <DEDUP_REMOVED lines=20> */
[C---:B------:R-:W-:Y:S01]  /*7a50*/  LEA R29, R27.reuse, UR4, 0x2 ;  /* 0x000000041b1d7c11 */ /* 0x040fe2000f8e10ff */
[----:B------:R-:W-:-:S04]  /*7a60*/  IMAD R27, R27, 0x4, R14 ;  /* 0x000000041b1b7824 */ /* 0x000fc800078e020e */
[----:B------:R0:W-:Y:S04]  /*7a70*/  STS [R29], R22 ;  /* 0x000000161d007388 */ /* 0x0001e80000000800 */
[----:B------:R0:W-:Y:S02]  /*7a80*/  STS [R27], R8 ;  /* 0x000000081b007388 */ /* 0x0001e40000000800 */
.L_x_1393:
[----:B------:R-:W-:Y:S05]  /*7a90*/  BSYNC.RECONVERGENT B2 ;  /* 0x0000000000027941 */ /* 0x000fea0003800200 */
.L_x_1392:
[----:B------:R-:W-:Y:S01]  /*7aa0*/  BSSY.RECONVERGENT B2, `(.L_x_1394) ;  /* 0x0000018000027945 */ /* 0x000fe20003800200 */
[CC--:B------:R-:W-:Y:S02]  /*7ab0*/  ISETP.GE.U32.AND P1, PT, R25.reuse, R30.reuse, PT ;  /* 0x0000001e1900720c */ /* 0x0c0fe40003f26070 */
        /* <DEDUP_REMOVED lines=9> */
[----:B------:R-:W0:Y:S01]  /*7b50*/  POPC R24, UR7 ;  /* 0x0000000700187d09 */ /* 0x000e220008000000 */
        /* <DEDUP_REMOVED lines=12> */
.L_x_1395:
[----:B------:R-:W-:Y:S05]  /*7c20*/  BSYNC.RECONVERGENT B2 ;  /* 0x0000000000027941 */ /* 0x000fea0003800200 */
.L_x_1394:
        /* <DEDUP_REMOVED lines=10> */
[----:B0-----:R-:W-:-:S04]  /*7cd0*/  IADD3 R8, PT, PT, R23, 0x1, R6 ;  /* 0x0000000117087810 */ /* 0x001fc80007ffe006 */
        /* <DEDUP_REMOVED lines=8> */
[----:B-1----:R-:W-:-:S04]  /*7d60*/  IMAD.IADD R25, R25, 0x1, R28 ;  /* 0x0000000119197824 */ /* 0x002fc800078e021c */
[C---:B------:R-:W-:Y:S01]  /*7d70*/  IMAD R22, R25.reuse, 0x4, R14 ;  /* 0x0000000419167824 */ /* 0x040fe200078e020e */
[----:B------:R-:W-:-:S05]  /*7d80*/  LEA R27, R25, UR4, 0x2 ;  /* 0x00000004191b7c11 */ /* 0x000fca000f8e10ff */
[----:B------:R2:W-:Y:S04]  /*7d90*/  STS [R27], R8 ;  /* 0x000000081b007388 */ /* 0x0005e80000000800 */
[----:B------:R2:W-:Y:S02]  /*7da0*/  STS [R22], R9 ;  /* 0x0000000916007388 */ /* 0x0005e40000000800 */
.L_x_1397:
[----:B------:R-:W-:Y:S05]  /*7db0*/  BSYNC.RECONVERGENT B2 ;  /* 0x0000000000027941 */ /* 0x000fea0003800200 */
.L_x_1396:
[----:B------:R-:W-:Y:S04]  /*7dc0*/  BSSY.RECONVERGENT B2, `(.L_x_1398) ;  /* 0x0000016000027945 */ /* 0x000fe80003800200 */
[----:B------:R-:W-:Y:S05]  /*7dd0*/  @P4 BRA `(.L_x_1399) ;  /* 0x0000000000504947 */ /* 0x000fea0003800000 */
[----:B-1----:R-:W1:Y:S01]  /*7de0*/  S2R R25, SR_LANEID ;  /* 0x0000000000197919 */ /* 0x002e620000000000 */
[----:B------:R-:W3:Y:S01]  /*7df0*/  S2UR UR6, SR_CgaCtaId ;  /* 0x00000000000679c3 */ /* 0x000ee20000008800 */
[----:B------:R-:W-:Y:S01]  /*7e00*/  VOTEU.ANY UR7, UPT, PT ;  /* 0x0000000000077886 */ /* 0x000fe200038e0100 */
[----:B------:R-:W-:Y:S01]  /*7e10*/  UMOV UR4, 0x400 ;  /* 0x0000040000047882 */ /* 0x000fe20000000000 */
[----:B------:R-:W1:Y:S01]  /*7e20*/  FLO.U32 R24, UR7 ;  /* 0x0000000700187d00 */ /* 0x000e6200080e0000 */
[----:B------:R-:W-:Y:S01]  /*7e30*/  UIADD3 UR5, UPT, UPT, UR4, 0x4864, URZ ;  /* 0x0000486404057890 */ /* 0x000fe2000fffe0ff */
[----:B------:R-:W4:Y:S06]  /*7e40*/  S2R R26, SR_LTMASK ;  /* 0x00000000001a7919 */ /* 0x000f2c0000003900 */
[----:B0-2---:R-:W0:Y:S01]  /*7e50*/  POPC R22, UR7 ;  /* 0x0000000700167d09 */ /* 0x005e220008000000 */
[----:B---3--:R-:W-:-:S02]  /*7e60*/  ULEA UR5, UR6, UR5, 0x18 ;  /* 0x0000000506057291 */ /* 0x008fc4000f8ec0ff */
[----:B------:R-:W-:Y:S01]  /*7e70*/  ULEA UR4, UR6, UR4, 0x18 ;  /* 0x0000000406047291 */ /* 0x000fe2000f8ec0ff */
[----:B-1----:R-:W-:Y:S02]  /*7e80*/  ISETP.EQ.U32.AND P4, PT, R24, R25, PT ;  /* 0x000000191800720c */ /* 0x002fe40003f82070 */
[----:B----4-:R-:W-:-:S04]  /*7e90*/  LOP3.LUT R26, R26, UR7, RZ, 0xc0, !PT ;  /* 0x000000071a1a7c12 */ /* 0x010fc8000f8ec0ff */
[----:B------:R-:W1:Y:S07]  /*7ea0*/  POPC R27, R26 ;  /* 0x0000001a001b7309 */ /* 0x000e6e0000000000 */
[----:B0-----:R-:W0:Y:S04]  /*7eb0*/  @P4 ATOMS.ADD R25, [UR5], R22 ;  /* 0x00000016ff19498c */ /* 0x001e280008000005 */
[----:B0-----:R-:W1:Y:S02]  /*7ec0*/  SHFL.IDX PT, R8, R25, R24, 0x1f ;  /* 0x00001f1819087589 */ /* 0x001e6400000e0000 */
[----:B-1----:R-:W-:Y:S01]  /*7ed0*/  IMAD.IADD R8, R8, 0x1, R27 ;  /* 0x0000000108087824 */ /* 0x002fe200078e021b */
[----:B------:R-:W-:-:S04]  /*7ee0*/  IADD3 R27, PT, PT, R23, 0x1, R6 ;  /* 0x00000001171b7810 */ /* 0x000fc80007ffe006 */
[----:B------:R-:W-:-:S05]  /*7ef0*/  LEA R8, R8, UR4, 0x2 ;  /* 0x0000000408087c11 */ /* 0x000fca000f8e10ff */
[----:B------:R3:W-:Y:S04]  /*7f00*/  STS [R8+0x2000], R9 ;  /* 0x0020000908007388 */ /* 0x0007e80000000800 */
[----:B------:R3:W-:Y:S02]  /*7f10*/  STS [R8], R27 ;  /* 0x0000001b08007388 */ /* 0x0007e40000000800 */
.L_x_1399:
[----:B------:R-:W-:Y:S05]  /*7f20*/  BSYNC.RECONVERGENT B2 ;  /* 0x0000000000027941 */ /* 0x000fea0003800200 */
.L_x_1398:
        /* <DEDUP_REMOVED lines=8> */
[----:B------:R-:W4:Y:S01]  /*7fb0*/  S2R R26, SR_LTMASK ;  /* 0x00000000001a7919 */ /* 0x000f220000003900 */
[----:B------:R-:W-:Y:S01]  /*7fc0*/  UIADD3 UR4, UPT, UPT, UR4, 0x4870, URZ ;  /* 0x0000487004047890 */ /* 0x000fe2000fffe0ff */
[----:B01----:R-:W-:-:S04]  /*7fd0*/  IADD3 R8, PT, PT, R23, 0x2, R6 ;  /* 0x0000000217087810 */ /* 0x003fc80007ffe006 */
[----:B------:R-:W0:Y:S01]  /*7fe0*/  POPC R22, UR7 ;  /* 0x0000000700167d09 */ /* 0x000e220008000000 */
[----:B---3--:R-:W-:Y:S02]  /*7ff0*/  ULEA UR5, UR6, UR5, 0x18 ;  /* 0x0000000506057291 */ /* 0x008fe4000f8ec0ff */
[----:B------:R-:W-:Y:S01]  /*8000*/  ULEA UR4, UR6, UR4, 0x18 ;  /* 0x0000000406047291 */ /* 0x000fe2000f8ec0ff */
[----:B--2---:R-:W-:Y:S02]  /*8010*/  ISETP.EQ.U32.AND P3, PT, R24, R9, PT ;  /* 0x000000091800720c */ /* 0x004fe40003f62070 */
[----:B----4-:R-:W-:-:S06]  /*8020*/  LOP3.LUT R26, R26, UR7, RZ, 0xc0, !PT ;  /* 0x000000071a1a7c12 */ /* 0x010fcc000f8ec0ff */
[----:B------:R-:W1:Y:S05]  /*8030*/  POPC R26, R26 ;  /* 0x0000001a001a7309 */ /* 0x000e6a0000000000 */
[----:B0-----:R-:W0:Y:S04]  /*8040*/  @P3 ATOMS.ADD R27, [UR5], R22 ;  /* 0x00000016ff1b398c */ /* 0x001e280008000005 */
[----:B0-----:R-:W1:Y:S02]  /*8050*/  SHFL.IDX PT, R9, R27, R24, 0x1f ;  /* 0x00001f181b097589 */ /* 0x001e6400000e0000 */
[----:B-1----:R-:W-:-:S05]  /*8060*/  IMAD.IADD R9, R9, 0x1, R26 ;  /* 0x0000000109097824 */ /* 0x002fca00078e021a */
[C---:B------:R-:W-:Y:S01]  /*8070*/  LEA R25, R9.reuse, UR4, 0x2 ;  /* 0x0000000409197c11 */ /* 0x040fe2000f8e10ff */
[----:B------:R-:W-:-:S04]  /*8080*/  IMAD R9, R9, 0x4, R14 ;  /* 0x0000000409097824 */ /* 0x000fc800078e020e */
[----:B------:R4:W-:Y:S04]  /*8090*/  STS [R25], R8 ;  /* 0x0000000819007388 */ /* 0x0009e80000000800 */
[----:B------:R4:W-:Y:S02]  /*80a0*/  STS [R9], R10 ;  /* 0x0000000a09007388 */ /* 0x0009e40000000800 */
.L_x_1401:
[----:B------:R-:W-:Y:S05]  /*80b0*/  BSYNC.RECONVERGENT B2 ;  /* 0x0000000000027941 */ /* 0x000fea0003800200 */
.L_x_1400:
[----:B------:R-:W-:Y:S04]  /*80c0*/  BSSY.RECONVERGENT B2, `(.L_x_1402) ;  /* 0x0000016000027945 */ /* 0x000fe80003800200 */
[----:B------:R-:W-:Y:S05]  /*80d0*/  @P2 BRA `(.L_x_1403) ;  /* 0x0000000000502947 */ /* 0x000fea0003800000 */
[----:B--234-:R-:W2:Y:S01]  /*80e0*/  S2R R9, SR_LANEID ;  /* 0x0000000000097919 */ /* 0x01cea20000000000 */
[----:B------:R-:W3:Y:S01]  /*80f0*/  S2UR UR6, SR_CgaCtaId ;  /* 0x00000000000679c3 */ /* 0x000ee20000008800 */
[----:B------:R-:W-:Y:S01]  /*8100*/  VOTEU.ANY UR7, UPT, PT ;  /* 0x0000000000077886 */ /* 0x000fe200038e0100 */
[----:B------:R-:W-:Y:S01]  /*8110*/  UMOV UR4, 0x400 ;  /* 0x0000040000047882 */ /* 0x000fe20000000000 */
[----:B------:R-:W2:Y:S01]  /*8120*/  FLO.U32 R24, UR7 ;  /* 0x0000000700187d00 */ /* 0x000ea200080e0000 */
[----:B------:R-:W-:Y:S01]  /*8130*/  UIADD3 UR5, UPT, UPT, UR4, 0x4864, URZ ;  /* 0x0000486404057890 */ /* 0x000fe2000fffe0ff */
[----:B------:R-:W4:Y:S06]  /*8140*/  S2R R26, SR_LTMASK ;  /* 0x00000000001a7919 */ /* 0x000f2c0000003900 */
[----:B01----:R-:W0:Y:S01]  /*8150*/  POPC R22, UR7 ;  /* 0x0000000700167d09 */ /* 0x003e220008000000 */
[----:B---3--:R-:W-:-:S02]  /*8160*/  ULEA UR5, UR6, UR5, 0x18 ;  /* 0x0000000506057291 */ /* 0x008fc4000f8ec0ff */
[----:B------:R-:W-:Y:S01]  /*8170*/  ULEA UR4, UR6, UR4, 0x18 ;  /* 0x0000000406047291 */ /* 0x000fe2000f8ec0ff */
[----:B--2---:R-:W-:Y:S02]  /*8180*/  ISETP.EQ.U32.AND P2, PT, R24, R9, PT ;  /* 0x000000091800720c */ /* 0x004fe40003f42070 */
[----:B----4-:R-:W-:-:S04]  /*8190*/  LOP3.LUT R26, R26, UR7, RZ, 0xc0, !PT ;  /* 0x000000071a1a7c12 */ /* 0x010fc8000f8ec0ff */
[----:B------:R-:W1:Y:S07]  /*81a0*/  POPC R9, R26 ;  /* 0x0000001a00097309 */ /* 0x000e6e0000000000 */
[----:B0-----:R-:W0:Y:S04]  /*81b0*/  @P2 ATOMS.ADD R25, [UR5], R22 ;  /* 0x00000016ff19298c */ /* 0x001e280008000005 */
[----:B0-----:R-:W1:Y:S02]  /*81c0*/  SHFL.IDX PT, R8, R25, R24, 0x1f ;  /* 0x00001f1819087589 */ /* 0x001e6400000e0000 */
[----:B-1----:R-:W-:-:S05]  /*81d0*/  IMAD.IADD R8, R8, 0x1, R9 ;  /* 0x0000000108087824 */ /* 0x002fca00078e0209 */
[----:B------:R-:W-:Y:S02]  /*81e0*/  LEA R9, R8, UR4, 0x2 ;  /* 0x0000000408097c11 */ /* 0x000fe4000f8e10ff */
[----:B------:R-:W-:-:S03]  /*81f0*/  IADD3 R8, PT, PT, R23, 0x2, R6 ;  /* 0x0000000217087810 */ /* 0x000fc60007ffe006 */
[----:B------:R0:W-:Y:S04]  /*8200*/  STS [R9+0x2000], R10 ;  /* 0x0020000a09007388 */ /* 0x0001e80000000800 */
[----:B------:R0:W-:Y:S02]  /*8210*/  STS [R9], R8 ;  /* 0x0000000809007388 */ /* 0x0001e40000000800 */
.L_x_1403:
[----:B------:R-:W-:Y:S05]  /*8220*/  BSYNC.RECONVERGENT B2 ;  /* 0x0000000000027941 */ /* 0x000fea0003800200 */
.L_x_1402:
[----:B------:R-:W-:Y:S01]  /*8230*/  BSSY.RECONVERGENT B2, `(.L_x_1404) ;  /* 0x0000019000027945 */ /* 0x000fe20003800200 */
[----:B------:R-:W-:-:S03]  /*8240*/  VIADD R23, R23, 0x3 ;  /* 0x0000000317177836 */ /* 0x000fc60000000000 */
[----:B------:R-:W-:Y:S05]  /*8250*/  @P1 BRA `(.L_x_1405) ;  /* 0x0000000000581947 */ /* 0x000fea0003800000 */
[----:B0-234-:R-:W0:Y:S01]  /*8260*/  S2R R9, SR_LANEID ;  /* 0x0000000000097919 */ /* 0x01de220000000000 */
[----:B------:R-:W2:Y:S01]  /*8270*/  S2UR UR6, SR_CgaCtaId ;  /* 0x00000000000679c3 */ /* 0x000ea20000008800 */
[----:B------:R-:W-:Y:S01]  /*8280*/  VOTEU.ANY UR7, UPT, PT ;  /* 0x0000000000077886 */ /* 0x000fe200038e0100 */
[----:B------:R-:W-:Y:S01]  /*8290*/  UMOV UR4, 0x400 ;  /* 0x0000040000047882 */ /* 0x000fe20000000000 */
[----:B------:R-:W0:Y:S01]  /*82a0*/  FLO.U32 R24, UR7 ;  /* 0x0000000700187d00 */ /* 0x000e2200080e0000 */
[----:B------:R-:W-:Y:S01]  /*82b0*/  UIADD3 UR5, UPT, UPT, UR4, 0x486c, URZ ;  /* 0x0000486c04057890 */ /* 0x000fe2000fffe0ff */
[----:B------:R-:W3:Y:S01]  /*82c0*/  S2R R26, SR_LTMASK ;  /* 0x00000000001a7919 */ /* 0x000ee20000003900 */
[----:B------:R-:W-:Y:S01]  /*82d0*/  UIADD3 UR4, UPT, UPT, UR4, 0x4870, URZ ;  /* 0x0000487004047890 */ /* 0x000fe2000fffe0ff */
[----:B-1----:R-:W-:-:S04]  /*82e0*/  IMAD.IADD R8, R6, 0x1, R23 ;  /* 0x0000000106087824 */ /* 0x002fc800078e0217 */
[----:B------:R-:W1:Y:S01]  /*82f0*/  POPC R22, UR7 ;  /* 0x0000000700167d09 */ /* 0x000e620008000000 */
[----:B--2---:R-:W-:Y:S02]  /*8300*/  ULEA UR5, UR6, UR5, 0x18 ;  /* 0x0000000506057291 */ /* 0x004fe4000f8ec0ff */
[----:B------:R-:W-:Y:S01]  /*8310*/  ULEA UR4, UR6, UR4, 0x18 ;  /* 0x0000000406047291 */ /* 0x000fe2000f8ec0ff */
[----:B0-----:R-:W-:Y:S02]  /*8320*/  ISETP.EQ.U32.AND P1, PT, R24, R9, PT ;  /* 0x000000091800720c */ /* 0x001fe40003f22070 */
[----:B---3--:R-:W-:-:S06]  /*8330*/  LOP3.LUT R26, R26, UR7, RZ, 0xc0, !PT ;  /* 0x000000071a1a7c12 */ /* 0x008fcc000f8ec0ff */
[----:B------:R-:W0:Y:S05]  /*8340*/  POPC R26, R26 ;  /* 0x0000001a001a7309 */ /* 0x000e2a0000000000 */
[----:B-1----:R-:W1:Y:S04]  /*8350*/  @P1 ATOMS.ADD R27, [UR5], R22 ;  /* 0x00000016ff1b198c */ /* 0x002e680008000005 */
[----:B-1----:R-:W0:Y:S02]  /*8360*/  SHFL.IDX PT, R9, R27, R24, 0x1f ;  /* 0x00001f181b097589 */ /* 0x002e2400000e0000 */
[----:B0-----:R-:W-:-:S04]  /*8370*/  IMAD.IADD R9, R9, 0x1, R26 ;  /* 0x0000000109097824 */ /* 0x001fc800078e021a */
[C---:B------:R-:W-:Y:S01]  /*8380*/  IMAD R10, R9.reuse, 0x4, R14 ;  /* 0x00000004090a7824 */ /* 0x040fe200078e020e */
[----:B------:R-:W-:-:S05]  /*8390*/  LEA R25, R9, UR4, 0x2 ;  /* 0x0000000409197c11 */ /* 0x000fca000f8e10ff */
[----:B------:R0:W-:Y:S04]  /*83a0*/  STS [R25], R8 ;  /* 0x0000000819007388 */ /* 0x0001e80000000800 */
[----:B------:R0:W-:Y:S02]  /*83b0*/  STS [R10], R11 ;  /* 0x0000000b0a007388 */ /* 0x0001e40000000800 */
.L_x_1405:
[----:B------:R-:W-:Y:S05]  /*83c0*/  BSYNC.RECONVERGENT B2 ;  /* 0x0000000000027941 */ /* 0x000fea0003800200 */
.L_x_1404:
[----:B------:R-:W-:Y:S04]  /*83d0*/  BSSY.RECONVERGENT B2, `(.L_x_1406) ;  /* 0x0000016000027945 */ /* 0x000fe80003800200 */
[----:B------:R-:W-:Y:S05]  /*83e0*/  @P0 BRA `(.L_x_1407) ;  /* 0x0000000000500947 */ /* 0x000fea0003800000 */
[----:B01--4-:R-:W0:Y:S01]  /*83f0*/  S2R R25, SR_LANEID ;  /* 0x0000000000197919 */ /* 0x013e220000000000 */
[----:B------:R-:W1:Y:S01]  /*8400*/  S2UR UR6, SR_CgaCtaId ;  /* 0x00000000000679c3 */ /* 0x000e620000008800 */
[----:B------:R-:W-:Y:S01]  /*8410*/  VOTEU.ANY UR7, UPT, PT ;  /* 0x0000000000077886 */ /* 0x000fe200038e0100 */
[----:B------:R-:W-:Y:S01]  /*8420*/  UMOV UR4, 0x400 ;  /* 0x0000040000047882 */ /* 0x000fe20000000000 */
[----:B------:R-:W0:Y:S01]  /*8430*/  FLO.U32 R10, UR7 ;  /* 0x00000007000a7d00 */ /* 0x000e2200080e0000 */
[----:B------:R-:W-:Y:S01]  /*8440*/  UIADD3 UR5, UPT, UPT, UR4, 0x4864, URZ ;  /* 0x0000486404057890 */ /* 0x000fe2000fffe0ff */
[----:B--2---:R-:W2:Y:S01]  /*8450*/  S2R R22, SR_LTMASK ;  /* 0x0000000000167919 */ /* 0x004ea20000003900 */
[----:B------:R-:W-:-:S05]  /*8460*/  IMAD.IADD R23, R6, 0x1, R23 ;  /* 0x0000000106177824 */ /* 0x000fca00078e0217 */
[----:B---3--:R-:W3:Y:S01]  /*8470*/  POPC R9, UR7 ;  /* 0x0000000700097d09 */ /* 0x008ee20008000000 */
        /* <DEDUP_REMOVED lines=11> */
.L_x_1407:
[----:B------:R-:W-:Y:S05]  /*8530*/  BSYNC.RECONVERGENT B2 ;  /* 0x0000000000027941 */ /* 0x000fea0003800200 */
.L_x_1406:
[----:B012---:R-:W-:-:S04]  /*8540*/  VIADD R22, R21, 0x200 ;  /* 0x0000020015167836 */ /* 0x007fc80000000000 */
[----:B------:R-:W-:Y:S01]  /*8550*/  IMAD.MOV.U32 R21, RZ, RZ, R22 ;  /* 0x000000ffff157224 */ /* 0x000fe200078e0016 */
[----:B------:R-:W-:-:S13]  /*8560*/  ISETP.GT.AND P0, PT, R20, R22, PT ;  /* 0x000000161400720c */ /* 0x000fda0003f04270 */
[----:B------:R-:W-:Y:S05]  /*8570*/  @P0 BRA `(.L_x_1408) ;  /* 0xfffffff000740947 */ /* 0x000fea000383ffff */
.L_x_1391:
[----:B------:R-:W-:Y:S05]  /*8580*/  BSYNC.RECONVERGENT B0 ;  /* 0x0000000000007941 */ /* 0x000fea0003800200 */
.L_x_1390:
[----:B------:R-:W-:Y:S01]  /*8590*/  ISETP.GE.U32.AND P0, PT, R5, R15, PT ;  /* 0x0000000f0500720c */ /* 0x000fe20003f06070 */
[----:B------:R-:W-:-:S12]  /*85a0*/  BSSY.RECONVERGENT B0, `(.L_x_1409) ;  /* 0x000003a000007945 */ /* 0x000fd80003800200 */
[----:B------:R-:W-:Y:S05]  /*85b0*/  @P0 BRA `(.L_x_1410) ;  /* 0x0000000000e00947 */ /* 0x000fea0003800000 */
[----:B----4-:R-:W-:-:S05]  /*85c0*/  IMAD.WIDE.U32 R10, R5, 0x4, R12 ;  /* 0x00000004050a7825 */ /* 0x010fca00078e000c */
[----:B-1----:R-:W4:Y:S01]  /*85d0*/  LDG.E R0, desc[UR8][R10.64] ;  /* 0x000000080a007981 */ /* 0x002f22000c1e1900 */
[----:B------:R-:W-:Y:S01]  /*85e0*/  MOV R22, 0x400 ;  /* 0x0000040000167802 */ /* 0x000fe20000000f00 */
[----:B------:R-:W-:Y:S01]  /*85f0*/  BSSY.RECONVERGENT B2, `(.L_x_1411) ;  /* 0x000001f000027945 */ /* 0x000fe20003800200 */
[----:B---3--:R-:W0:Y:S02]  /*8600*/  S2R R9, SR_CgaCtaId ;  /* 0x0000000000097919 */ /* 0x008e240000008800 */
[----:B0-----:R-:W-:Y:S02]  /*8610*/  LEA R8, R9, R22, 0x18 ;  /* 0x0000001609087211 */ /* 0x001fe400078ec0ff */
[C---:B----4-:R-:W-:Y:S02]  /*8620*/  ISETP.GE.AND P0, PT, R0.reuse, RZ, PT ;  /* 0x000000ff0000720c */ /* 0x050fe40003f06270 */
[----:B------:R-:W-:-:S04]  /*8630*/  LOP3.LUT R19, R0, 0x7fe00000, RZ, 0xc, !PT ;  /* 0x7fe0000000137812 */ /* 0x000fc800078e0cff */
[----:B------:R-:W-:-:S04]  /*8640*/  SEL R19, R0, R19, !P0 ;  /* 0x0000001300137207 */ /* 0x000fc80004000000 */
[----:B------:R-:W-:-:S04]  /*8650*/  SHF.R.U32.HI R23, RZ, 0x15, R19 ;  /* 0x00000015ff177819 */ /* 0x000fc80000011613 */
[----:B--2---:R-:W-:-:S13]  /*8660*/  ISETP.GE.U32.AND P0, PT, R23, R30, PT ;  /* 0x0000001e1700720c */ /* 0x004fda0003f06070 */
        /* <DEDUP_REMOVED lines=19> */
[C---:B------:R-:W-:Y:S01]  /*87a0*/  LEA R10, R11.reuse, UR4, 0x2 ;  /* 0x000000040b0a7c11 */ /* 0x040fe2000f8e10ff */
[----:B------:R-:W-:-:S04]  /*87b0*/  IMAD R11, R11, 0x4, R14 ;  /* 0x000000040b0b7824 */ /* 0x000fc800078e020e */
[----:B------:R0:W-:Y:S04]  /*87c0*/  STS [R10], R25 ;  /* 0x000000190a007388 */ /* 0x0001e80000000800 */
[----:B------:R0:W-:Y:S02]  /*87d0*/  STS [R11], R0 ;  /* 0x000000000b007388 */ /* 0x0001e40000000800 */
.L_x_1412:
[----:B------:R-:W-:Y:S05]  /*87e0*/  BSYNC.RECONVERGENT B2 ;  /* 0x0000000000027941 */ /* 0x000fea0003800200 */
.L_x_1411:
        /* <DEDUP_REMOVED lines=17> */
[----:B------:R-:W-:Y:S02]  /*8900*/  IMAD R9, R9, 0x4, R8 ;  /* 0x0000000409097824 */ /* 0x000fe400078e0208 */
[----:B------:R-:W-:-:S03]  /*8910*/  IMAD.IADD R8, R6, 0x1, R5 ;  /* 0x0000000106087824 */ /* 0x000fc600078e0205 */
[----:B------:R0:W-:Y:S04]  /*8920*/  STS [R9+0x2000], R0 ;  /* 0x0020000009007388 */ /* 0x0001e80000000800 */
[----:B------:R0:W-:Y:S02]  /*8930*/  STS [R9], R8 ;  /* 0x0000000809007388 */ /* 0x0001e40000000800 */
.L_x_1410:
[----:B------:R-:W-:Y:S05]  /*8940*/  BSYNC.RECONVERGENT B0 ;  /* 0x0000000000007941 */ /* 0x000fea0003800200 */
.L_x_1409:
[----:B0--34-:R-:W-:-:S04]  /*8950*/  IMAD.IADD R9, R15, 0x1, R5 ;  /* 0x000000010f097824 */ /* 0x019fc800078e0205 */
[----:B------:R-:W-:-:S05]  /*8960*/  IMAD R9, R20, 0x4, R9 ;  /* 0x0000000414097824 */ /* 0x000fca00078e0209 */
[----:B------:R-:W-:-:S13]  /*8970*/  ISETP.GE.AND P0, PT, R9, R4, PT ;  /* 0x000000040900720c */ /* 0x000fda0003f06270 */
[----:B------:R-:W-:Y:S05]  /*8980*/  @P0 BRA `(.L_x_1413) ;  /* 0x0000001400bc0947 */ /* 0x000fea0003800000 */
[----:B------:R-:W-:-:S05]  /*8990*/  IMAD.WIDE R18, R9, 0x4, R12 ;  /* 0x0000000409127825 */ /* 0x000fca00078e020c */
[----:B-1----:R-:W3:Y:S01]  /*89a0*/  LDG.E R0, desc[UR8][R18.64] ;  /* 0x0000000812007981 */ /* 0x002ee2000c1e1900 */
        /* <DEDUP_REMOVED lines=32> */
.L_x_1415:
[----:B------:R-:W-:Y:S05]  /*8bb0*/  BSYNC.RECONVERGENT B0 ;  /* 0x0000000000007941 */ /* 0x000fea0003800200 */
.L_x_1414:
        /* <DEDUP_REMOVED lines=22> */
.L_x_1389:
[----:B0-----:R-:W-:Y:S01]  /*8d20*/  IMAD.IADD R11, R6, 0x1, R5 ;  /* 0x00000001060b7824 */ /* 0x001fe200078e0205 */
[----:B------:R-:W0:Y:S04]  /*8d30*/  LDCU UR7, c[0x0][0x39c] ;  /* 0x00007380ff0777ac */ /* 0x000e280008000800 */
[----:B------:R-:W-:-:S13]  /*8d40*/  ISETP.GE.AND P0, PT, R11, R7, PT ;  /* 0x000000070b00720c */ /* 0x000fda0003f06270 */
[----:B------:R-:W-:Y:S05]  /*8d50*/  @P0 BRA `(.L_x_1413) ;  /* 0x0000001000c80947 */ /* 0x000fea0003800000 */
[----:B----4-:R3:W4:Y:S01]  /*8d60*/  LDS R24, [R0+0x4868] ;  /* 0x0048680000187984 */ /* 0x0107220000000800 */
[----:B------:R-:W-:Y:S01]  /*8d70*/  VIADDMNMX R10, R11, 0x200, R7, !PT ;  /* 0x000002000b0a7846 */ /* 0x000fe20007800107 */
[----:B------:R-:W-:Y:S01]  /*8d80*/  BSSY.RECONVERGENT B0, `(.L_x_1416) ;  /* 0x0000048000007945 */ /* 0x000fe20003800200 */
[----:B------:R-:W-:-:S04]  /*8d90*/  LOP3.LUT R9, RZ, R6, RZ, 0x33, !PT ;  /* 0x00000006ff097212 */ /* 0x000fc800078e33ff */
[----:B------:R-:W-:-:S04]  /*8da0*/  IADD3 R10, PT, PT, -R5, R10, R9 ;  /* 0x0000000a050a7210 */ /* 0x000fc80007ffe109 */
[----:B------:R-:W-:-:S04]  /*8db0*/  LOP3.LUT R9, R10, 0x600, RZ, 0xc0, !PT ;  /* 0x000006000a097812 */ /* 0x000fc800078ec0ff */
[----:B------:R-:W-:-:S13]  /*8dc0*/  ISETP.NE.AND P0, PT, R9, 0x600, PT ;  /* 0x000006000900780c */ /* 0x000fda0003f05270 */
[----:B---3--:R-:W-:Y:S05]  /*8dd0*/  @!P0 BRA `(.L_x_1417) ;  /* 0x0000000400088947 */ /* 0x008fea0003800000 */
[----:B------:R-:W-:Y:S01]  /*8de0*/  LEA.HI R9, R10, 0x1, RZ, 0x17 ;  /* 0x000000010a097811 */ /* 0x000fe200078fb8ff */
[----:B------:R-:W-:-:S04]  /*8df0*/  IMAD R19, R11, R8, RZ ;  /* 0x000000080b137224 */ /* 0x000fc800078e02ff */
[C---:B------:R-:W-:Y:S01]  /*8e00*/  IMAD.SHL.U32 R18, R9.reuse, 0x200, RZ ;  /* 0x0000020009127824 */ /* 0x040fe200078e00ff */
[----:B------:R-:W-:-:S04]  /*8e10*/  LOP3.LUT R9, R9, 0x3, RZ, 0xc0, !PT ;  /* 0x0000000309097812 */ /* 0x000fc800078ec0ff */
[----:B------:R-:W-:Y:S01]  /*8e20*/  LOP3.LUT R22, R18, 0x600, RZ, 0xc0, !PT ;  /* 0x0000060012167812 */ /* 0x000fe200078ec0ff */
[----:B------:R-:W-:Y:S02]  /*8e30*/  IMAD R18, R6, 0x2, R5 ;  /* 0x0000000206127824 */ /* 0x000fe400078e0205 */
[----:B------:R-:W-:Y:S02]  /*8e40*/  IMAD.MOV R20, RZ, RZ, -R9 ;  /* 0x000000ffff147224 */ /* 0x000fe400078e0a09 */
[----:B------:R-:W-:-:S07]  /*8e50*/  IMAD.IADD R11, R11, 0x1, R22 ;  /* 0x000000010b0b7824 */ /* 0x000fce00078e0216 */
.L_x_1422:
[----:B------:R-:W-:-:S06]  /*8e60*/  IMAD.WIDE R8, R19, 0x4, R16 ;  /* 0x0000000413087825 */ /* 0x000fcc00078e0210 */
[----:B------:R-:W3:Y:S01]  /*8e70*/  LDG.E R8, desc[UR8][R8.64] ;  /* 0x0000000808087981 */ /* 0x000ee2000c1e1900 */
[----:B------:R-:W-:Y:S01]  /*8e80*/  VIADD R20, R20, 0x1 ;  /* 0x0000000114147836 */ /* 0x000fe20000000000 */
[----:B------:R-:W-:Y:S04]  /*8e90*/  BSSY.RECONVERGENT B2, `(.L_x_1418) ;  /* 0x000001d000027945 */ /* 0x000fe80003800200 */
[----:B------:R-:W-:Y:S02]  /*8ea0*/  ISETP.NE.AND P2, PT, R20, RZ, PT ;  /* 0x000000ff1400720c */ /* 0x000fe40003f45270 */
[C---:B---3--:R-:W-:Y:S02]  /*8eb0*/  ISETP.GE.AND P0, PT, R8.reuse, RZ, PT ;  /* 0x000000ff0800720c */ /* 0x048fe40003f06270 */
[----:B------:R-:W-:-:S04]  /*8ec0*/  LOP3.LUT R21, R8, 0x7fe00000, RZ, 0xc, !PT ;  /* 0x7fe0000008157812 */ /* 0x000fc800078e0cff */
[----:B------:R-:W-:Y:S02]  /*8ed0*/  SEL R21, R8, R21, !P0 ;  /* 0x0000001508157207 */ /* 0x000fe40004000000 */
[----:B----4-:R-:W-:Y:S02]  /*8ee0*/  ISETP.GT.AND P0, PT, R24, 0x800, PT ;  /* 0x000008001800780c */ /* 0x010fe40003f04270 */
[----:B------:R-:W-:-:S04]  /*8ef0*/  SHF.R.U32.HI R21, RZ, 0x15, R21 ;  /* 0x00000015ff157819 */ /* 0x000fc80000011615 */
[CC--:B--2---:R-:W-:Y:S02]  /*8f00*/  ISETP.GE.U32.AND P1, PT, R21.reuse, R30.reuse, PT ;  /* 0x0000001e1500720c */ /* 0x0c4fe40003f26070 */
[----:B------:R-:W-:-:S11]  /*8f10*/  ISETP.NE.OR P0, PT, R21, R30, P0 ;  /* 0x0000001e1500720c */ /* 0x000fd60000705670 */
        /* <DEDUP_REMOVED lines=13> */
[----:B-----5:R-:W3:Y:S04]  /*8ff0*/  @P1 ATOMS.ADD R22, [UR4], R22 ;  /* 0x00000016ff16198c */ /* 0x020ee80008000004 */
[----:B---3--:R-:W2:Y:S02]  /*9000*/  SHFL.IDX PT, R9, R22, R23, 0x1f ;  /* 0x00001f1716097589 */ /* 0x008ea400000e0000 */
[----:B--2---:R-:W-:-:S04]  /*9010*/  IMAD.IADD R9, R9, 0x1, R26 ;  /* 0x0000000109097824 */ /* 0x004fc800078e021a */
[C---:B------:R-:W-:Y:S02]  /*9020*/  IMAD R21, R9.reuse, 0x4, R15 ;  /* 0x0000000409157824 */ /* 0x040fe400078e020f */
[----:B------:R-:W-:-:S03]  /*9030*/  IMAD R9, R9, 0x4, R14 ;  /* 0x0000000409097824 */ /* 0x000fc600078e020e */
[----:B------:R2:W-:Y:S04]  /*9040*/  STS [R21], R18 ;  /* 0x0000001215007388 */ /* 0x0005e80000000800 */
[----:B------:R2:W-:Y:S02]  /*9050*/  STS [R9], R8 ;  /* 0x0000000809007388 */ /* 0x0005e40000000800 */
.L_x_1419:
[----:B0-----:R-:W-:Y:S05]  /*9060*/  BSYNC.RECONVERGENT B2 ;  /* 0x0000000000027941 */ /* 0x001fea0003800200 */
.L_x_1418:
[----:B------:R-:W-:Y:S04]  /*9070*/  BSSY.RECONVERGENT B2, `(.L_x_1420) ;  /* 0x0000014000027945 */ /* 0x000fe80003800200 */
[----:B------:R-:W-:Y:S05]  /*9080*/  @P0 BRA `(.L_x_1421) ;  /* 0x0000000000480947 */ /* 0x000fea0003800000 */
[----:B--2---:R-:W0:Y:S01]  /*9090*/  S2R R9, SR_LANEID ;  /* 0x0000000000097919 */ /* 0x004e220000000000 */
        /* <DEDUP_REMOVED lines=10> */
[----:B------:R-:W0:Y:S07]  /*9140*/  POPC R26, R23 ;  /* 0x00000017001a7309 */ /* 0x000e2e0000000000 */
[----:B----4-:R-:W2:Y:S04]  /*9150*/  @P0 ATOMS.ADD R21, [UR4], R21 ;  /* 0x00000015ff15098c */ /* 0x010ea80008000004 */
[----:B--2---:R-:W0:Y:S02]  /*9160*/  SHFL.IDX PT, R9, R21, R22, 0x1f ;  /* 0x00001f1615097589 */ /* 0x004e2400000e0000 */
[----:B0-----:R-:W-:-:S04]  /*9170*/  IMAD.IADD R9, R9, 0x1, R26 ;  /* 0x0000000109097824 */ /* 0x001fc800078e021a */
[----:B------:R-:W-:-:S05]  /*9180*/  IMAD R9, R9, 0x4, R0 ;  /* 0x0000000409097824 */ /* 0x000fca00078e0200 */
[----:B------:R0:W-:Y:S04]  /*9190*/  STS [R9+0x2000], R8 ;  /* 0x0020000809007388 */ /* 0x0001e80000000800 */
[----:B------:R0:W-:Y:S02]  /*91a0*/  STS [R9], R18 ;  /* 0x0000001209007388 */ /* 0x0001e40000000800 */
.L_x_1421:
[----:B------:R-:W-:Y:S05]  /*91b0*/  BSYNC.RECONVERGENT B2 ;  /* 0x0000000000027941 */ /* 0x000fea0003800200 */
.L_x_1420:
[----:B0-2---:R-:W-:Y:S02]  /*91c0*/  IMAD.U32 R8, RZ, RZ, UR7 ;  /* 0x00000007ff087e24 */ /* 0x005fe4000f8e00ff */
[----:B------:R-:W-:Y:S02]  /*91d0*/  VIADD R18, R18, 0x200 ;  /* 0x0000020012127836 */ /* 0x000fe40000000000 */
[----:B------:R-:W-:Y:S01]  /*91e0*/  IMAD R19, R8, 0x200, R19 ;  /* 0x0000020008137824 */ /* 0x000fe200078e0213 */
[----:B------:R-:W-:Y:S06]  /*91f0*/  @P2 BRA `(.L_x_1422) ;  /* 0xfffffffc00182947 */ /* 0x000fec000383ffff */
.L_x_1417:
[----:B0-----:R-:W-:Y:S05]  /*9200*/  BSYNC.RECONVERGENT B0 ;  /* 0x0000000000007941 */ /* 0x001fea0003800200 */
.L_x_1416:
        /* <DEDUP_REMOVED lines=10> */
.L_x_1439:
[----:B------:R-:W-:-:S04]  /*92b0*/  IMAD.WIDE R18, R25, 0x4, R16 ;  /* 0x0000000419127825 */ /* 0x000fc800078e0210 */
[--C-:B------:R-:W-:Y:S02]  /*92c0*/  IMAD.WIDE R8, R29, 0x4, R16.reuse ;  /* 0x000000041d087825 */ /* 0x100fe400078e0210 */
[----:B------:R-:W3:Y:S02]  /*92d0*/  LDG.E R18, desc[UR8][R18.64] ;  /* 0x0000000812127981 */ /* 0x000ee4000c1e1900 */
[--C-:B------:R-:W-:Y:S02]  /*92e0*/  IMAD.WIDE R10, R31, 0x4, R16.reuse ;  /* 0x000000041f0a7825 */ /* 0x100fe400078e0210 */
[----:B------:R-:W5:Y:S02]  /*92f0*/  LDG.E R8, desc[UR8][R8.64] ;  /* 0x0000000808087981 */ /* 0x000f64000c1e1900 */
[----:B------:R-:W-:Y:S02]  /*9300*/  IMAD.WIDE R20, R27, 0x4, R16 ;  /* 0x000000041b147825 */ /* 0x000fe400078e0210 */
[----:B------:R-:W4:Y:S04]  /*9310*/  LDG.E R10, desc[UR8][R10.64] ;  /* 0x000000080a0a7981 */ /* 0x000f28000c1e1900 */
[----:B------:R-:W4:Y:S01]  /*9320*/  LDG.E R20, desc[UR8][R20.64] ;  /* 0x0000000814147981 */ /* 0x000f22000c1e1900 */
[----:B------:R-:W-:Y:S01]  /*9330*/  BSSY.RECONVERGENT B0, `(.L_x_1423) ;  /* 0x000002c000007945 */ /* 0x000fe20003800200 */
[----:B---3--:R-:W-:-:S02]  /*9340*/  ISETP.GE.AND P0, PT, R18, RZ, PT ;  /* 0x000000ff1200720c */ /* 0x008fc40003f06270 */
[----:B------:R-:W-:Y:S02]  /*9350*/  LOP3.LUT R33, R18, 0x7fe00000, RZ, 0xc, !PT ;  /* 0x7fe0000012217812 */ /* 0x000fe400078e0cff */
[----:B-----5:R-:W-:Y:S02]  /*9360*/  ISETP.GE.AND P1, PT, R8, RZ, PT ;  /* 0x000000ff0800720c */ /* 0x020fe40003f26270 */
[----:B------:R-:W-:Y:S02]  /*9370*/  SEL R33, R18, R33, !P0 ;  /* 0x0000002112217207 */ /* 0x000fe40004000000 */
[C---:B------:R-:W-:Y:S02]  /*9380*/  LOP3.LUT R19, R8.reuse, 0x7fe00000, RZ, 0xc, !PT ;  /* 0x7fe0000008137812 */ /* 0x040fe400078e0cff */
[----:B------:R-:W-:Y:S02]  /*9390*/  SHF.R.U32.HI R33, RZ, 0x15, R33 ;  /* 0x00000015ff217819 */ /* 0x000fe40000011621 */
[----:B------:R-:W-:-:S02]  /*93a0*/  SEL R19, R8, R19, !P1 ;  /* 0x0000001308137207 */ /* 0x000fc40004800000 */
[----:B--2---:R-:W-:Y:S02]  /*93b0*/  ISETP.GE.U32.AND P1, PT, R33, R30, PT ;  /* 0x0000001e2100720c */ /* 0x004fe40003f26070 */
[C---:B----4-:R-:W-:Y:S02]  /*93c0*/  ISETP.GE.AND P2, PT, R10.reuse, RZ, PT ;  /* 0x000000ff0a00720c */ /* 0x050fe40003f46270 */
[----:B------:R-:W-:Y:S02]  /*93d0*/  LOP3.LUT R9, R10, 0x7fe00000, RZ, 0xc, !PT ;  /* 0x7fe000000a097812 */ /* 0x000fe400078e0cff */
[----:B------:R-:W-:Y:S02]  /*93e0*/  LOP3.LUT R11, R20, 0x7fe00000, RZ, 0xc, !PT ;  /* 0x7fe00000140b7812 */ /* 0x000fe400078e0cff */
[----:B------:R-:W-:Y:S02]  /*93f0*/  SEL R9, R10, R9, !P2 ;  /* 0x000000090a097207 */ /* 0x000fe40005000000 */
[----:B------:R-:W-:-:S02]  /*9400*/  ISETP.GE.AND P2, PT, R20, RZ, PT ;  /* 0x000000ff1400720c */ /* 0x000fc40003f46270 */
[----:B------:R-:W-:Y:S02]  /*9410*/  SHF.R.U32.HI R21, RZ, 0x15, R9 ;  /* 0x00000015ff157819 */ /* 0x000fe40000011609 */
[----:B------:R-:W-:Y:S02]  /*9420*/  ISETP.GT.AND P0, PT, R24, 0x800, PT ;  /* 0x000008001800780c */ /* 0x000fe40003f04270 */
[----:B------:R-:W-:Y:S02]  /*9430*/  SHF.R.U32.HI R19, RZ, 0x15, R19 ;  /* 0x00000015ff137819 */ /* 0x000fe40000011613 */
[----:B------:R-:W-:Y:S02]  /*9440*/  SEL R9, R20, R11, !P2 ;  /* 0x0000000b14097207 */ /* 0x000fe40005000000 */
[-C--:B------:R-:W-:Y:S02]  /*9450*/  ISETP.NE.OR P6, PT, R33, R30.reuse, P0 ;  /* 0x0000001e2100720c */ /* 0x080fe400007c5670 */
[----:B------:R-:W-:-:S02]  /*9460*/  ISETP.GE.U32.AND P5, PT, R19, R30, PT ;  /* 0x0000001e1300720c */ /* 0x000fc40003fa6070 */
[-C--:B------:R-:W-:Y:S02]  /*9470*/  ISETP.NE.OR P4, PT, R19, R30.reuse, P0 ;  /* 0x0000001e1300720c */ /* 0x080fe40000785670 */
[CC--:B------:R-:W-:Y:S02]  /*9480*/  ISETP.GE.U32.AND P3, PT, R21.reuse, R30.reuse, PT ;  /* 0x0000001e1500720c */ /* 0x0c0fe40003f66070 */
[----:B------:R-:W-:Y:S02]  /*9490*/  ISETP.NE.OR P2, PT, R21, R30, P0 ;  /* 0x0000001e1500720c */ /* 0x000fe40000745670 */
[----:B------:R-:W-:Y:S01]  /*94a0*/  SHF.R.U32.HI R9, RZ, 0x15, R9 ;  /* 0x00000015ff097819 */ /* 0x000fe20000011609 */
[----:B------:R-:W-:Y:S10]  /*94b0*/  @P1 BRA `(.L_x_1424) ;  /* 0x00000000004c1947 */ /* 0x000ff40003800000 */
        /* <DEDUP_REMOVED lines=10> */
[----:B---3--:R-:W-:-:S06]  /*9560*/  LOP3.LUT R28, R28, UR6, RZ, 0xc0, !PT ;  /* 0x000000061c1c7c12 */ /* 0x008fcc000f8ec0ff */
[----:B------:R-:W0:Y:S05]  /*9570*/  POPC R28, R28 ;  /* 0x0000001c001c7309 */ /* 0x000e2a0000000000 */
[----:B----4-:R-:W2:Y:S04]  /*9580*/  @P1 ATOMS.ADD R21, [UR4], R21 ;  /* 0x00000015ff15198c */ /* 0x010ea80008000004 */
[----:B--2---:R-:W0:Y:S02]  /*9590*/  SHFL.IDX PT, R11, R21, R26, 0x1f ;  /* 0x00001f1a150b7589 */ /* 0x004e2400000e0000 */
[----:B0-----:R-:W-:-:S04]  /*95a0*/  IMAD.IADD R11, R11, 0x1, R28 ;  /* 0x000000010b0b7824 */ /* 0x001fc800078e021c */
[C---:B------:R-:W-:Y:S02]  /*95b0*/  IMAD R19, R11.reuse, 0x4, R15 ;  /* 0x000000040b137824 */ /* 0x040fe400078e020f */
[----:B------:R-:W-:-:S03]  /*95c0*/  IMAD R11, R11, 0x4, R14 ;  /* 0x000000040b0b7824 */ /* 0x000fc600078e020e */
[----:B------:R0:W-:Y:S04]  /*95d0*/  STS [R19], R22 ;  /* 0x0000001613007388 */ /* 0x0001e80000000800 */
[----:B------:R0:W-:Y:S02]  /*95e0*/  STS [R11], R18 ;  /* 0x000000120b007388 */ /* 0x0001e40000000800 */
.L_x_1424:
[----:B------:R-:W-:Y:S05]  /*95f0*/  BSYNC.RECONVERGENT B0 ;  /* 0x0000000000007941 */ /* 0x000fea0003800200 */
.L_x_1423:
[----:B------:R-:W-:Y:S01]  /*9600*/  BSSY.RECONVERGENT B0, `(.L_x_1425) ;  /* 0x0000016000007945 */ /* 0x000fe20003800200 */
[CC--:B------:R-:W-:Y:S02]  /*9610*/  ISETP.GE.U32.AND P1, PT, R9.reuse, R30.reuse, PT ;  /* 0x0000001e0900720c */ /* 0x0c0fe40003f26070 */
[----:B------:R-:W-:Y:S01]  /*9620*/  ISETP.NE.OR P0, PT, R9, R30, P0 ;  /* 0x0000001e0900720c */ /* 0x000fe20000705670 */
[----:B------:R-:W-:-:S12]  /*9630*/  @P6 BRA `(.L_x_1426) ;  /* 0x0000000000486947 */ /* 0x000fd80003800000 */
[----:B------:R-:W2:Y:S01]  /*9640*/  S2R R26, SR_LANEID ;  /* 0x00000000001a7919 */ /* 0x000ea20000000000 */
[----:B------:R-:W3:Y:S01]  /*9650*/  S2UR UR5, SR_CgaCtaId ;  /* 0x00000000000579c3 */ /* 0x000ee20000008800 */
[----:B------:R-:W-:Y:S01]  /*9660*/  VOTEU.ANY UR6, UPT, PT ;  /* 0x0000000000067886 */ /* 0x000fe200038e0100 */
[----:B------:R-:W-:Y:S01]  /*9670*/  UMOV UR4, 0x400 ;  /* 0x0000040000047882 */ /* 0x000fe20000000000 */
[----:B0-----:R-:W2:Y:S01]  /*9680*/  FLO.U32 R19, UR6 ;  /* 0x0000000600137d00 */ /* 0x001ea200080e0000 */
[----:B------:R-:W-:Y:S01]  /*9690*/  UIADD3 UR4, UPT, UPT, UR4, 0x4864, URZ ;  /* 0x0000486404047890 */ /* 0x000fe2000fffe0ff */
[----:B------:R-:W0:Y:S06]  /*96a0*/  S2R R21, SR_LTMASK ;  /* 0x0000000000157919 */ /* 0x000e2c0000003900 */
[----:B------:R-:W4:Y:S01]  /*96b0*/  POPC R11, UR6 ;  /* 0x00000006000b7d09 */ /* 0x000f220008000000 */
[----:B---3--:R-:W-:Y:S01]  /*96c0*/  ULEA UR4, UR5, UR4, 0x18 ;  /* 0x0000000405047291 */ /* 0x008fe2000f8ec0ff */
[----:B--2---:R-:W-:-:S02]  /*96d0*/  ISETP.EQ.U32.AND P6, PT, R19, R26, PT ;  /* 0x0000001a1300720c */ /* 0x004fc40003fc2070 */
[----:B0-----:R-:W-:-:S04]  /*96e0*/  LOP3.LUT R21, R21, UR6, RZ, 0xc0, !PT ;  /* 0x0000000615157c12 */ /* 0x001fc8000f8ec0ff */
[----:B------:R-:W0:Y:S07]  /*96f0*/  POPC R28, R21 ;  /* 0x00000015001c7309 */ /* 0x000e2e0000000000 */
[----:B----4-:R-:W2:Y:S04]  /*9700*/  @P6 ATOMS.ADD R26, [UR4], R11 ;  /* 0x0000000bff1a698c */ /* 0x010ea80008000004 */
[----:B--2---:R-:W0:Y:S02]  /*9710*/  SHFL.IDX PT, R9, R26, R19, 0x1f ;  /* 0x00001f131a097589 */ /* 0x004e2400000e0000 */
[----:B0-----:R-:W-:-:S04]  /*9720*/  IMAD.IADD R9, R9, 0x1, R28 ;  /* 0x0000000109097824 */ /* 0x001fc800078e021c */
[----:B------:R-:W-:-:S05]  /*9730*/  IMAD R9, R9, 0x4, R0 ;  /* 0x0000000409097824 */ /* 0x000fca00078e0200 */
[----:B------:R2:W-:Y:S04]  /*9740*/  STS [R9+0x2000], R18 ;  /* 0x0020001209007388 */ /* 0x0005e80000000800 */
[----:B------:R2:W-:Y:S02]  /*9750*/  STS [R9], R22 ;  /* 0x0000001609007388 */ /* 0x0005e40000000800 */
.L_x_1426:
[----:B------:R-:W-:Y:S05]  /*9760*/  BSYNC.RECONVERGENT B0 ;  /* 0x0000000000007941 */ /* 0x000fea0003800200 */
.L_x_1425:
[----:B------:R-:W-:Y:S04]  /*9770*/  BSSY.RECONVERGENT B0, `(.L_x_1427) ;  /* 0x0000016000007945 */ /* 0x000fe80003800200 */
[----:B------:R-:W-:Y:S05]  /*9780*/  @P5 BRA `(.L_x_1428) ;  /* 0x0000000000505947 */ /* 0x000fea0003800000 */
[----:B0-2---:R-:W0:Y:S01]  /*9790*/  S2R R18, SR_LANEID ;  /* 0x0000000000127919 */ /* 0x005e220000000000 */
[----:B------:R-:W2:Y:S01]  /*97a0*/  S2UR UR5, SR_CgaCtaId ;  /* 0x00000000000579c3 */ /* 0x000ea20000008800 */
[----:B------:R-:W-:Y:S01]  /*97b0*/  VOTEU.ANY UR6, UPT, PT ;  /* 0x0000000000067886 */ /* 0x000fe200038e0100 */
[----:B------:R-:W-:Y:S01]  /*97c0*/  UMOV UR4, 0x400 ;  /* 0x0000040000047882 */ /* 0x000fe20000000000 */
[----:B------:R-:W0:Y:S01]  /*97d0*/  FLO.U32 R21, UR6 ;  /* 0x0000000600157d00 */ /* 0x000e2200080e0000 */
[----:B------:R-:W-:Y:S01]  /*97e0*/  UIADD3 UR4, UPT, UPT, UR4, 0x486c, URZ ;  /* 0x0000486c04047890 */ /* 0x000fe2000fffe0ff */
[----:B------:R-:W3:Y:S01]  /*97f0*/  S2R R28, SR_LTMASK ;  /* 0x00000000001c7919 */ /* 0x000ee20000003900 */
[----:B------:R-:W-:-:S05]  /*9800*/  VIADD R11, R22, 0x200 ;  /* 0x00000200160b7836 */ /* 0x000fca0000000000 */
[----:B------:R-:W4:Y:S01]  /*9810*/  POPC R19, UR6 ;  /* 0x0000000600137d09 */ /* 0x000f220008000000 */
[----:B--2---:R-:W-:Y:S01]  /*9820*/  ULEA UR4, UR5, UR4, 0x18 ;  /* 0x0000000405047291 */ /* 0x004fe2000f8ec0ff */
[----:B0-----:R-:W-:Y:S02]  /*9830*/  ISETP.EQ.U32.AND P5, PT, R21, R18, PT ;  /* 0x000000121500720c */ /* 0x001fe40003fa2070 */
        /* <DEDUP_REMOVED lines=9> */
.L_x_1428:
[----:B------:R-:W-:Y:S05]  /*98d0*/  BSYNC.RECONVERGENT B0 ;  /* 0x0000000000007941 */ /* 0x000fea0003800200 */
.L_x_1427:
[----:B------:R-:W-:Y:S04]  /*98e0*/  BSSY.RECONVERGENT B0, `(.L_x_1429) ;  /* 0x0000015000007945 */ /* 0x000fe80003800200 */
[----:B------:R-:W-:Y:S05]  /*98f0*/  @P4 BRA `(.L_x_1430) ;  /* 0x00000000004c4947 */ /* 0x000fea0003800000 */
[----:B--23--:R-:W2:Y:S01]  /*9900*/  S2R R9, SR_LANEID ;  /* 0x0000000000097919 */ /* 0x00cea20000000000 */
        /* <DEDUP_REMOVED lines=13> */
[----:B0-----:R-:W-:-:S02]  /*99e0*/  IMAD.IADD R9, R9, 0x1, R26 ;  /* 0x0000000109097824 */ /* 0x001fc400078e021a */
[----:B------:R-:W-:Y:S02]  /*99f0*/  VIADD R26, R22, 0x200 ;  /* 0x00000200161a7836 */ /* 0x000fe40000000000 */
[----:B------:R-:W-:-:S05]  /*9a00*/  IMAD R9, R9, 0x4, R0 ;  /* 0x0000000409097824 */ /* 0x000fca00078e0200 */
[----:B------:R4:W-:Y:S04]  /*9a10*/  STS [R9+0x2000], R8 ;  /* 0x0020000809007388 */ /* 0x0009e80000000800 */
[----:B------:R4:W-:Y:S02]  /*9a20*/  STS [R9], R26 ;  /* 0x0000001a09007388 */ /* 0x0009e40000000800 */
.L_x_1430:
[----:B------:R-:W-:Y:S05]  /*9a30*/  BSYNC.RECONVERGENT B0 ;  /* 0x0000000000007941 */ /* 0x000fea0003800200 */
.L_x_1429:
[----:B------:R-:W-:Y:S04]  /*9a40*/  BSSY.RECONVERGENT B0, `(.L_x_1431) ;  /* 0x0000016000007945 */ /* 0x000fe80003800200 */
[----:B------:R-:W-:Y:S05]  /*9a50*/  @P3 BRA `(.L_x_1432) ;  /* 0x0000000000503947 */ /* 0x000fea0003800000 */
[----:B---34-:R-:W3:Y:S01]  /*9a60*/  S2R R8, SR_LANEID ;  /* 0x0000000000087919 */ /* 0x018ee20000000000 */
[----:B------:R-:W4:Y:S01]  /*9a70*/  S2UR UR5, SR_CgaCtaId ;  /* 0x00000000000579c3 */ /* 0x000f220000008800 */
[----:B------:R-:W-:Y:S01]  /*9a80*/  VOTEU.ANY UR6, UPT, PT ;  /* 0x0000000000067886 */ /* 0x000fe200038e0100 */
[----:B------:R-:W-:Y:S01]  /*9a90*/  UMOV UR4, 0x400 ;  /* 0x0000040000047882 */ /* 0x000fe20000000000 */
[----:B------:R-:W3:Y:S01]  /*9aa0*/  FLO.U32 R21, UR6 ;  /* 0x0000000600157d00 */ /* 0x000ee200080e0000 */
[----:B------:R-:W-:Y:S01]  /*9ab0*/  UIADD3 UR4, UPT, UPT, UR4, 0x486c, URZ ;  /* 0x0000486c04047890 */ /* 0x000fe2000fffe0ff */
[----:B------:R-:W5:Y:S06]  /*9ac0*/  S2R R28, SR_LTMASK ;  /* 0x00000000001c7919 */ /* 0x000f6c0000003900 */
[----:B0-----:R-:W0:Y:S01]  /*9ad0*/  POPC R19, UR6 ;  /* 0x0000000600137d09 */ /* 0x001e220008000000 */
[----:B----4-:R-:W-:Y:S01]  /*9ae0*/  ULEA UR4, UR5, UR4, 0x18 ;  /* 0x0000000405047291 */ /* 0x010fe2000f8ec0ff */
[----:B---3--:R-:W-:-:S02]  /*9af0*/  ISETP.EQ.U32.AND P3, PT, R21, R8, PT ;  /* 0x000000081500720c */ /* 0x008fc40003f62070 */
[----:B-----5:R-:W-:-:S04]  /*9b00*/  LOP3.LUT R28, R28, UR6, RZ, 0xc0, !PT ;  /* 0x000000061c1c7c12 */ /* 0x020fc8000f8ec0ff */
[----:B--2---:R-:W2:Y:S07]  /*9b10*/  POPC R9, R28 ;  /* 0x0000001c00097309 */ /* 0x004eae0000000000 */
[----:B0-----:R-:W0:Y:S04]  /*9b20*/  @P3 ATOMS.ADD R26, [UR4], R19 ;  /* 0x00000013ff1a398c */ /* 0x001e280008000004 */
[----:B0-----:R-:W2:Y:S02]  /*9b30*/  SHFL.IDX PT, R8, R26, R21, 0x1f ;  /* 0x00001f151a087589 */ /* 0x001ea400000e0000 */
[----:B--2---:R-:W-:-:S02]  /*9b40*/  IMAD.IADD R8, R8, 0x1, R9 ;  /* 0x0000000108087824 */ /* 0x004fc400078e0209 */
[----:B------:R-:W-:Y:S02]  /*9b50*/  VIADD R9, R22, 0x400 ;  /* 0x0000040016097836 */ /* 0x000fe40000000000 */
[C---:B------:R-:W-:Y:S02]  /*9b60*/  IMAD R18, R8.reuse, 0x4, R15 ;  /* 0x0000000408127824 */ /* 0x040fe400078e020f */
[----:B------:R-:W-:-:S03]  /*9b70*/  IMAD R11, R8, 0x4, R14 ;  /* 0x00000004080b7824 */ /* 0x000fc600078e020e */
[----:B------:R0:W-:Y:S04]  /*9b80*/  STS [R18], R9 ;  /* 0x0000000912007388 */ /* 0x0001e80000000800 */
[----:B------:R0:W-:Y:S02]  /*9b90*/  STS [R11], R10 ;  /* 0x0000000a0b007388 */ /* 0x0001e40000000800 */
.L_x_1432:
[----:B------:R-:W-:Y:S05]  /*9ba0*/  BSYNC.RECONVERGENT B0 ;  /* 0x0000000000007941 */ /* 0x000fea0003800200 */
.L_x_1431:
[----:B------:R-:W-:Y:S04]  /*9bb0*/  BSSY.RECONVERGENT B0, `(.L_x_1433) ;  /* 0x0000015000007945 */ /* 0x000fe80003800200 */
[----:B------:R-:W-:Y:S05]  /*9bc0*/  @P2 BRA `(.L_x_1434) ;  /* 0x00000000004c2947 */ /* 0x000fea0003800000 */
[----:B0-23--:R-:W0:Y:S01]  /*9bd0*/  S2R R18, SR_LANEID ;  /* 0x0000000000127919 */ /* 0x00de220000000000 */
[----:B------:R-:W2:Y:S01]  /*9be0*/  S2UR UR5, SR_CgaCtaId ;  /* 0x00000000000579c3 */ /* 0x000ea20000008800 */
[----:B------:R-:W-:Y:S01]  /*9bf0*/  VOTEU.ANY UR6, UPT, PT ;  /* 0x0000000000067886 */ /* 0x000fe200038e0100 */
[----:B------:R-:W-:Y:S01]  /*9c00*/  UMOV UR4, 0x400 ;  /* 0x0000040000047882 */ /* 0x000fe20000000000 */
[----:B------:R-:W0:Y:S01]  /*9c10*/  FLO.U32 R11, UR6 ;  /* 0x00000006000b7d00 */ /* 0x000e2200080e0000 */
[----:B------:R-:W-:Y:S01]  /*9c20*/  UIADD3 UR4, UPT, UPT, UR4, 0x4864, URZ ;  /* 0x0000486404047890 */ /* 0x000fe2000fffe0ff */
[----:B----4-:R-:W-:-:S06]  /*9c30*/  VIADD R26, R22, 0x400 ;  /* 0x00000400161a7836 */ /* 0x010fcc0000000000 */
[----:B------:R-:W3:Y:S01]  /*9c40*/  POPC R8, UR6 ;  /* 0x0000000600087d09 */ /* 0x000ee20008000000 */
[----:B--2---:R-:W-:Y:S01]  /*9c50*/  ULEA UR4, UR5, UR4, 0x18 ;  /* 0x0000000405047291 */ /* 0x004fe2000f8ec0ff */
[----:B0-----:R-:W-:Y:S02]  /*9c60*/  ISETP.EQ.U32.AND P2, PT, R11, R18, PT ;  /* 0x000000120b00720c */ /* 0x001fe40003f42070 */
[----:B------:R-:W0:Y:S11]  /*9c70*/  S2R R18, SR_LTMASK ;  /* 0x0000000000127919 */ /* 0x000e360000003900 */
[----:B---3--:R-:W2:Y:S01]  /*9c80*/  @P2 ATOMS.ADD R8, [UR4], R8 ;  /* 0x00000008ff08298c */ /* 0x008ea20008000004 */
[----:B0-----:R-:W-:-:S03]  /*9c90*/  LOP3.LUT R18, R18, UR6, RZ, 0xc0, !PT ;  /* 0x0000000612127c12 */ /* 0x001fc6000f8ec0ff */
[----:B--2---:R-:W0:Y:S03]  /*9ca0*/  SHFL.IDX PT, R9, R8, R11, 0x1f ;  /* 0x00001f0b08097589 */ /* 0x004e2600000e0000 */
[----:B------:R-:W0:Y:S02]  /*9cb0*/  POPC R18, R18 ;  /* 0x0000001200127309 */ /* 0x000e240000000000 */
[----:B0-----:R-:W-:-:S04]  /*9cc0*/  IMAD.IADD R9, R9, 0x1, R18 ;  /* 0x0000000109097824 */ /* 0x001fc800078e0212 */
[----:B------:R-:W-:-:S05]  /*9cd0*/  IMAD R9, R9, 0x4, R0 ;  /* 0x0000000409097824 */ /* 0x000fca00078e0200 */
[----:B------:R0:W-:Y:S04]  /*9ce0*/  STS [R9+0x2000], R10 ;  /* 0x0020000a09007388 */ /* 0x0001e80000000800 */
[----:B------:R0:W-:Y:S02]  /*9cf0*/  STS [R9], R26 ;  /* 0x0000001a09007388 */ /* 0x0001e40000000800 */
.L_x_1434:
[----:B------:R-:W-:Y:S05]  /*9d00*/  BSYNC.RECONVERGENT B0 ;  /* 0x0000000000007941 */ /* 0x000fea0003800200 */
.L_x_1433:
[----:B------:R-:W-:Y:S04]  /*9d10*/  BSSY.RECONVERGENT B0, `(.L_x_1435) ;  /* 0x0000016000007945 */ /* 0x000fe80003800200 */
[----:B------:R-:W-:Y:S05]  /*9d20*/  @P1 BRA `(.L_x_1436) ;  /* 0x0000000000501947 */ /* 0x000fea0003800000 */
[----:B---34-:R-:W3:Y:S01]  /*9d30*/  S2R R8, SR_LANEID ;  /* 0x0000000000087919 */ /* 0x018ee20000000000 */
[----:B------:R-:W4:Y:S01]  /*9d40*/  S2UR UR5, SR_CgaCtaId ;  /* 0x00000000000579c3 */ /* 0x000f220000008800 */
[----:B------:R-:W-:Y:S01]  /*9d50*/  VOTEU.ANY UR6, UPT, PT ;  /* 0x0000000000067886 */ /* 0x000fe200038e0100 */
[----:B------:R-:W-:Y:S01]  /*9d60*/  UMOV UR4, 0x400 ;  /* 0x0000040000047882 */ /* 0x000fe20000000000 */
[----:B0-----:R-:W3:Y:S01]  /*9d70*/  FLO.U32 R19, UR6 ;  /* 0x0000000600137d00 */ /* 0x001ee200080e0000 */
[----:B------:R-:W-:Y:S01]  /*9d80*/  UIADD3 UR4, UPT, UPT, UR4, 0x486c, URZ ;  /* 0x0000486c04047890 */ /* 0x000fe2000fffe0ff */
[----:B------:R-:W0:Y:S01]  /*9d90*/  S2R R21, SR_LTMASK ;  /* 0x0000000000157919 */ /* 0x000e220000003900 */
[----:B--2---:R-:W-:-:S05]  /*9da0*/  VIADD R9, R22, 0x600 ;  /* 0x0000060016097836 */ /* 0x004fca0000000000 */
[----:B------:R-:W2:Y:S01]  /*9db0*/  POPC R18, UR6 ;  /* 0x0000000600127d09 */ /* 0x000ea20008000000 */
[----:B----4-:R-:W-:Y:S01]  /*9dc0*/  ULEA UR4, UR5, UR4, 0x18 ;  /* 0x0000000405047291 */ /* 0x010fe2000f8ec0ff */
[----:B---3--:R-:W-:Y:S02]  /*9dd0*/  ISETP.EQ.U32.AND P1, PT, R19, R8, PT ;  /* 0x000000081300720c */ /* 0x008fe40003f22070 */
[----:B0-----:R-:W-:-:S06]  /*9de0*/  LOP3.LUT R21, R21, UR6, RZ, 0xc0, !PT ;  /* 0x0000000615157c12 */ /* 0x001fcc000f8ec0ff */
[----:B------:R-:W0:Y:S05]  /*9df0*/  POPC R21, R21 ;  /* 0x0000001500157309 */ /* 0x000e2a0000000000 */
[----:B--2---:R-:W2:Y:S04]  /*9e00*/  @P1 ATOMS.ADD R18, [UR4], R18 ;  /* 0x00000012ff12198c */ /* 0x004ea80008000004 */
[----:B--2---:R-:W0:Y:S02]  /*9e10*/  SHFL.IDX PT, R8, R18, R19, 0x1f ;  /* 0x00001f1312087589 */ /* 0x004e2400000e0000 */
[----:B0-----:R-:W-:-:S04]  /*9e20*/  IMAD.IADD R8, R8, 0x1, R21 ;  /* 0x0000000108087824 */ /* 0x001fc800078e0215 */
[C---:B------:R-:W-:Y:S02]  /*9e30*/  IMAD R10, R8.reuse, 0x4, R15 ;  /* 0x00000004080a7824 */ /* 0x040fe400078e020f */
[----:B------:R-:W-:-:S03]  /*9e40*/  IMAD R11, R8, 0x4, R14 ;  /* 0x00000004080b7824 */ /* 0x000fc600078e020e */
[----:B------:R0:W-:Y:S04]  /*9e50*/  STS [R10], R9 ;  /* 0x000000090a007388 */ /* 0x0001e80000000800 */
[----:B------:R0:W-:Y:S02]  /*9e60*/  STS [R11], R20 ;  /* 0x000000140b007388 */ /* 0x0001e40000000800 */
.L_x_1436:
[----:B------:R-:W-:Y:S05]  /*9e70*/  BSYNC.RECONVERGENT B0 ;  /* 0x0000000000007941 */ /* 0x000fea0003800200 */
.L_x_1435:
[----:B------:R-:W-:Y:S04]  /*9e80*/  BSSY.RECONVERGENT B0, `(.L_x_1437) ;  /* 0x0000015000007945 */ /* 0x000fe80003800200 */
        /* <DEDUP_REMOVED lines=17> */
[----:B------:R-:W-:-:S05]  /*9fa0*/  IMAD R9, R9, 0x4, R0 ;  /* 0x0000000409097824 */ /* 0x000fca00078e0200 */
[----:B------:R0:W-:Y:S04]  /*9fb0*/  STS [R9+0x2000], R20 ;  /* 0x0020001409007388 */ /* 0x0001e80000000800 */
[----:B------:R0:W-:Y:S02]  /*9fc0*/  STS [R9], R26 ;  /* 0x0000001a09007388 */ /* 0x0001e40000000800 */
.L_x_1438:
[----:B------:R-:W-:Y:S05]  /*9fd0*/  BSYNC.RECONVERGENT B0 ;  /* 0x0000000000007941 */ /* 0x000fea0003800200 */
.L_x_1437:
[----:B0-----:R-:W0:Y:S01]  /*9fe0*/  LDC R10, c[0x0][0x39c] ;  /* 0x0000e700ff0a7b82 */ /* 0x001e220000000800 */
[C---:B---34-:R-:W-:Y:S02]  /*9ff0*/  VIADD R8, R23.reuse, 0x400 ;  /* 0x0000040017087836 */ /* 0x058fe40000000000 */
[----:B------:R-:W-:Y:S02]  /*a000*/  VIADD R23, R23, 0x800 ;  /* 0x0000080017177836 */ /* 0x000fe40000000000 */
[----:B--2---:R-:W-:Y:S01]  /*a010*/  VIADD R22, R22, 0x800 ;  /* 0x0000080016167836 */ /* 0x004fe20000000000 */
[----:B------:R-:W-:Y:S01]  /*a020*/  ISETP.GE.AND P0, PT, R8, R7, PT ;  /* 0x000000070800720c */ /* 0x000fe20003f06270 */
[C---:B0-----:R-:W-:Y:S02]  /*a030*/  IMAD R27, R10.reuse, 0x800, R27 ;  /* 0x000008000a1b7824 */ /* 0x041fe400078e021b */
[C---:B------:R-:W-:Y:S02]  /*a040*/  IMAD R31, R10.reuse, 0x800, R31 ;  /* 0x000008000a1f7824 */ /* 0x040fe400078e021f */
[----:B------:R-:W-:-:S02]  /*a050*/  IMAD R29, R10, 0x800, R29 ;  /* 0x000008000a1d7824 */ /* 0x000fc400078e021d */
[----:B------:R-:W-:-:S06]  /*a060*/  IMAD R25, R10, 0x800, R25 ;  /* 0x000008000a197824 */ /* 0x000fcc00078e0219 */
[----:B------:R-:W-:Y:S05]  /*a070*/  @!P0 BRA `(.L_x_1439) ;  /* 0xfffffff0008c8947 */ /* 0x000fea000383ffff */
.L_x_1413:
[----:B0-----:R-:W-:Y:S05]  /*a080*/  BSYNC.RECONVERGENT B1 ;  /* 0x0000000000017941 */ /* 0x001fea0003800200 */
.L_x_1388:
[----:B------:R-:W0:Y:S08]  /*a090*/  S2UR UR5, SR_CgaCtaId ;  /* 0x00000000000579c3 */ /* 0x000e300000008800 */
[----:B------:R-:W-:Y:S06]  /*a0a0*/  BAR.SYNC.DEFER_BLOCKING 0x0 ;  /* 0x0000000000007b1d */ /* 0x000fec0000010000 */
[----:B------:R-:W-:-:S02]  /*a0b0*/  UMOV UR4, 0x400 ;  /* 0x0000040000047882 */ /* 0x000fc40000000000 */
[----:B0-----:R-:W-:-:S06]  /*a0c0*/  ULEA UR4, UR5, UR4, 0x18 ;  /* 0x0000000405047291 */ /* 0x001fcc000f8ec0ff */
[----:B-1-3--:R-:W-:-:S05]  /*a0d0*/  IMAD.U32 R0, RZ, RZ, UR4 ;  /* 0x00000004ff007e24 */ /* 0x00afca000f8e00ff */
[----:B------:R-:W0:Y:S02]  /*a0e0*/  LDS R8, [R0+0x4868] ;  /* 0x0048680000087984 */ /* 0x000e240000000800 */
[----:B0-----:R-:W-:-:S13]  /*a0f0*/  ISETP.GE.AND P0, PT, R8, 0x801, PT ;  /* 0x000008010800780c */ /* 0x001fda0003f06270 */
[----:B------:R-:W-:Y:S05]  /*a100*/  @!P0 BRA `(.L_x_1367) ;  /* 0x000000a800648947 */ /* 0x000fea0003800000 */
[----:B------:R-:W0:Y:S01]  /*a110*/  LDCU UR4, c[0x0][0x39c] ;  /* 0x00007380ff0477ac */ /* 0x000e220008000800 */
[C---:B------:R-:W-:Y:S01]  /*a120*/  ISETP.GT.U32.AND P0, PT, R5.reuse, 0x1ff, PT ;  /* 0x000001ff0500780c */ /* 0x040fe20003f04070 */
[----:B------:R-:W-:Y:S01]  /*a130*/  IMAD R8, R5, 0x4, R0 ;  /* 0x0000000405087824 */ /* 0x000fe200078e0200 */
[----:B------:R-:W-:Y:S01]  /*a140*/  BSSY.RECONVERGENT B0, `(.L_x_1440) ;  /* 0x00001dd000007945 */ /* 0x000fe20003800200 */
[----:B--2---:R-:W-:-:S03]  /*a150*/  IMAD.SHL.U32 R30, R30, 0x200000, RZ ;  /* 0x002000001e1e7824 */ /* 0x004fc600078e00ff */
[----:B------:R1:W-:Y:S04]  /*a160*/  STS [R8+0x8a0], RZ ;  /* 0x0008a0ff08007388 */ /* 0x0003e80000000800 */
[----:B------:R1:W-:Y:S04]  /*a170*/  STS [R8+0x10a0], RZ ;  /* 0x0010a0ff08007388 */ /* 0x0003e80000000800 */
[----:B------:R1:W-:Y:S01]  /*a180*/  @!P0 STS [R8+0x20a0], RZ ;  /* 0x0020a0ff08008388 */ /* 0x0003e20000000800 */
[----:B0-----:R-:W-:-:S03]  /*a190*/  IMAD.U32 R18, RZ, RZ, UR4 ;  /* 0x00000004ff127e24 */ /* 0x001fc6000f8e00ff */
[----:B------:R1:W-:Y:S01]  /*a1a0*/  STS [R8+0x18a0], RZ ;  /* 0x0018a0ff08007388 */ /* 0x0003e20000000800 */
[----:B------:R-:W-:Y:S01]  /*a1b0*/  BAR.SYNC.DEFER_BLOCKING 0x0 ;  /* 0x0000000000007b1d */ /* 0x000fe20000010000 */
[----:B------:R-:W-:-:S13]  /*a1c0*/  ISETP.NE.AND P0, PT, R18, 0x1, PT ;  /* 0x000000011200780c */ /* 0x000fda0003f05270 */
        /* <DEDUP_REMOVED lines=18> */
.L_x_1452:
[----:B-123--:R-:W-:-:S04]  /*a2f0*/  SHF.R.S64 R9, RZ, 0x1c, R17 ;  /* 0x0000001cff097819 */ /* 0x00efc80000001011 */
[----:B------:R-:W-:-:S04]  /*a300*/  IADD3 R8, P0, PT, R14, R9, RZ ;  /* 0x000000090e087210 */ /* 0x000fc80007f1e0ff */
        /* <DEDUP_REMOVED lines=24> */
[----:B------:R-:W-:Y:S02]  /*a490*/  LOP3.LUT R19, RZ, R8, RZ, 0x33, !PT ;  /* 0x00000008ff137212 */ /* 0x000fe400078e33ff */
[----:B------:R-:W-:Y:S02]  /*a4a0*/  SHF.R.U32.HI R8, RZ, 0xa, R8 ;  /* 0x0000000aff087819 */ /* 0x000fe40000011608 */
[----:B------:R-:W-:-:S04]  /*a4b0*/  SHF.R.S32.HI R19, RZ, 0x1f, R19 ;  /* 0x0000001fff137819 */ /* 0x000fc80000011413 */
[----:B------:R-:W-:-:S05]  /*a4c0*/  LOP3.LUT R8, R8, R19, RZ, 0x3c, !PT ;  /* 0x0000001308087212 */ /* 0x000fca00078e3cff */
[----:B------:R-:W-:-:S05]  /*a4d0*/  IMAD.SHL.U32 R8, R8, 0x4, RZ ;  /* 0x0000000408087824 */ /* 0x000fca00078e00ff */
[----:B------:R-:W-:-:S05]  /*a4e0*/  LOP3.LUT R19, R8, 0x1ffc, RZ, 0xc0, !PT ;  /* 0x00001ffc08137812 */ /* 0x000fca00078ec0ff */
[----:B------:R-:W-:-:S05]  /*a4f0*/  IMAD.IADD R19, R19, 0x1, R0 ;  /* 0x0000000113137824 */ /* 0x000fca00078e0200 */
[----:B------:R0:W-:Y:S02]  /*a500*/  ATOMS.POPC.INC.32 RZ, [R19+URZ+0x8a0] ;  /* 0x0008a00013ff7f8c */ /* 0x0001e4000d8000ff */
.L_x_1445:
[----:B------:R-:W-:Y:S05]  /*a510*/  BSYNC.RECONVERGENT B2 ;  /* 0x0000000000027941 */ /* 0x000fea0003800200 */
.L_x_1444:
[----:B------:R-:W-:Y:S04]  /*a520*/  BSSY.RECONVERGENT B2, `(.L_x_1446) ;  /* 0x000000a000027945 */ /* 0x000fe80003800200 */
[----:B------:R-:W-:Y:S05]  /*a530*/  @P1 BRA `(.L_x_1447) ;  /* 0x0000000000201947 */ /* 0x000fea0003800000 */
        /* <DEDUP_REMOVED lines=8> */
.L_x_1447:
[----:B------:R-:W-:Y:S05]  /*a5c0*/  BSYNC.RECONVERGENT B2 ;  /* 0x0000000000027941 */ /* 0x000fea0003800200 */
.L_x_1446:
[----:B------:R-:W-:Y:S04]  /*a5d0*/  BSSY.RECONVERGENT B2, `(.L_x_1448) ;  /* 0x000000a000027945 */ /* 0x000fe80003800200 */
[----:B------:R-:W-:Y:S05]  /*a5e0*/  @P2 BRA `(.L_x_1449) ;  /* 0x0000000000202947 */ /* 0x000fea0003800000 */
[----:B-1----:R-:W-:Y:S02]  /*a5f0*/  LOP3.LUT R9, RZ, R10, RZ, 0x33, !PT ;  /* 0x0000000aff097212 */ /* 0x002fe400078e33ff */
[----:B------:R-:W-:Y:S02]  /*a600*/  SHF.R.U32.HI R10, RZ, 0xa, R10 ;  /* 0x0000000aff0a7819 */ /* 0x000fe4000001160a */
[----:B------:R-:W-:-:S04]  /*a610*/  SHF.R.S32.HI R9, RZ, 0x1f, R9 ;  /* 0x0000001fff097819 */ /* 0x000fc80000011409 */
[----:B------:R-:W-:-:S05]  /*a620*/  LOP3.LUT R9, R10, R9, RZ, 0x3c, !PT ;  /* 0x000000090a097212 */ /* 0x000fca00078e3cff */
[----:B------:R-:W-:-:S05]  /*a630*/  IMAD.SHL.U32 R9, R9, 0x4, RZ ;  /* 0x0000000409097824 */ /* 0x000fca00078e00ff */
[----:B------:R-:W-:-:S05]  /*a640*/  LOP3.LUT R9, R9, 0x1ffc, RZ, 0xc0, !PT ;  /* 0x00001ffc09097812 */ /* 0x000fca00078ec0ff */
[----:B------:R-:W-:-:S05]  /*a650*/  IMAD.IADD R9, R9, 0x1, R0 ;  /* 0x0000000109097824 */ /* 0x000fca00078e0200 */
[----:B------:R2:W-:Y:S02]  /*a660*/  ATOMS.POPC.INC.32 RZ, [R9+URZ+0x8a0] ;  /* 0x0008a00009ff7f8c */ /* 0x0005e4000d8000ff */
.L_x_1449:
[----:B------:R-:W-:Y:S05]  /*a670*/  BSYNC.RECONVERGENT B2 ;  /* 0x0000000000027941 */ /* 0x000fea0003800200 */
.L_x_1448:
[----:B------:R-:W-:Y:S04]  /*a680*/  BSSY.RECONVERGENT B2, `(.L_x_1450) ;  /* 0x000000a000027945 */ /* 0x000fe80003800200 */
[----:B------:R-:W-:Y:S05]  /*a690*/  @P3 BRA `(.L_x_1451) ;  /* 0x0000000000203947 */ /* 0x000fea0003800000 */
[----:B------:R-:W-:Y:S02]  /*a6a0*/  LOP3.LUT R8, RZ, R11, RZ, 0x33, !PT ;  /* 0x0000000bff087212 */ /* 0x000fe400078e33ff */
[----:B------:R-:W-:Y:S02]  /*a6b0*/  SHF.R.U32.HI R11, RZ, 0xa, R11 ;  /* 0x0000000aff0b7819 */ /* 0x000fe4000001160b */
[----:B------:R-:W-:-:S04]  /*a6c0*/  SHF.R.S32.HI R8, RZ, 0x1f, R8 ;  /* 0x0000001fff087819 */ /* 0x000fc80000011408 */
[----:B------:R-:W-:-:S05]  /*a6d0*/  LOP3.LUT R8, R11, R8, RZ, 0x3c, !PT ;  /* 0x000000080b087212 */ /* 0x000fca00078e3cff */
[----:B------:R-:W-:-:S05]  /*a6e0*/  IMAD.SHL.U32 R8, R8, 0x4, RZ ;  /* 0x0000000408087824 */ /* 0x000fca00078e00ff */
[----:B-12---:R-:W-:-:S05]  /*a6f0*/  LOP3.LUT R9, R8, 0x1ffc, RZ, 0xc0, !PT ;  /* 0x00001ffc08097812 */ /* 0x006fca00078ec0ff */
[----:B------:R-:W-:-:S05]  /*a700*/  IMAD.IADD R9, R9, 0x1, R0 ;  /* 0x0000000109097824 */ /* 0x000fca00078e0200 */
[----:B------:R3:W-:Y:S02]  /*a710*/  ATOMS.POPC.INC.32 RZ, [R9+URZ+0x8a0] ;  /* 0x0008a00009ff7f8c */ /* 0x0007e4000d8000ff */
.L_x_1451:
[----:B------:R-:W-:Y:S05]  /*a720*/  BSYNC.RECONVERGENT B2 ;  /* 0x0000000000027941 */ /* 0x000fea0003800200 */
.L_x_1450:
[----:B------:R-:W-:-:S05]  /*a730*/  VIADD R17, R17, 0x200 ;  /* 0x0000020011117836 */ /* 0x000fca0000000000 */
[----:B------:R-:W-:-:S13]  /*a740*/  ISETP.GT.AND P0, PT, R16, R17, PT ;  /* 0x000000111000720c */ /* 0x000fda0003f04270 */
[----:B------:R-:W-:Y:S05]  /*a750*/  @P0 BRA `(.L_x_1452) ;  /* 0xfffffff800e40947 */ /* 0x000fea000383ffff */
.L_x_1443:
[----:B------:R-:W-:Y:S05]  /*a760*/  BSYNC.RECONVERGENT B1 ;  /* 0x0000000000017941 */ /* 0x000fea0003800200 */
.L_x_1442:
[----:B------:R-:W-:Y:S01]  /*a770*/  ISETP.GE.U32.AND P0, PT, R5, R2, PT ;  /* 0x000000020500720c */ /* 0x000fe20003f06070 */
[----:B-123--:R-:W-:Y:S01]  /*a780*/  IMAD.IADD R9, R2, 0x1, R5 ;  /* 0x0000000102097824 */ /* 0x00efe200078e0205 */
[----:B------:R-:W-:Y:S03]  /*a790*/  BSSY.RECONVERGENT B1, `(.L_x_1453) ;  /* 0x0000015000017945 */ /* 0x000fe60003800200 */
[----:B------:R-:W-:-:S05]  /*a7a0*/  IMAD R11, R16, 0x4, R9 ;  /* 0x00000004100b7824 */ /* 0x000fca00078e0209 */
[----:B------:R-:W-:-:S03]  /*a7b0*/  ISETP.GE.AND P1, PT, R11, R4, PT ;  /* 0x000000040b00720c */ /* 0x000fc60003f26270 */
[----:B------:R-:W-:Y:S10]  /*a7c0*/  @P0 BRA `(.L_x_1454) ;  /* 0x0000000000440947 */ /* 0x000ff40003800000 */
[----:B------:R-:W-:-:S04]  /*a7d0*/  LEA R8, P0, R5, R12, 0x2 ;  /* 0x0000000c05087211 */ /* 0x000fc800078010ff */
[----:B------:R-:W-:-:S06]  /*a7e0*/  LEA.HI.X R9, R5, R13, RZ, 0x2, P0 ;  /* 0x0000000d05097211 */ /* 0x000fcc00000f14ff */
[----:B------:R-:W2:Y:S02]  /*a7f0*/  LDG.E R9, desc[UR8][R8.64] ;  /* 0x0000000808097981 */ /* 0x000ea4000c1e1900 */
[C---:B--2---:R-:W-:Y:S02]  /*a800*/  ISETP.GE.AND P0, PT, R9.reuse, RZ, PT ;  /* 0x000000ff0900720c */ /* 0x044fe40003f06270 */
[----:B------:R-:W-:-:S04]  /*a810*/  LOP3.LUT R2, R9, 0x7fe00000, RZ, 0xc, !PT ;  /* 0x7fe0000009027812 */ /* 0x000fc800078e0cff */
[----:B------:R-:W-:-:S04]  /*a820*/  SEL R5, R9, R2, !P0 ;  /* 0x0000000209057207 */ /* 0x000fc80004000000 */
[----:B------:R-:W-:-:S04]  /*a830*/  LOP3.LUT R5, R5, R30, RZ, 0x3c, !PT ;  /* 0x0000001e05057212 */ /* 0x000fc800078e3cff */
[----:B------:R-:W-:-:S13]  /*a840*/  ISETP.GT.U32.AND P0, PT, R5, 0x1fffff, PT ;  /* 0x001fffff0500780c */ /* 0x000fda0003f04070 */
        /* <DEDUP_REMOVED lines=9> */
.L_x_1454:
[----:B------:R-:W-:Y:S05]  /*a8e0*/  BSYNC.RECONVERGENT B1 ;  /* 0x0000000000017941 */ /* 0x000fea0003800200 */
.L_x_1453:
[----:B------:R-:W-:Y:S05]  /*a8f0*/  @P1 BRA `(.L_x_1455) ;  /* 0x0000001400841947 */ /* 0x000fea0003800000 */
[----:B------:R-:W-:-:S06]  /*a900*/  IMAD.WIDE R12, R11, 0x4, R12 ;  /* 0x000000040b0c7825 */ /* 0x000fcc00078e020c */
[----:B------:R-:W2:Y:S02]  /*a910*/  LDG.E R13, desc[UR8][R12.64] ;  /* 0x000000080c0d7981 */ /* 0x000ea4000c1e1900 */
[C---:B--2---:R-:W-:Y:S02]  /*a920*/  ISETP.GE.AND P0, PT, R13.reuse, RZ, PT ;  /* 0x000000ff0d00720c */ /* 0x044fe40003f06270 */
[----:B------:R-:W-:-:S04]  /*a930*/  LOP3.LUT R2, R13, 0x7fe00000, RZ, 0xc, !PT ;  /* 0x7fe000000d027812 */ /* 0x000fc800078e0cff */
[----:B-1----:R-:W-:-:S04]  /*a940*/  SEL R5, R13, R2, !P0 ;  /* 0x000000020d057207 */ /* 0x002fc80004000000 */
        /* <DEDUP_REMOVED lines=10> */
[----:B------:R2:W-:Y:S01]  /*a9f0*/  ATOMS.POPC.INC.32 RZ, [R5+URZ+0x8a0] ;  /* 0x0008a00005ff7f8c */ /* 0x0005e2000d8000ff */
[----:B------:R-:W-:Y:S05]  /*aa00*/  BRA `(.L_x_1455) ;  /* 0x0000001400407947 */ /* 0x000fea0003800000 */
.L_x_1441:
[----:B------:R-:W-:Y:S01]  /*aa10*/  IMAD.IADD R8, R6, 0x1, R5 ;  /* 0x0000000106087824 */ /* 0x000fe200078e0205 */
[----:B------:R-:W3:Y:S04]  /*aa20*/  LDCU UR4, c[0x0][0x39c] ;  /* 0x00007380ff0477ac */ /* 0x000ee80008000800 */
[----:B------:R-:W-:-:S13]  /*aa30*/  ISETP.GE.AND P0, PT, R8, R7, PT ;  /* 0x000000070800720c */ /* 0x000fda0003f06270 */
[----:B------:R-:W-:Y:S05]  /*aa40*/  @P0 BRA `(.L_x_1455) ;  /* 0x0000001400300947 */ /* 0x000fea0003800000 */
[----:B------:R-:W-:Y:S01]  /*aa50*/  VIADD R9, R8, 0x200 ;  /* 0x0000020008097836 */ /* 0x000fe20000000000 */
[----:B------:R-:W-:Y:S01]  /*aa60*/  LOP3.LUT R10, RZ, R6, RZ, 0x33, !PT ;  /* 0x00000006ff0a7212 */ /* 0x000fe200078e33ff */
[----:B------:R-:W-:Y:S03]  /*aa70*/  BSSY.RECONVERGENT B1, `(.L_x_1456) ;  /* 0x00000b6000017945 */ /* 0x000fe60003800200 */
[----:B------:R-:W-:-:S04]  /*aa80*/  VIMNMX R2, PT, PT, R7, R9, !PT ;  /* 0x0000000907027248 */ /* 0x000fc80007fe0100 */
[----:B------:R-:W-:Y:S01]  /*aa90*/  IADD3 R2, PT, PT, -R5, R2, R10 ;  /* 0x0000000205027210 */ /* 0x000fe20007ffe10a */
[----:B------:R-:W-:-:S03]  /*aaa0*/  IMAD.MOV.U32 R5, RZ, RZ, R8 ;  /* 0x000000ffff057224 */ /* 0x000fc600078e0008 */
[C---:B------:R-:W-:Y:S02]  /*aab0*/  ISETP.GE.U32.AND P0, PT, R2.reuse, 0xe00, PT ;  /* 0x00000e000200780c */ /* 0x040fe40003f06070 */
[----:B------:R-:W-:-:S11]  /*aac0*/  LEA.HI R8, R2, 0x1, RZ, 0x17 ;  /* 0x0000000102087811 */ /* 0x000fd600078fb8ff */
[----:B------:R-:W-:Y:S05]  /*aad0*/  @!P0 BRA `(.L_x_1457) ;  /* 0x0000000800bc8947 */ /* 0x000fea0003800000 */
[C---:B------:R-:W-:Y:S01]  /*aae0*/  VIADD R11, R5.reuse, 0xe00 ;  /* 0x00000e00050b7836 */ /* 0x040fe20000000000 */
[----:B------:R-:W-:Y:S01]  /*aaf0*/  LOP3.LUT R32, R8, 0xfffff8, RZ, 0xc0, !PT ;  /* 0x00fffff808207812 */ /* 0x000fe200078ec0ff */
        /* <DEDUP_REMOVED lines=14> */
.L_x_1474:
[----:B------:R-:W-:-:S04]  /*abe0*/  IMAD.WIDE R28, R31, 0x4, R16 ;  /* 0x000000041f1c7825 */ /* 0x000fc800078e0210 */
[--C-:B01234-:R-:W-:Y:S01]  /*abf0*/  IMAD.WIDE R18, R9, 0x4, R16.reuse ;  /* 0x0000000409127825 */ /* 0x11ffe200078e0210 */
[----:B------:R0:W2:Y:S04]  /*ac00*/  LDG.E R33, desc[UR8][R28.64] ;  /* 0x000000081c217981 */ /* 0x0000a8000c1e1900 */
[----:B------:R1:W5:Y:S01]  /*ac10*/  LDG.E R36, desc[UR8][R18.64] ;  /* 0x0000000812247981 */ /* 0x000362000c1e1900 */
[----:B------:R-:W-:-:S04]  /*ac20*/  IMAD.WIDE R20, R15, 0x4, R16 ;  /* 0x000000040f147825 */ /* 0x000fc800078e0210 */
[--C-:B------:R-:W-:Y:S02]  /*ac30*/  IMAD.WIDE R22, R14, 0x4, R16.reuse ;  /* 0x000000040e167825 */ /* 0x100fe400078e0210 */
[----:B------:R3:W5:Y:S02]  /*ac40*/  LDG.E R20, desc[UR8][R20.64] ;  /* 0x0000000814147981 */ /* 0x000764000c1e1900 */
[--C-:B----4-:R-:W-:Y:S02]  /*ac50*/  IMAD.WIDE R24, R12, 0x4, R16.reuse ;  /* 0x000000040c187825 */ /* 0x110fe400078e0210 */
[----:B------:R5:W4:Y:S02]  /*ac60*/  LDG.E R22, desc[UR8][R22.64] ;  /* 0x0000000816167981 */ /* 0x000b24000c1e1900 */
[--C-:B------:R-:W-:Y:S02]  /*ac70*/  IMAD.WIDE R26, R13, 0x4, R16.reuse ;  /* 0x000000040d1a7825 */ /* 0x100fe400078e0210 */
[----:B------:R-:W4:Y:S02]  /*ac80*/  LDG.E R24, desc[UR8][R24.64] ;  /* 0x0000000818187981 */ /* 0x000f24000c1e1900 */
[----:B0-----:R-:W-:-:S02]  /*ac90*/  IMAD.WIDE R28, R11, 0x4, R16 ;  /* 0x000000040b1c7825 */ /* 0x001fc400078e0210 */
[----:B------:R-:W4:Y:S02]  /*aca0*/  LDG.E R26, desc[UR8][R26.64] ;  /* 0x000000081a1a7981 */ /* 0x000f24000c1e1900 */
[----:B-1----:R-:W-:Y:S02]  /*acb0*/  IMAD.WIDE R18, R10, 0x4, R16 ;  /* 0x000000040a127825 */ /* 0x002fe400078e0210 */
[----:B------:R-:W4:Y:S04]  /*acc0*/  LDG.E R28, desc[UR8][R28.64] ;  /* 0x000000081c1c7981 */ /* 0x000f28000c1e1900 */
[----:B------:R0:W4:Y:S01]  /*acd0*/  LDG.E R18, desc[UR8][R18.64] ;  /* 0x0000000812127981 */ /* 0x000122000c1e1900 */
[----:B------:R-:W-:Y:S01]  /*ace0*/  BSSY.RECONVERGENT B2, `(.L_x_1458) ;  /* 0x0000033000027945 */ /* 0x000fe20003800200 */
[----:B--2---:R-:W-:-:S02]  /*acf0*/  ISETP.GE.AND P0, PT, R33, RZ, PT ;  /* 0x000000ff2100720c */ /* 0x004fc40003f06270 */
[C---:B---3--:R-:W-:Y:S02]  /*ad00*/  LOP3.LUT R21, R33.reuse, 0x7fe00000, RZ, 0xc, !PT ;  /* 0x7fe0000021157812 */ /* 0x048fe400078e0cff */
[C---:B-----5:R-:W-:Y:S02]  /*ad10*/  LOP3.LUT R23, R36.reuse, 0x7fe00000, RZ, 0xc, !PT ;  /* 0x7fe0000024177812 */ /* 0x060fe400078e0cff */
[----:B------:R-:W-:Y:S02]  /*ad20*/  SEL R21, R33, R21, !P0 ;  /* 0x0000001521157207 */ /* 0x000fe40004000000 */
[C---:B------:R-:W-:Y:S02]  /*ad30*/  ISETP.GE.AND P0, PT, R36.reuse, RZ, PT ;  /* 0x000000ff2400720c */ /* 0x040fe40003f06270 */
[----:B------:R-:W-:Y:S02]  /*ad40*/  LOP3.LUT R21, R21, R30, RZ, 0x3c, !PT ;  /* 0x0000001e15157212 */ /* 0x000fe400078e3cff */
[----:B------:R-:W-:-:S02]  /*ad50*/  SEL R23, R36, R23, !P0 ;  /* 0x0000001724177207 */ /* 0x000fc40004000000 */
[C---:B------:R-:W-:Y:S02]  /*ad60*/  ISETP.GE.AND P0, PT, R20.reuse, RZ, PT ;  /* 0x000000ff1400720c */ /* 0x040fe40003f06270 */
[----:B------:R-:W-:Y:S02]  /*ad70*/  LOP3.LUT R23, R23, R30, RZ, 0x3c, !PT ;  /* 0x0000001e17177212 */ /* 0x000fe400078e3cff */
[C---:B0-----:R-:W-:Y:S02]  /*ad80*/  LOP3.LUT R19, R20.reuse, 0x7fe00000, RZ, 0xc, !PT ;  /* 0x7fe0000014137812 */ /* 0x041fe400078e0cff */
[----:B------:R-:W-:Y:S02]  /*ad90*/  ISETP.GT.U32.AND P1, PT, R23, 0x1fffff, PT ;  /* 0x001fffff1700780c */ /* 0x000fe40003f24070 */
[----:B------:R-:W-:Y:S02]  /*ada0*/  SEL R19, R20, R19, !P0 ;  /* 0x0000001314137207 */ /* 0x000fe40004000000 */
[----:B----4-:R-:W-:-:S02]  /*adb0*/  ISETP.GE.AND P0, PT, R22, RZ, PT ;  /* 0x000000ff1600720c */ /* 0x010fc40003f06270 */
[C---:B------:R-:W-:Y:S02]  /*adc0*/  LOP3.LUT R23, R22.reuse, 0x7fe00000, RZ, 0xc, !PT ;  /* 0x7fe0000016177812 */ /* 0x040fe400078e0cff */
[-C--:B------:R-:W-:Y:S02]  /*add0*/  LOP3.LUT R19, R19, R30.reuse, RZ, 0x3c, !PT ;  /* 0x0000001e13137212 */ /* 0x080fe400078e3cff */
[----:B------:R-:W-:Y:S02]  /*ade0*/  SEL R23, R22, R23, !P0 ;  /* 0x0000001716177207 */ /* 0x000fe40004000000 */
[----:B------:R-:W-:Y:S02]  /*adf0*/  ISETP.GT.U32.AND P0, PT, R19, 0x1fffff, PT ;  /* 0x001fffff1300780c */ /* 0x000fe40003f04070 */
[----:B------:R-:W-:Y:S02]  /*ae00*/  ISETP.GE.AND P2, PT, R24, RZ, PT ;  /* 0x000000ff1800720c */ /* 0x000fe40003f46270 */
[----:B------:R-:W-:-:S02]  /*ae10*/  LOP3.LUT R23, R23, R30, RZ, 0x3c, !PT ;  /* 0x0000001e17177212 */ /* 0x000fc400078e3cff */
[C---:B------:R-:W-:Y:S02]  /*ae20*/  LOP3.LUT R19, R24.reuse, 0x7fe00000, RZ, 0xc, !PT ;  /* 0x7fe0000018137812 */ /* 0x040fe400078e0cff */
[----:B------:R-:W-:Y:S02]  /*ae30*/  ISETP.GT.U32.AND P6, PT, R21, 0x1fffff, PT ;  /* 0x001fffff1500780c */ /* 0x000fe40003fc4070 */
[----:B------:R-:W-:Y:S02]  /*ae40*/  P2R R21, PR, RZ, 0x2 ;  /* 0x00000002ff157803 */ /* 0x000fe40000000000 */
[----:B------:R-:W-:Y:S02]  /*ae50*/  ISETP.GT.U32.AND P1, PT, R23, 0x1fffff, PT ;  /* 0x001fffff1700780c */ /* 0x000fe40003f24070 */
[----:B------:R-:W-:Y:S02]  /*ae60*/  SEL R19, R24, R19, !P2 ;  /* 0x0000001318137207 */ /* 0x000fe40005000000 */
[----:B------:R-:W-:-:S02]  /*ae70*/  ISETP.GE.AND P2, PT, R26, RZ, PT ;  /* 0x000000ff1a00720c */ /* 0x000fc40003f46270 */
        /* <DEDUP_REMOVED lines=8> */
[----:B------:R-:W-:Y:S02]  /*af00*/  SEL R19, R28, R19, !P4 ;  /* 0x000000131c137207 */ /* 0x000fe40006000000 */
[C---:B------:R-:W-:Y:S02]  /*af10*/  ISETP.GE.AND P4, PT, R18.reuse, RZ, PT ;  /* 0x000000ff1200720c */ /* 0x040fe40003f86270 */
[----:B------:R-:W-:Y:S02]  /*af20*/  LOP3.LUT R23, R18, 0x7fe00000, RZ, 0xc, !PT ;  /* 0x7fe0000012177812 */ /* 0x000fe400078e0cff */
[----:B------:R-:W-:-:S02]  /*af30*/  LOP3.LUT R19, R19, R30, RZ, 0x3c, !PT ;  /* 0x0000001e13137212 */ /* 0x000fc400078e3cff */
[----:B------:R-:W-:Y:S02]  /*af40*/  SEL R23, R18, R23, !P4 ;  /* 0x0000001712177207 */ /* 0x000fe40006000000 */
[----:B------:R-:W-:Y:S02]  /*af50*/  ISETP.GT.U32.AND P4, PT, R19, 0x1fffff, PT ;  /* 0x001fffff1300780c */ /* 0x000fe40003f84070 */
[----:B------:R-:W-:-:S04]  /*af60*/  LOP3.LUT R23, R23, R30, RZ, 0x3c, !PT ;  /* 0x0000001e17177212 */ /* 0x000fc800078e3cff */
        /* <DEDUP_REMOVED lines=10> */
.L_x_1459:
[----:B------:R-:W-:Y:S05]  /*b010*/  BSYNC.RECONVERGENT B2 ;  /* 0x0000000000027941 */ /* 0x000fea0003800200 */
.L_x_1458:
[----:B------:R-:W-:Y:S01]  /*b020*/  ISETP.NE.AND P6, PT, R21, RZ, PT ;  /* 0x000000ff1500720c */ /* 0x000fe20003fc5270 */
[----:B------:R-:W-:-:S12]  /*b030*/  BSSY.RECONVERGENT B2, `(.L_x_1460) ;  /* 0x000000a000027945 */ /* 0x000fd80003800200 */
[----:B------:R-:W-:Y:S05]  /*b040*/  @P6 BRA `(.L_x_1461) ;  /* 0x0000000000206947 */ /* 0x000fea0003800000 */
[----:B0-----:R-:W-:Y:S02]  /*b050*/  LOP3.LUT R19, RZ, R36, RZ, 0x33, !PT ;  /* 0x00000024ff137212 */ /* 0x001fe400078e33ff */
[----:B------:R-:W-:Y:S02]  /*b060*/  SHF.R.U32.HI R36, RZ, 0xa, R36 ;  /* 0x0000000aff247819 */ /* 0x000fe40000011624 */
[----:B------:R-:W-:-:S04]  /*b070*/  SHF.R.S32.HI R19, RZ, 0x1f, R19 ;  /* 0x0000001fff137819 */ /* 0x000fc80000011413 */
[----:B------:R-:W-:-:S05]  /*b080*/  LOP3.LUT R19, R36, R19, RZ, 0x3c, !PT ;  /* 0x0000001324137212 */ /* 0x000fca00078e3cff */
[----:B------:R-:W-:-:S05]  /*b090*/  IMAD.SHL.U32 R19, R19, 0x4, RZ ;  /* 0x0000000413137824 */ /* 0x000fca00078e00ff */
[----:B------:R-:W-:-:S05]  /*b0a0*/  LOP3.LUT R19, R19, 0x1ffc, RZ, 0xc0, !PT ;  /* 0x00001ffc13137812 */ /* 0x000fca00078ec0ff */
[----:B------:R-:W-:-:S05]  /*b0b0*/  IMAD.IADD R19, R19, 0x1, R0 ;  /* 0x0000000113137824 */ /* 0x000fca00078e0200 */
[----:B------:R1:W-:Y:S02]  /*b0c0*/  ATOMS.POPC.INC.32 RZ, [R19+URZ+0x8a0] ;  /* 0x0008a00013ff7f8c */ /* 0x0003e4000d8000ff */
.L_x_1461:
[----:B------:R-:W-:Y:S05]  /*b0d0*/  BSYNC.RECONVERGENT B2 ;  /* 0x0000000000027941 */ /* 0x000fea0003800200 */
.L_x_1460:
[----:B------:R-:W-:Y:S04]  /*b0e0*/  BSSY.RECONVERGENT B2, `(.L_x_1462) ;  /* 0x000000a000027945 */ /* 0x000fe80003800200 */
[----:B------:R-:W-:Y:S05]  /*b0f0*/  @P0 BRA `(.L_x_1463) ;  /* 0x0000000000200947 */ /* 0x000fea0003800000 */
[----:B01----:R-:W-:Y:S02]  /*b100*/  LOP3.LUT R19, RZ, R20, RZ, 0x33, !PT ;  /* 0x00000014ff137212 */ /* 0x003fe400078e33ff */
[----:B------:R-:W-:Y:S02]  /*b110*/  SHF.R.U32.HI R20, RZ, 0xa, R20 ;  /* 0x0000000aff147819 */ /* 0x000fe40000011614 */
[----:B------:R-:W-:-:S04]  /*b120*/  SHF.R.S32.HI R19, RZ, 0x1f, R19 ;  /* 0x0000001fff137819 */ /* 0x000fc80000011413 */
[----:B------:R-:W-:-:S05]  /*b130*/  LOP3.LUT R19, R20, R19, RZ, 0x3c, !PT ;  /* 0x0000001314137212 */ /* 0x000fca00078e3cff */
[----:B------:R-:W-:-:S05]  /*b140*/  IMAD.SHL.U32 R19, R19, 0x4, RZ ;  /* 0x0000000413137824 */ /* 0x000fca00078e00ff */
[----:B------:R-:W-:-:S05]  /*b150*/  LOP3.LUT R19, R19, 0x1ffc, RZ, 0xc0, !PT ;  /* 0x00001ffc13137812 */ /* 0x000fca00078ec0ff */
[----:B------:R-:W-:-:S05]  /*b160*/  IMAD.IADD R19, R19, 0x1, R0 ;  /* 0x0000000113137824 */ /* 0x000fca00078e0200 */
[----:B------:R2:W-:Y:S02]  /*b170*/  ATOMS.POPC.INC.32 RZ, [R19+URZ+0x8a0] ;  /* 0x0008a00013ff7f8c */ /* 0x0005e4000d8000ff */
.L_x_1463:
[----:B------:R-:W-:Y:S05]  /*b180*/  BSYNC.RECONVERGENT B2 ;  /* 0x0000000000027941 */ /* 0x000fea0003800200 */
.L_x_1462:
[----:B------:R-:W-:Y:S04]  /*b190*/  BSSY.RECONVERGENT B2, `(.L_x_1464) ;  /* 0x000000a000027945 */ /* 0x000fe80003800200 */
[----:B------:R-:W-:Y:S05]  /*b1a0*/  @P1 BRA `(.L_x_1465) ;  /* 0x0000000000201947 */ /* 0x000fea0003800000 */
[----:B012---:R-:W-:Y:S02]  /*b1b0*/  LOP3.LUT R19, RZ, R22, RZ, 0x33, !PT ;  /* 0x00000016ff137212 */ /* 0x007fe400078e33ff */
[----:B------:R-:W-:Y:S02]  /*b1c0*/  SHF.R.U32.HI R22, RZ, 0xa, R22 ;  /* 0x0000000aff167819 */ /* 0x000fe40000011616 */
[----:B------:R-:W-:-:S04]  /*b1d0*/  SHF.R.S32.HI R19, RZ, 0x1f, R19 ;  /* 0x0000001fff137819 */ /* 0x000fc80000011413 */
[----:B------:R-:W-:-:S05]  /*b1e0*/  LOP3.LUT R19, R22, R19, RZ, 0x3c, !PT ;  /* 0x0000001316137212 */ /* 0x000fca00078e3cff */
[----:B------:R-:W-:-:S05]  /*b1f0*/  IMAD.SHL.U32 R19, R19, 0x4, RZ ;  /* 0x0000000413137824 */ /* 0x000fca00078e00ff */
[----:B------:R-:W-:-:S05]  /*b200*/  LOP3.LUT R19, R19, 0x1ffc, RZ, 0xc0, !PT ;  /* 0x00001ffc13137812 */ /* 0x000fca00078ec0ff */
[----:B------:R-:W-:-:S05]  /*b210*/  IMAD.IADD R19, R19, 0x1, R0 ;  /* 0x0000000113137824 */ /* 0x000fca00078e0200 */
[----:B------:R3:W-:Y:S02]  /*b220*/  ATOMS.POPC.INC.32 RZ, [R19+URZ+0x8a0] ;  /* 0x0008a00013ff7f8c */ /* 0x0007e4000d8000ff */
.L_x_1465:
[----:B------:R-:W-:Y:S05]  /*b230*/  BSYNC.RECONVERGENT B2 ;  /* 0x0000000000027941 */ /* 0x000fea0003800200 */
.L_x_1464:
[----:B------:R-:W-:Y:S04]  /*b240*/  BSSY.RECONVERGENT B2, `(.L_x_1466) ;  /* 0x000000a000027945 */ /* 0x000fe80003800200 */
[----:B------:R-:W-:Y:S05]  /*b250*/  @P2 BRA `(.L_x_1467) ;  /* 0x0000000000202947 */ /* 0x000fea0003800000 */
[----:B0123--:R-:W-:Y:S02]  /*b260*/  LOP3.LUT R19, RZ, R24, RZ, 0x33, !PT ;  /* 0x00000018ff137212 */ /* 0x00ffe400078e33ff */
[----:B------:R-:W-:Y:S02]  /*b270*/  SHF.R.U32.HI R24, RZ, 0xa, R24 ;  /* 0x0000000aff187819 */ /* 0x000fe40000011618 */
[----:B------:R-:W-:-:S04]  /*b280*/  SHF.R.S32.HI R19, RZ, 0x1f, R19 ;  /* 0x0000001fff137819 */ /* 0x000fc80000011413 */
[----:B------:R-:W-:-:S05]  /*b290*/  LOP3.LUT R19, R24, R19, RZ, 0x3c, !PT ;  /* 0x0000001318137212 */ /* 0x000fca00078e3cff */
[----:B------:R-:W-:-:S05]  /*b2a0*/  IMAD.SHL.U32 R19, R19, 0x4, RZ ;  /* 0x0000000413137824 */ /* 0x000fca00078e00ff */
[----:B------:R-:W-:-:S05]  /*b2b0*/  LOP3.LUT R19, R19, 0x1ffc, RZ, 0xc0, !PT ;  /* 0x00001ffc13137812 */ /* 0x000fca00078ec0ff */
[----:B------:R-:W-:-:S05]  /*b2c0*/  IMAD.IADD R19, R19, 0x1, R0 ;  /* 0x0000000113137824 */ /* 0x000fca00078e0200 */
[----:B------:R4:W-:Y:S02]  /*b2d0*/  ATOMS.POPC.INC.32 RZ, [R19+URZ+0x8a0] ;  /* 0x0008a00013ff7f8c */ /* 0x0009e4000d8000ff */
.L_x_1467:
[----:B------:R-:W-:Y:S05]  /*b2e0*/  BSYNC.RECONVERGENT B2 ;  /* 0x0000000000027941 */ /* 0x000fea0003800200 */
.L_x_1466:
[----:B------:R-:W-:Y:S04]  /*b2f0*/  BSSY.RECONVERGENT B2, `(.L_x_1468) ;  /* 0x000000a000027945 */ /* 0x000fe80003800200 */
[----:B------:R-:W-:Y:S05]  /*b300*/  @P3 BRA `(.L_x_1469) ;  /* 0x0000000000203947 */ /* 0x000fea0003800000 */
[----:B01234-:R-:W-:Y:S02]  /*b310*/  LOP3.LUT R19, RZ, R26, RZ, 0x33, !PT ;  /* 0x0000001aff137212 */ /* 0x01ffe400078e33ff */
[----:B------:R-:W-:Y:S02]  /*b320*/  SHF.R.U32.HI R26, RZ, 0xa, R26 ;  /* 0x0000000aff1a7819 */ /* 0x000fe4000001161a */
[----:B------:R-:W-:-:S04]  /*b330*/  SHF.R.S32.HI R19, RZ, 0x1f, R19 ;  /* 0x0000001fff137819 */ /* 0x000fc80000011413 */
[----:B------:R-:W-:-:S05]  /*b340*/  LOP3.LUT R19, R26, R19, RZ, 0x3c, !PT ;  /* 0x000000131a137212 */ /* 0x000fca00078e3cff */
[----:B------:R-:W-:-:S05]  /*b350*/  IMAD.SHL.U32 R19, R19, 0x4, RZ ;  /* 0x0000000413137824 */ /* 0x000fca00078e00ff */
[----:B------:R-:W-:-:S05]  /*b360*/  LOP3.LUT R19, R19, 0x1ffc, RZ, 0xc0, !PT ;  /* 0x00001ffc13137812 */ /* 0x000fca00078ec0ff */
[----:B------:R-:W-:-:S05]  /*b370*/  IMAD.IADD R19, R19, 0x1, R0 ;  /* 0x0000000113137824 */ /* 0x000fca00078e0200 */
[----:B------:R0:W-:Y:S02]  /*b380*/  ATOMS.POPC.INC.32 RZ, [R19+URZ+0x8a0] ;  /* 0x0008a00013ff7f8c */ /* 0x0001e4000d8000ff */
.L_x_1469:
[----:B------:R-:W-:Y:S05]  /*b390*/  BSYNC.RECONVERGENT B2 ;  /* 0x0000000000027941 */ /* 0x000fea0003800200 */
.L_x_1468:
        /* <DEDUP_REMOVED lines=10> */
.L_x_1471:
[----:B------:R-:W-:Y:S05]  /*b440*/  BSYNC.RECONVERGENT B2 ;  /* 0x0000000000027941 */ /* 0x000fea0003800200 */
.L_x_1470:
        /* <DEDUP_REMOVED lines=10> */
.L_x_1473:
[----:B------:R-:W-:Y:S05]  /*b4f0*/  BSYNC.RECONVERGENT B2 ;  /* 0x0000000000027941 */ /* 0x000fea0003800200 */
.L_x_1472:
        /* <DEDUP_REMOVED lines=13> */
.L_x_1457:
[----:B---3--:R-:W-:Y:S05]  /*b5d0*/  BSYNC.RECONVERGENT B1 ;  /* 0x0000000000017941 */ /* 0x008fea0003800200 */
.L_x_1456:
[----:B------:R-:W-:-:S13]  /*b5e0*/  LOP3.LUT P0, R9, R8, 0x7, RZ, 0xc0, !PT ;  /* 0x0000000708097812 */ /* 0x000fda000780c0ff */
        /* <DEDUP_REMOVED lines=9> */
[----:B------:R-:W3:Y:S01]  /*b680*/  LDG.E R14, desc[UR8][R14.64] ;  /* 0x000000080e0e7981 */ /* 0x000ee2000c1e1900 */
[----:B------:R-:W-:-:S04]  /*b690*/  IMAD.WIDE R20, R21, 0x4, R16 ;  /* 0x0000000415147825 */ /* 0x000fc800078e0210 */
[--C-:B------:R-:W-:Y:S01]  /*b6a0*/  IMAD.WIDE R12, R13, 0x4, R16.reuse ;  /* 0x000000040d0c7825 */ /* 0x100fe200078e0210 */
[----:B------:R-:W5:Y:S03]  /*b6b0*/  LDG.E R11, desc[UR8][R20.64] ;  /* 0x00000008140b7981 */ /* 0x000f66000c1e1900 */
[----:B------:R-:W-:Y:S01]  /*b6c0*/  IMAD.WIDE R22, R23, 0x4, R16 ;  /* 0x0000000417167825 */ /* 0x000fe200078e0210 */
[----:B------:R-:W5:Y:S04]  /*b6d0*/  LDG.E R9, desc[UR8][R12.64] ;  /* 0x000000080c097981 */ /* 0x000f68000c1e1900 */
[----:B------:R-:W5:Y:S01]  /*b6e0*/  LDG.E R10, desc[UR8][R22.64] ;  /* 0x00000008160a7981 */ /* 0x000f62000c1e1900 */
[----:B------:R-:W-:Y:S01]  /*b6f0*/  BSSY.RECONVERGENT B2, `(.L_x_1477) ;  /* 0x000001e000027945 */ /* 0x000fe20003800200 */
[----:B---3--:R-:W-:-:S02]  /*b700*/  ISETP.GE.AND P0, PT, R14, RZ, PT ;  /* 0x000000ff0e00720c */ /* 0x008fc40003f06270 */
[----:B012-4-:R-:W-:-:S04]  /*b710*/  LOP3.LUT R19, R14, 0x7fe00000, RZ, 0xc, !PT ;  /* 0x7fe000000e137812 */ /* 0x017fc800078e0cff */
[----:B------:R-:W-:-:S04]  /*b720*/  SEL R19, R14, R19, !P0 ;  /* 0x000000130e137207 */ /* 0x000fc80004000000 */
[----:B------:R-:W-:-:S04]  /*b730*/  LOP3.LUT R19, R19, R30, RZ, 0x3c, !PT ;  /* 0x0000001e13137212 */ /* 0x000fc800078e3cff */
[----:B------:R-:W-:Y:S02]  /*b740*/  ISETP.GT.U32.AND P0, PT, R19, 0x1fffff, PT ;  /* 0x001fffff1300780c */ /* 0x000fe40003f04070 */
[C---:B-----5:R-:W-:Y:S02]  /*b750*/  ISETP.GE.AND P1, PT, R11.reuse, RZ, PT ;  /* 0x000000ff0b00720c */ /* 0x060fe40003f26270 */
[----:B------:R-:W-:Y:S02]  /*b760*/  LOP3.LUT R24, R11, 0x7fe00000, RZ, 0xc, !PT ;  /* 0x7fe000000b187812 */ /* 0x000fe400078e0cff */
[C---:B------:R-:W-:Y:S02]  /*b770*/  ISETP.GE.AND P2, PT, R9.reuse, RZ, PT ;  /* 0x000000ff0900720c */ /* 0x040fe40003f46270 */
[----:B------:R-:W-:Y:S02]  /*b780*/  LOP3.LUT R26, R9, 0x7fe00000, RZ, 0xc, !PT ;  /* 0x7fe00000091a7812 */ /* 0x000fe400078e0cff */
[----:B------:R-:W-:-:S02]  /*b790*/  ISETP.GE.AND P3, PT, R10, RZ, PT ;  /* 0x000000ff0a00720c */ /* 0x000fc40003f66270 */
[C---:B------:R-:W-:Y:S02]  /*b7a0*/  LOP3.LUT R25, R10.reuse, 0x7fe00000, RZ, 0xc, !PT ;  /* 0x7fe000000a197812 */ /* 0x040fe400078e0cff */
        /* <DEDUP_REMOVED lines=18> */
.L_x_1478:
[----:B------:R-:W-:Y:S05]  /*b8d0*/  BSYNC.RECONVERGENT B2 ;  /* 0x0000000000027941 */ /* 0x000fea0003800200 */
.L_x_1477:
        /* <DEDUP_REMOVED lines=10> */
.L_x_1480:
[----:B------:R-:W-:Y:S05]  /*b980*/  BSYNC.RECONVERGENT B2 ;  /* 0x0000000000027941 */ /* 0x000fea0003800200 */
.L_x_1479:
        /* <DEDUP_REMOVED lines=10> */
.L_x_1482:
[----:B------:R-:W-:Y:S05]  /*ba30*/  BSYNC.RECONVERGENT B2 ;  /* 0x0000000000027941 */ /* 0x000fea0003800200 */
.L_x_1481:
[----:B------:R-:W-:Y:S04]  /*ba40*/  BSSY.RECONVERGENT B2, `(.L_x_1483) ;  /* 0x000000a000027945 */ /* 0x000fe80003800200 */
[----:B------:R-:W-:Y:S05]  /*ba50*/  @P3 BRA `(.L_x_1484) ;  /* 0x0000000000203947 */ /* 0x000fea0003800000 */
[----:B--2---:R-:W-:Y:S02]  /*ba60*/  LOP3.LUT R9, RZ, R10, RZ, 0x33, !PT ;  /* 0x0000000aff097212 */ /* 0x004fe400078e33ff */
[----:B------:R-:W-:Y:S02]  /*ba70*/  SHF.R.U32.HI R10, RZ, 0xa, R10 ;  /* 0x0000000aff0a7819 */ /* 0x000fe4000001160a */
[----:B------:R-:W-:-:S04]  /*ba80*/  SHF.R.S32.HI R9, RZ, 0x1f, R9 ;  /* 0x0000001fff097819 */ /* 0x000fc80000011409 */
[----:B------:R-:W-:-:S05]  /*ba90*/  LOP3.LUT R9, R10, R9, RZ, 0x3c, !PT ;  /* 0x000000090a097212 */ /* 0x000fca00078e3cff */
[----:B------:R-:W-:-:S05]  /*baa0*/  IMAD.SHL.U32 R9, R9, 0x4, RZ ;  /* 0x0000000409097824 */ /* 0x000fca00078e00ff */
[----:B------:R-:W-:-:S05]  /*bab0*/  LOP3.LUT R9, R9, 0x1ffc, RZ, 0xc0, !PT ;  /* 0x00001ffc09097812 */ /* 0x000fca00078ec0ff */
[----:B------:R-:W-:-:S05]  /*bac0*/  IMAD.IADD R9, R9, 0x1, R0 ;  /* 0x0000000109097824 */ /* 0x000fca00078e0200 */
[----:B------:R3:W-:Y:S02]  /*bad0*/  ATOMS.POPC.INC.32 RZ, [R9+URZ+0x8a0] ;  /* 0x0008a00009ff7f8c */ /* 0x0007e4000d8000ff */
.L_x_1484:
[----:B------:R-:W-:Y:S05]  /*bae0*/  BSYNC.RECONVERGENT B2 ;  /* 0x0000000000027941 */ /* 0x000fea0003800200 */
.L_x_1483:
[----:B------:R-:W-:-:S07]  /*baf0*/  VIADD R5, R5, 0x800 ;  /* 0x0000080005057836 */ /* 0x000fce0000000000 */
.L_x_1476:
[----:B------:R-:W-:Y:S05]  /*bb00*/  BSYNC.RECONVERGENT B1 ;  /* 0x0000000000017941 */ /* 0x000fea0003800200 */
.L_x_1475:
[----:B------:R-:W-:-:S13]  /*bb10*/  LOP3.LUT P0, R8, R8, 0x3, RZ, 0xc0, !PT ;  /* 0x0000000308087812 */ /* 0x000fda000780c0ff */
[----:B------:R-:W-:Y:S05]  /*bb20*/  @!P0 BRA `(.L_x_1455) ;  /* 0x0000000000f88947 */ /* 0x000fea0003800000 */
[----:B------:R-:W-:Y:S01]  /*bb30*/  ISETP.NE.AND P0, PT, R8, 0x1, PT ;  /* 0x000000010800780c */ /* 0x000fe20003f05270 */
[----:B------:R-:W-:-:S12]  /*bb40*/  BSSY.RECONVERGENT B1, `(.L_x_1485) ;  /* 0x0000029000017945 */ /* 0x000fd80003800200 */
[----:B------:R-:W-:Y:S05]  /*bb50*/  @!P0 BRA `(.L_x_1486) ;  /* 0x00000000009c8947 */ /* 0x000fea0003800000 */
[----:B--23--:R-:W-:-:S04]  /*bb60*/  IMAD R9, R5, R18, RZ ;  /* 0x0000001205097224 */ /* 0x00cfc800078e02ff */
[----:B-1----:R-:W-:Y:S02]  /*bb70*/  IMAD R11, R18, 0x200, R9 ;  /* 0x00000200120b7824 */ /* 0x002fe400078e0209 */
[----:B------:R-:W-:-:S04]  /*bb80*/  IMAD.WIDE R8, R9, 0x4, R16 ;  /* 0x0000000409087825 */ /* 0x000fc800078e0210 */
[----:B------:R-:W-:Y:S02]  /*bb90*/  IMAD.WIDE R10, R11, 0x4, R16 ;  /* 0x000000040b0a7825 */ /* 0x000fe400078e0210 */
[----:B------:R-:W2:Y:S04]  /*bba0*/  LDG.E R9, desc[UR8][R8.64] ;  /* 0x0000000808097981 */ /* 0x000ea8000c1e1900 */
[----:B------:R-:W3:Y:S01]  /*bbb0*/  LDG.E R11, desc[UR8][R10.64] ;  /* 0x000000080a0b7981 */ /* 0x000ee2000c1e1900 */
[----:B------:R-:W-:Y:S01]  /*bbc0*/  BSSY.RECONVERGENT B2, `(.L_x_1487) ;  /* 0x0000014000027945 */ /* 0x000fe20003800200 */
[C---:B--2---:R-:W-:Y:S02]  /*bbd0*/  ISETP.GE.AND P0, PT, R9.reuse, RZ, PT ;  /* 0x000000ff0900720c */ /* 0x044fe40003f06270 */
[----:B------:R-:W-:-:S02]  /*bbe0*/  LOP3.LUT R12, R9, 0x7fe00000, RZ, 0xc, !PT ;  /* 0x7fe00000090c7812 */ /* 0x000fc400078e0cff */
[----:B---3--:R-:W-:Y:S02]  /*bbf0*/  ISETP.GE.AND P1, PT, R11, RZ, PT ;  /* 0x000000ff0b00720c */ /* 0x008fe40003f26270 */
[----:B0-----:R-:W-:Y:S02]  /*bc00*/  SEL R13, R9, R12, !P0 ;  /* 0x0000000c090d7207 */ /* 0x001fe40004000000 */
[----:B------:R-:W-:Y:S02]  /*bc10*/  LOP3.LUT R14, R11, 0x7fe00000, RZ, 0xc, !PT ;  /* 0x7fe000000b0e7812 */ /* 0x000fe400078e0cff */
[----:B------:R-:W-:Y:S02]  /*bc20*/  LOP3.LUT R13, R13, R30, RZ, 0x3c, !PT ;  /* 0x0000001e0d0d7212 */ /* 0x000fe400078e3cff */
[----:B------:R-:W-:Y:S02]  /*bc30*/  SEL R15, R11, R14, !P1 ;  /* 0x0000000e0b0f7207 */ /* 0x000fe40004800000 */
[----:B------:R-:W-:-:S02]  /*bc40*/  ISETP.GT.U32.AND P0, PT, R13, 0x1fffff, PT ;  /* 0x001fffff0d00780c */ /* 0x000fc40003f04070 */
[----:B------:R-:W-:-:S04]  /*bc50*/  LOP3.LUT R15, R15, R30, RZ, 0x3c, !PT ;  /* 0x0000001e0f0f7212 */ /* 0x000fc800078e3cff */
[----:B------:R-:W-:-:S07]  /*bc60*/  ISETP.GT.U32.AND P1, PT, R15, 0x1fffff, PT ;  /* 0x001fffff0f00780c */ /* 0x000fce0003f24070 */
[----:B------:R-:W-:Y:S06]  /*bc70*/  @P0 BRA `(.L_x_1488) ;  /* 0x0000000000200947 */ /* 0x000fec0003800000 */
        /* <DEDUP_REMOVED lines=8> */
.L_x_1488:
[----:B------:R-:W-:Y:S05]  /*bd00*/  BSYNC.RECONVERGENT B2 ;  /* 0x0000000000027941 */ /* 0x000fea0003800200 */
.L_x_1487:
[----:B------:R-:W-:Y:S04]  /*bd10*/  BSSY.RECONVERGENT B2, `(.L_x_1489) ;  /* 0x000000a000027945 */ /* 0x000fe80003800200 */
        /* <DEDUP_REMOVED lines=9> */
.L_x_1490:
[----:B------:R-:W-:Y:S05]  /*bdb0*/  BSYNC.RECONVERGENT B2 ;  /* 0x0000000000027941 */ /* 0x000fea0003800200 */
.L_x_1489:
[----:B------:R-:W-:-:S07]  /*bdc0*/  VIADD R5, R5, 0x400 ;  /* 0x0000040005057836 */ /* 0x000fce0000000000 */
.L_x_1486:
[----:B------:R-:W-:Y:S05]  /*bdd0*/  BSYNC.RECONVERGENT B1 ;  /* 0x0000000000017941 */ /* 0x000fea0003800200 */
.L_x_1485:
        /* <DEDUP_REMOVED lines=19> */
.L_x_1455:
[----:B---3--:R-:W-:Y:S05]  /*bf10*/  BSYNC.RECONVERGENT B0 ;  /* 0x0000000000007941 */ /* 0x008fea0003800200 */
.L_x_1440:
[----:B------:R-:W3:Y:S08]  /*bf20*/  S2UR UR5, SR_CgaCtaId ;  /* 0x00000000000579c3 */ /* 0x000ef00000008800 */
[----:B------:R-:W-:Y:S01]  /*bf30*/  BAR.SYNC.DEFER_BLOCKING 0x0 ;  /* 0x0000000000007b1d */ /* 0x000fe20000010000 */
[----:B------:R-:W-:-:S05]  /*bf40*/  IMAD.MOV.U32 R2, RZ, RZ, RZ ;  /* 0x000000ffff027224 */ /* 0x000fca00078e00ff */
[----:B------:R-:W-:Y:S01]  /*bf50*/  UMOV UR4, 0x400 ;  /* 0x0000040000047882 */ /* 0x000fe20000000000 */
[----:B012---:R-:W0:Y:S01]  /*bf60*/  S2R R5, SR_TID.X ;  /* 0x0000000000057919 */ /* 0x007e220000002100 */
[----:B---3--:R-:W-:-:S06]  /*bf70*/  ULEA UR4, UR5, UR4, 0x18 ;  /* 0x0000000405047291 */ /* 0x008fcc000f8ec0ff */
[----:B------:R-:W-:-:S05]  /*bf80*/  IMAD.U32 R8, RZ, RZ, UR4 ;  /* 0x00000004ff087e24 */ /* 0x000fca000f8e00ff */
[----:B------:R1:W2:Y:S01]  /*bf90*/  LDS R0, [R8+0x486c] ;  /* 0x00486c0008007984 */ /* 0x0002a20000000800 */
[C---:B0-----:R-:W-:Y:S01]  /*bfa0*/  LEA.HI R9, R5.reuse, R5, RZ, 0x1c ;  /* 0x0000000505097211 */ /* 0x041fe200078fe0ff */
[C---:B------:R-:W-:Y:S01]  /*bfb0*/  IMAD R13, R5.reuse, 0x4, R8 ;  /* 0x00000004050d7824 */ /* 0x040fe200078e0208 */
[----:B------:R-:W-:-:S03]  /*bfc0*/  ISETP.GT.U32.AND P2, PT, R5, 0x1f, PT ;  /* 0x0000001f0500780c */ /* 0x000fc60003f44070 */
[----:B-1----:R-:W-:-:S10]  /*bfd0*/  IMAD R12, R9, 0x4, R8 ;  /* 0x00000004090c7824 */ /* 0x002fd400078e0208 */
.L_x_1495:
[----:B------:R-:W-:Y:S01]  /*bfe0*/  IMAD R14, R2, 0x800, R13 ;  /* 0x00000800020e7824 */ /* 0x000fe200078e020d */
[----:B------:R-:W-:Y:S05]  /*bff0*/  WARPSYNC.ALL ;  /* 0x0000000000007948 */ /* 0x000fea0003800000 */
[----:B0-----:R-:W0:Y:S01]  /*c000*/  LDS R9, [R14+0x8a0] ;  /* 0x0008a0000e097984 */ /* 0x001e220000000800 */
[----:B------:R-:W-:Y:S06]  /*c010*/  BAR.SYNC.DEFER_BLOCKING 0x0 ;  /* 0x0000000000007b1d */ /* 0x000fec0000010000 */
[----:B0-----:R0:W-:Y:S02]  /*c020*/  STS [R12+0x10], R9 ;  /* 0x000010090c007388 */ /* 0x0011e40000000800 */
[----:B------:R-:W-:Y:S06]  /*c030*/  BAR.SYNC.DEFER_BLOCKING 0x0 ;  /* 0x0000000000007b1d */ /* 0x000fec0000010000 */
[----:B------:R-:W-:Y:S05]  /*c040*/  @P2 BRA `(.L_x_1491) ;  /* 0x0000000400342947 */ /* 0x000fea0003800000 */
[----:B------:R-:W1:Y:S01]  /*c050*/  S2R R5, SR_TID.X ;  /* 0x0000000000057919 */ /* 0x000e620000002100 */
[----:B------:R-:W-:Y:S01]  /*c060*/  UMOV UR4, 0xffffffff ;  /* 0xffffffff00047882 */ /* 0x000fe20000000000 */
[C---:B-1----:R-:W-:Y:S01]  /*c070*/  IMAD R16, R5.reuse, 0x44, R8 ;  /* 0x0000004405107824 */ /* 0x042fe200078e0208 */
[----:B------:R-:W-:-:S04]  /*c080*/  ISETP.NE.AND P1, PT, R5, RZ, PT ;  /* 0x000000ff0500720c */ /* 0x000fc80003f25270 */
[----:B------:R-:W-:Y:S04]  /*c090*/  LDS R36, [R16+0x10] ;  /* 0x0000100010247984 */ /* 0x000fe80000000800 */
[----:B------:R-:W-:Y:S04]  /*c0a0*/  LDS R32, [R16+0x14] ;  /* 0x0000140010207984 */ /* 0x000fe80000000800 */
[----:B------:R-:W1:Y:S04]  /*c0b0*/  LDS R27, [R16+0x18] ;  /* 0x00001800101b7984 */ /* 0x000e680000000800 */
[----:B------:R-:W-:Y:S04]  /*c0c0*/  LDS R28, [R16+0x1c] ;  /* 0x00001c00101c7984 */ /* 0x000fe80000000800 */
[----:B------:R-:W3:Y:S04]  /*c0d0*/  LDS R25, [R16+0x20] ;  /* 0x0000200010197984 */ /* 0x000ee80000000800 */
[----:B------:R-:W-:Y:S04]  /*c0e0*/  LDS R18, [R16+0x24] ;  /* 0x0000240010127984 */ /* 0x000fe80000000800 */
[----:B------:R-:W5:Y:S04]  /*c0f0*/  LDS R21, [R16+0x28] ;  /* 0x0000280010157984 */ /* 0x000f680000000800 */
[----:B----4-:R-:W-:Y:S04]  /*c100*/  LDS R24, [R16+0x2c] ;  /* 0x00002c0010187984 */ /* 0x010fe80000000800 */
[----:B------:R-:W4:Y:S04]  /*c110*/  LDS R17, [R16+0x30] ;  /* 0x0000300010117984 */ /* 0x000f280000000800 */
[----:B------:R-:W-:Y:S04]  /*c120*/  LDS R20, [R16+0x34] ;  /* 0x0000340010147984 */ /* 0x000fe80000000800 */
[----:B------:R-:W2:Y:S04]  /*c130*/  LDS R15, [R16+0x38] ;  /* 0x00003800100f7984 */ /* 0x000ea80000000800 */
[----:B------:R-:W-:Y:S04]  /*c140*/  LDS R26, [R16+0x3c] ;  /* 0x00003c00101a7984 */ /* 0x000fe80000000800 */
[----:B------:R-:W0:Y:S01]  /*c150*/  LDS R23, [R16+0x40] ;  /* 0x0000400010177984 */ /* 0x000e220000000800 */
[----:B-1----:R-:W-:-:S03]  /*c160*/  IADD3 R8, PT, PT, R27, R32, R36 ;  /* 0x000000201b087210 */ /* 0x002fc60007ffe024 */
[----:B------:R-:W-:Y:S04]  /*c170*/  LDS R22, [R16+0x44] ;  /* 0x0000440010167984 */ /* 0x000fe80000000800 */
[----:B------:R-:W1:Y:S01]  /*c180*/  LDS R19, [R16+0x48] ;  /* 0x0000480010137984 */ /* 0x000e620000000800 */
[----:B---3--:R-:W-:-:S03]  /*c190*/  IADD3 R8, PT, PT, R25, R8, R28 ;  /* 0x0000000819087210 */ /* 0x008fc60007ffe01c */
[----:B------:R-:W3:Y:S01]  /*c1a0*/  LDS R29, [R16+0x4c] ;  /* 0x00004c00101d7984 */ /* 0x000ee20000000800 */
[----:B-----5:R-:W-:-:S04]  /*c1b0*/  IADD3 R8, PT, PT, R21, R8, R18 ;  /* 0x0000000815087210 */ /* 0x020fc80007ffe012 */
[----:B----4-:R-:W-:-:S04]  /*c1c0*/  IADD3 R8, PT, PT, R17, R8, R24 ;  /* 0x0000000811087210 */ /* 0x010fc80007ffe018 */
[----:B--2---:R-:W-:-:S04]  /*c1d0*/  IADD3 R8, PT, PT, R15, R8, R20 ;  /* 0x000000080f087210 */ /* 0x004fc80007ffe014 */
[----:B0-----:R-:W-:-:S04]  /*c1e0*/  IADD3 R8, PT, PT, R23, R8, R26 ;  /* 0x0000000817087210 */ /* 0x001fc80007ffe01a */
[----:B-1----:R-:W-:-:S05]  /*c1f0*/  IADD3 R8, PT, PT, R19, R8, R22 ;  /* 0x0000000813087210 */ /* 0x002fca0007ffe016 */
        /* <DEDUP_REMOVED lines=11> */
.L_x_1684:
        /* <DEDUP_REMOVED lines=39> */
.L_x_1491:
[----:B------:R-:W-:Y:S05]  /*c520*/  WARPSYNC.ALL ;  /* 0x0000000000007948 */ /* 0x000fea0003800000 */
[----:B------:R-:W-:Y:S01]  /*c530*/  BAR.SYNC.DEFER_BLOCKING 0x0 ;  /* 0x0000000000007b1d */ /* 0x000fe20000010000 */
[----:B---3--:R-:W-:Y:S02]  /*c540*/  MOV R15, 0x400 ;  /* 0x00000400000f7802 */ /* 0x008fe40000000f00 */
[----:B------:R-:W-:-:S05]  /*c550*/  PLOP3.LUT P0, PT, PT, PT, PT, 0x8, 0x80 ;  /* 0x000000000080781c */ /* 0x000fca0003f0e170 */
[----:B------:R-:W1:Y:S01]  /*c560*/  LDC R18, c[0x0][0x3a0] ;  /* 0x0000e800ff127b82 */ /* 0x000e620000000800 */
[----:B------:R-:W-:Y:S01]  /*c570*/  BSSY.RECONVERGENT B0, `(.L_x_1493) ;  /* 0x0000015000007945 */ /* 0x000fe20003800200 */
[----:B------:R-:W3:Y:S01]  /*c580*/  S2R R16, SR_CgaCtaId ;  /* 0x0000000000107919 */ /* 0x000ee20000008800 */
[----:B0-----:R-:W2:Y:S01]  /*c590*/  LDS R9, [R12+0x10] ;  /* 0x000010000c097984 */ /* 0x001ea20000000800 */
[----:B---3--:R-:W-:-:S05]  /*c5a0*/  LEA R8, R16, R15, 0x18 ;  /* 0x0000000f10087211 */ /* 0x008fca00078ec0ff */
[----:B------:R-:W0:Y:S01]  /*c5b0*/  LDS R11, [R8+0x890] ;  /* 0x00089000080b7984 */ /* 0x000e220000000800 */
[----:B------:R-:W-:Y:S02]  /*c5c0*/  IMAD R13, R5, 0x4, R8 ;  /* 0x00000004050d7824 */ /* 0x000fe400078e0208 */
[----:B--2---:R-:W-:-:S05]  /*c5d0*/  IMAD.IADD R10, R9, 0x1, R0 ;  /* 0x00000001090a7824 */ /* 0x004fca00078e0200 */
[----:B-1----:R-:W-:Y:S01]  /*c5e0*/  ISETP.GE.AND P1, PT, R10, R18, PT ;  /* 0x000000120a00720c */ /* 0x002fe20003f26270 */
[----:B------:R1:W-:Y:S01]  /*c5f0*/  STS [R14+0x8a0], R10 ;  /* 0x0008a00a0e007388 */ /* 0x0003e20000000800 */
[----:B0-----:R-:W-:Y:S01]  /*c600*/  IMAD.IADD R0, R11, 0x1, R0 ;  /* 0x000000010b007824 */ /* 0x001fe200078e0200 */
[----:B------:R-:W-:Y:S10]  /*c610*/  BAR.SYNC.DEFER_BLOCKING 0x0 ;  /* 0x0000000000007b1d */ /* 0x000ff40000010000 */
[----:B-1----:R-:W-:Y:S05]  /*c620*/  @P1 BRA `(.L_x_1494) ;  /* 0x0000000000241947 */ /* 0x002fea0003800000 */
        /* <DEDUP_REMOVED lines=9> */
.L_x_1494:
[----:B------:R-:W-:Y:S05]  /*c6c0*/  BSYNC.RECONVERGENT B0 ;  /* 0x0000000000007941 */ /* 0x000fea0003800200 */
.L_x_1493:
[----:B------:R-:W-:Y:S06]  /*c6d0*/  BAR.RED.OR.DEFER_BLOCKING 0x0, P0 ;  /* 0x0000000000007b1d */ /* 0x000fec0000014800 */
[----:B------:R-:W1:Y:S01]  /*c6e0*/  B2R.RESULT RZ, P0 ;  /* 0x0000000000ff731c */ /* 0x000e620000004000 */
[C---:B------:R-:W-:Y:S01]  /*c6f0*/  ISETP.LT.U32.AND P1, PT, R2.reuse, 0x3, PT ;  /* 0x000000030200780c */ /* 0x040fe20003f21070 */
[----:B------:R-:W-:-:S12]  /*c700*/  VIADD R2, R2, 0x1 ;  /* 0x0000000102027836 */ /* 0x000fd80000000000 */
[----:B-1----:R-:W-:Y:S05]  /*c710*/  @!P0 BRA P1, `(.L_x_1495) ;  /* 0xfffffff800308947 */ /* 0x002fea000083ffff */
[----:B------:R-:W1:Y:S01]  /*c720*/  S2UR UR11, SR_CTAID.X ;  /* 0x00000000000b79c3 */ /* 0x000e620000002500 */
[----:B------:R-:W2:Y:S01]  /*c730*/  LDCU.64 UR6, c[0x0][0x398] ;  /* 0x00007300ff0677ac */ /* 0x000ea20008000a00 */
[----:B0-----:R-:W-:Y:S01]  /*c740*/  VIADD R9, R15, 0x4870 ;  /* 0x000048700f097836 */ /* 0x001fe20000000000 */
[----:B------:R-:W0:Y:S04]  /*c750*/  LDCU.64 UR12, c[0x0][0x380] ;  /* 0x00007000ff0c77ac */ /* 0x000e280008000a00 */
[----:B------:R-:W-:-:S05]  /*c760*/  LEA R9, R16, R9, 0x18 ;  /* 0x0000000910097211 */ /* 0x000fca00078ec0ff */
[----:B------:R-:W-:Y:S01]  /*c770*/  IMAD R0, R18, 0x4, R9 ;  /* 0x0000000412007824 */ /* 0x000fe200078e0209 */
[----:B--2---:R-:W-:Y:S01]  /*c780*/  USHF.R.S32.HI UR10, URZ, 0x1f, UR6 ;  /* 0x0000001fff0a7899 */ /* 0x004fe20008011406 */
[----:B------:R-:W-:Y:S01]  /*c790*/  IMAD.U32 R10, RZ, RZ, UR7 ;  /* 0x00000007ff0a7e24 */ /* 0x000fe2000f8e00ff */
[----:B-1----:R-:W-:-:S04]  /*c7a0*/  UIMAD.WIDE.U32 UR4, UR11, UR6, URZ ;  /* 0x000000060b0472a5 */ /* 0x002fc8000f8e00ff */
[----:B------:R-:W-:Y:S01]  /*c7b0*/  ISETP.NE.AND P0, PT, R10, 0x1, PT ;  /* 0x000000010a00780c */ /* 0x000fe20003f05270 */
[----:B------:R-:W-:Y:S02]  /*c7c0*/  UIMAD UR10, UR10, UR11, URZ ;  /* 0x0000000b0a0a72a4 */ /* 0x000fe4000f8e02ff */
[----:B0-----:R-:W-:Y:S02]  /*c7d0*/  ULEA UR6, UP0, UR4, UR12, 0x2 ;  /* 0x0000000c04067291 */ /* 0x001fe4000f8010ff */
        /* <DEDUP_REMOVED lines=10> */
[----:B------:R0:W1:Y:S03]  /*c880*/  LDS R2, [R8+0x4860] ;  /* 0x0048600008027984 */ /* 0x0000660000000800 */
        /* <DEDUP_REMOVED lines=16> */
[----:B------:R2:W3:Y:S01]  /*c990*/  LDS R21, [R8+0x4868] ;  /* 0x0048680008157984 */ /* 0x0004e20000000800 */
[--C-:B------:R-:W-:Y:S02]  /*c9a0*/  IMAD.MOV.U32 R23, RZ, RZ, R5.reuse ;  /* 0x000000ffff177224 */ /* 0x100fe400078e0005 */
[----:B------:R-:W-:Y:S02]  /*c9b0*/  IMAD.MOV.U32 R22, RZ, RZ, R5 ;  /* 0x000000ffff167224 */ /* 0x000fe400078e0005 */
[----:B----4-:R-:W-:-:S07]  /*c9c0*/  IMAD.WIDE R18, R15, 0x4, R12 ;  /* 0x000000040f127825 */ /* 0x010fce00078e020c */
.L_x_1516:
[----:B------:R-:W-:-:S04]  /*c9d0*/  SHF.R.S64 R9, RZ, 0x1c, R23 ;  /* 0x0000001cff097819 */ /* 0x000fc80000001017 */
[----:B0-2---:R-:W-:-:S04]  /*c9e0*/  IADD3 R8, P0, PT, R18, R9, RZ ;  /* 0x0000000912087210 */ /* 0x005fc80007f1e0ff */
[----:B------:R-:W-:-:S06]  /*c9f0*/  LEA.HI.X.SX32 R9, R23, R19, 0x4, P0 ;  /* 0x0000001317097211 */ /* 0x000fcc00000f26ff */
[----:B------:R-:W2:Y:S01]  /*ca00*/  LDG.E.128 R8, desc[UR8][R8.64] ;  /* 0x0000000808087981 */ /* 0x000ea2000c1e1d00 */
[----:B------:R-:W-:Y:S01]  /*ca10*/  BSSY.RECONVERGENT B2, `(.L_x_1500) ;  /* 0x000003d000027945 */ /* 0x000fe20003800200 */
[C---:B--2---:R-:W-:Y:S02]  /*ca20*/  ISETP.GE.AND P0, PT, R8.reuse, RZ, PT ;  /* 0x000000ff0800720c */ /* 0x044fe40003f06270 */
[----:B------:R-:W-:-:S04]  /*ca30*/  LOP3.LUT R25, R8, 0x7fe00000, RZ, 0xc, !PT ;  /* 0x7fe0000008197812 */ /* 0x000fc800078e0cff */
[----:B------:R-:W-:-:S04]  /*ca40*/  SEL R25, R8, R25, !P0 ;  /* 0x0000001908197207 */ /* 0x000fc80004000000 */
[----:B------:R-:W-:-:S04]  /*ca50*/  LOP3.LUT R25, R25, R30, RZ, 0x3c, !PT ;  /* 0x0000001e19197212 */ /* 0x000fc800078e3cff */
[----:B------:R-:W-:Y:S01]  /*ca60*/  ISETP.GT.U32.AND P0, PT, R25, 0x1fffff, PT ;  /* 0x001fffff1900780c */ /* 0x000fe20003f04070 */
[----:B------:R-:W-:-:S12]  /*ca70*/  IMAD R25, R22, 0x4, R15 ;  /* 0x0000000416197824 */ /* 0x000fd800078e020f */
[----:B------:R-:W-:Y:S05]  /*ca80*/  @P0 BRA `(.L_x_1501) ;  /* 0x0000000000d40947 */ /* 0x000fea0003800000 */
[----:B------:R-:W-:Y:S01]  /*ca90*/  LOP3.LUT R27, RZ, R8, RZ, 0x33, !PT ;  /* 0x00000008ff1b7212 */ /* 0x000fe200078e33ff */
[----:B------:R-:W-:Y:S01]  /*caa0*/  BSSY.RECONVERGENT B3, `(.L_x_1502) ;  /* 0x000001e000037945 */ /* 0x000fe20003800200 */
[----:B------:R-:W-:Y:S02]  /*cab0*/  SHF.R.U32.HI R22, RZ, 0xa, R8 ;  /* 0x0000000aff167819 */ /* 0x000fe40000011608 */
[----:B------:R-:W-:Y:S02]  /*cac0*/  SHF.R.S32.HI R27, RZ, 0x1f, R27 ;  /* 0x0000001fff1b7819 */ /* 0x000fe4000001141b */
[----:B---3--:R-:W-:Y:S02]  /*cad0*/  ISETP.GT.AND P0, PT, R21, 0x800, PT ;  /* 0x000008001500780c */ /* 0x008fe40003f04270 */
[----:B------:R-:W-:-:S04]  /*cae0*/  LOP3.LUT R27, R22, 0x7ff, R27, 0x48, !PT ;  /* 0x000007ff161b7812 */ /* 0x000fc800078e481b */
[CC--:B-1----:R-:W-:Y:S02]  /*caf0*/  ISETP.GE.U32.AND P1, PT, R27.reuse, R2.reuse, PT ;  /* 0x000000021b00720c */ /* 0x0c2fe40003f26070 */
[----:B------:R-:W-:-:S11]  /*cb00*/  ISETP.NE.OR P0, PT, R27, R2, P0 ;  /* 0x000000021b00720c */ /* 0x000fd60000705670 */
        /* <DEDUP_REMOVED lines=23> */
.L_x_1503:
[----:B------:R-:W-:Y:S05]  /*cc80*/  BSYNC.RECONVERGENT B3 ;  /* 0x0000000000037941 */ /* 0x000fea0003800200 */
.L_x_1502:
        /* <DEDUP_REMOVED lines=17> */
[----:B------:R-:W-:Y:S01]  /*cda0*/  LEA R27, R22, UR4, 0x2 ;  /* 0x00000004161b7c11 */ /* 0x000fe2000f8e10ff */
[----:B------:R-:W-:-:S04]  /*cdb0*/  IMAD.IADD R22, R6, 0x1, R25 ;  /* 0x0000000106167824 */ /* 0x000fc800078e0219 */
[----:B------:R2:W-:Y:S04]  /*cdc0*/  STS [R27+0x2000], R8 ;  /* 0x002000081b007388 */ /* 0x0005e80000000800 */
[----:B------:R2:W-:Y:S02]  /*cdd0*/  STS [R27], R22 ;  /* 0x000000161b007388 */ /* 0x0005e40000000800 */
.L_x_1501:
[----:B------:R-:W-:Y:S05]  /*cde0*/  BSYNC.RECONVERGENT B2 ;  /* 0x0000000000027941 */ /* 0x000fea0003800200 */
.L_x_1500:
        /* <DEDUP_REMOVED lines=24> */
[----:B------:R-:W-:-:S04]  /*cf70*/  IADD3 R8, PT, PT, R25, 0x1, R6 ;  /* 0x0000000119087810 */ /* 0x000fc80007ffe006 */
        /* <DEDUP_REMOVED lines=8> */
[----:B0-----:R-:W-:-:S04]  /*d000*/  IMAD.IADD R27, R27, 0x1, R28 ;  /* 0x000000011b1b7824 */ /* 0x001fc800078e021c */
[C---:B------:R-:W-:Y:S01]  /*d010*/  IMAD R22, R27.reuse, 0x4, R0 ;  /* 0x000000041b167824 */ /* 0x040fe200078e0200 */
[----:B------:R-:W-:-:S05]  /*d020*/  LEA R29, R27, UR4, 0x2 ;  /* 0x000000041b1d7c11 */ /* 0x000fca000f8e10ff */
[----:B------:R0:W-:Y:S04]  /*d030*/  STS [R29], R8 ;  /* 0x000000081d007388 */ /* 0x0001e80000000800 */
[----:B------:R0:W-:Y:S02]  /*d040*/  STS [R22], R9 ;  /* 0x0000000916007388 */ /* 0x0001e40000000800 */
.L_x_1507:
[----:B------:R-:W-:Y:S05]  /*d050*/  BSYNC.RECONVERGENT B3 ;  /* 0x0000000000037941 */ /* 0x000fea0003800200 */
.L_x_1506:
        /* <DEDUP_REMOVED lines=21> */
.L_x_1505:
[----:B------:R-:W-:Y:S05]  /*d1b0*/  BSYNC.RECONVERGENT B2 ;  /* 0x0000000000027941 */ /* 0x000fea0003800200 */
.L_x_1504:
        /* <DEDUP_REMOVED lines=38> */
.L_x_1511:
[----:B------:R-:W-:Y:S05]  /*d420*/  BSYNC.RECONVERGENT B3 ;  /* 0x0000000000037941 */ /* 0x000fea0003800200 */
.L_x_1510:
        /* <DEDUP_REMOVED lines=17> */
[----:B------:R-:W-:Y:S02]  /*d540*/  LEA R9, R8, UR4, 0x2 ;  /* 0x0000000408097c11 */ /* 0x000fe4000f8e10ff */
[----:B------:R-:W-:-:S03]  /*d550*/  IADD3 R8, PT, PT, R25, 0x2, R6 ;  /* 0x0000000219087810 */ /* 0x000fc60007ffe006 */
[----:B------:R2:W-:Y:S04]  /*d560*/  STS [R9+0x2000], R10 ;  /* 0x0020000a09007388 */ /* 0x0005e80000000800 */
[----:B------:R2:W-:Y:S02]  /*d570*/  STS [R9], R8 ;  /* 0x0000000809007388 */ /* 0x0005e40000000800 */
.L_x_1509:
[----:B------:R-:W-:Y:S05]  /*d580*/  BSYNC.RECONVERGENT B2 ;  /* 0x0000000000027941 */ /* 0x000fea0003800200 */
.L_x_1508:
        /* <DEDUP_REMOVED lines=9> */
[----:B------:R-:W-:Y:S01]  /*d620*/  SHF.R.U32.HI R8, RZ, 0xa, R11 ;  /* 0x0000000aff087819 */ /* 0x000fe2000001160b */
[----:B------:R-:W-:Y:S01]  /*d630*/  VIADD R25, R25, 0x3 ;  /* 0x0000000319197836 */ /* 0x000fe20000000000 */
        /* <DEDUP_REMOVED lines=28> */
.L_x_1515:
[----:B------:R-:W-:Y:S05]  /*d800*/  BSYNC.RECONVERGENT B3 ;  /* 0x0000000000037941 */ /* 0x000fea0003800200 */
.L_x_1514:
        /* <DEDUP_REMOVED lines=8> */
[----:B------:R-:W-:-:S05]  /*d890*/  IMAD.IADD R25, R6, 0x1, R25 ;  /* 0x0000000106197824 */ /* 0x000fca00078e0219 */
        /* <DEDUP_REMOVED lines=12> */
.L_x_1513:
[----:B------:R-:W-:Y:S05]  /*d960*/  BSYNC.RECONVERGENT B2 ;  /* 0x0000000000027941 */ /* 0x000fea0003800200 */
.L_x_1512:
[----:B------:R-:W-:-:S04]  /*d970*/  VIADD R22, R23, 0x200 ;  /* 0x0000020017167836 */ /* 0x000fc80000000000 */
[----:B------:R-:W-:Y:S01]  /*d980*/  IMAD.MOV.U32 R23, RZ, RZ, R22 ;  /* 0x000000ffff177224 */ /* 0x000fe200078e0016 */
[----:B------:R-:W-:-:S13]  /*d990*/  ISETP.GT.AND P0, PT, R20, R22, PT ;  /* 0x000000161400720c */ /* 0x000fda0003f04270 */
[----:B------:R-:W-:Y:S05]  /*d9a0*/  @P0 BRA `(.L_x_1516) ;  /* 0xfffffff000080947 */ /* 0x000fea000383ffff */
.L_x_1499:
[----:B------:R-:W-:Y:S05]  /*d9b0*/  BSYNC.RECONVERGENT B0 ;  /* 0x0000000000007941 */ /* 0x000fea0003800200 */
.L_x_1498:
[----:B------:R-:W-:Y:S01]  /*d9c0*/  ISETP.GE.U32.AND P0, PT, R5, R15, PT ;  /* 0x0000000f0500720c */ /* 0x000fe20003f06070 */
[----:B------:R-:W-:-:S12]  /*d9d0*/  BSSY.RECONVERGENT B0, `(.L_x_1517) ;  /* 0x0000040000007945 */ /* 0x000fd80003800200 */
[----:B------:R-:W-:Y:S05]  /*d9e0*/  @P0 BRA `(.L_x_1518) ;  /* 0x0000000000f80947 */ /* 0x000fea0003800000 */
[----:B0-2---:R-:W-:-:S06]  /*d9f0*/  IMAD.WIDE.U32 R8, R5, 0x4, R12 ;  /* 0x0000000405087825 */ /* 0x005fcc00078e000c */
        /* <DEDUP_REMOVED lines=14> */
[----:B-1----:R-:W-:Y:S02]  /*dae0*/  ISETP.GE.U32.AND P0, PT, R25, R2, PT ;  /* 0x000000021900720c */ /* 0x002fe40003f06070 */
[----:B0-----:R-:W-:-:S11]  /*daf0*/  LEA R9, R10, R11, 0x18 ;  /* 0x0000000b0a097211 */ /* 0x001fd600078ec0ff */
[----:B------:R-:W-:Y:S05]  /*db00*/  @P0 BRA `(.L_x_1520) ;  /* 0x0000000000580947 */ /* 0x000fea0003800000 */
[----:B----4-:R-:W0:Y:S01]  /*db10*/  S2R R19, SR_LANEID ;  /* 0x0000000000137919 */ /* 0x010e220000000000 */
        /* <DEDUP_REMOVED lines=21> */
.L_x_1520:
[----:B------:R-:W-:Y:S05]  /*dc70*/  BSYNC.RECONVERGENT B2 ;  /* 0x0000000000027941 */ /* 0x000fea0003800200 */
.L_x_1519:
[----:B0-----:R-:W0:Y:S02]  /*dc80*/  LDS R18, [R9+0x4868] ;  /* 0x0048680009127984 */ /* 0x001e240000000800 */
[----:B0-----:R-:W-:-:S04]  /*dc90*/  ISETP.GT.AND P0, PT, R18, 0x800, PT ;  /* 0x000008001200780c */ /* 0x001fc80003f04270 */
[----:B------:R-:W-:-:S13]  /*dca0*/  ISETP.NE.OR P0, PT, R25, R2, P0 ;  /* 0x000000021900720c */ /* 0x000fda0000705670 */
[----:B------:R-:W-:Y:S05]  /*dcb0*/  @P0 BRA `(.L_x_1518) ;  /* 0x0000000000440947 */ /* 0x000fea0003800000 */
[----:B------:R-:W0:Y:S01]  /*dcc0*/  S2R R22, SR_LANEID ;  /* 0x0000000000167919 */ /* 0x000e220000000000 */
[----:B------:R-:W-:Y:S01]  /*dcd0*/  VOTEU.ANY UR4, UPT, PT ;  /* 0x0000000000047886 */ /* 0x000fe200038e0100 */
[----:B------:R-:W-:Y:S01]  /*dce0*/  VIADD R11, R11, 0x4864 ;  /* 0x000048640b0b7836 */ /* 0x000fe20000000000 */
[----:B----4-:R-:W0:Y:S04]  /*dcf0*/  FLO.U32 R19, UR4 ;  /* 0x0000000400137d00 */ /* 0x010e2800080e0000 */
[----:B---3--:R-:W-:Y:S02]  /*dd00*/  LEA R21, R10, R11, 0x18 ;  /* 0x0000000b0a157211 */ /* 0x008fe400078ec0ff */
        /* <DEDUP_REMOVED lines=11> */
[----:B------:R0:W-:Y:S02]  /*ddc0*/  STS [R9], R10 ;  /* 0x0000000a09007388 */ /* 0x0001e40000000800 */
.L_x_1518:
[----:B------:R-:W-:Y:S05]  /*ddd0*/  BSYNC.RECONVERGENT B0 ;  /* 0x0000000000007941 */ /* 0x000fea0003800200 */
.L_x_1517:
[----:B0-----:R-:W-:-:S04]  /*dde0*/  IMAD.IADD R9, R15, 0x1, R5 ;  /* 0x000000010f097824 */ /* 0x001fc800078e0205 */
[----:B------:R-:W-:-:S05]  /*ddf0*/  IMAD R9, R20, 0x4, R9 ;  /* 0x0000000414097824 */ /* 0x000fca00078e0209 */
[----:B------:R-:W-:-:S13]  /*de00*/  ISETP.GE.AND P0, PT, R9, R4, PT ;  /* 0x000000040900720c */ /* 0x000fda0003f06270 */
[----:B------:R-:W-:Y:S05]  /*de10*/  @P0 BRA `(.L_x_1521) ;  /* 0x0000001800580947 */ /* 0x000fea0003800000 */
[----:B--2---:R-:W-:-:S05]  /*de20*/  IMAD.WIDE R10, R9, 0x4, R12 ;  /* 0x00000004090a7825 */ /* 0x004fca00078e020c */
        /* <DEDUP_REMOVED lines=12> */
[----:B----4-:R-:W-:Y:S02]  /*def0*/  MOV R24, 0x400 ;  /* 0x0000040000187802 */ /* 0x010fe40000000f00 */
[----:B------:R-:W-:-:S04]  /*df00*/  LOP3.LUT R23, R10, 0x7ff, R15, 0x48, !PT ;  /* 0x000007ff0a177812 */ /* 0x000fc800078e480f */
[----:B-1----:R-:W-:Y:S02]  /*df10*/  ISETP.GE.U32.AND P0, PT, R23, R2, PT ;  /* 0x000000021700720c */ /* 0x002fe40003f06070 */
[----:B0-----:R-:W-:-:S11]  /*df20*/  LEA R10, R11, R24, 0x18 ;  /* 0x000000180b0a7211 */ /* 0x001fd600078ec0ff */
[----:B------:R-:W-:Y:S05]  /*df30*/  @P0 BRA `(.L_x_1523) ;  /* 0x0000000000580947 */ /* 0x000fea0003800000 */
[----:B------:R-:W0:Y:S01]  /*df40*/  S2R R18, SR_LANEID ;  /* 0x0000000000127919 */ /* 0x000e220000000000 */
[----:B------:R-:W1:Y:S01]  /*df50*/  S2UR UR6, SR_CgaCtaId ;  /* 0x00000000000679c3 */ /* 0x000e620000008800 */
[----:B------:R-:W-:Y:S01]  /*df60*/  VOTEU.ANY UR7, UPT, PT ;  /* 0x0000000000077886 */ /* 0x000fe200038e0100 */
[----:B------:R-:W-:Y:S01]  /*df70*/  UMOV UR4, 0x400 ;  /* 0x0000040000047882 */ /* 0x000fe20000000000 */
[----:B---3--:R-:W0:Y:S01]  /*df80*/  FLO.U32 R21, UR7 ;  /* 0x0000000700157d00 */ /* 0x008e2200080e0000 */
[----:B------:R-:W-:Y:S01]  /*df90*/  UIADD3 UR5, UPT, UPT, UR4, 0x486c, URZ ;  /* 0x0000486c04057890 */ /* 0x000fe2000fffe0ff */
[----:B------:R-:W2:Y:S01]  /*dfa0*/  S2R R22, SR_LTMASK ;  /* 0x0000000000167919 */ /* 0x000ea20000003900 */
[----:B------:R-:W-:-:S05]  /*dfb0*/  UIADD3 UR4, UPT, UPT, UR4, 0x4870, URZ ;  /* 0x0000487004047890 */ /* 0x000fca000fffe0ff */
[----:B------:R-:W3:Y:S01]  /*dfc0*/  POPC R20, UR7 ;  /* 0x0000000700147d09 */ /* 0x000ee20008000000 */
[----:B-1----:R-:W-:Y:S02]  /*dfd0*/  ULEA UR5, UR6, UR5, 0x18 ;  /* 0x0000000506057291 */ /* 0x002fe4000f8ec0ff */
[----:B------:R-:W-:Y:S01]  /*dfe0*/  ULEA UR4, UR6, UR4, 0x18 ;  /* 0x0000000406047291 */ /* 0x000fe2000f8ec0ff */
[----:B0-----:R-:W-:Y:S01]  /*dff0*/  ISETP.EQ.U32.AND P0, PT, R21, R18, PT ;  /* 0x000000121500720c */ /* 0x001fe20003f02070 */
[----:B------:R-:W-:Y:S01]  /*e000*/  IMAD.IADD R18, R6, 0x1, R9 ;  /* 0x0000000106127824 */ /* 0x000fe200078e0209 */
        /* <DEDUP_REMOVED lines=9> */
.L_x_1523:
[----:B------:R-:W-:Y:S05]  /*e0a0*/  BSYNC.RECONVERGENT B0 ;  /* 0x0000000000007941 */ /* 0x000fea0003800200 */
.L_x_1522:
        /* <DEDUP_REMOVED lines=20> */
[----:B------:R0:W-:Y:S01]  /*e1f0*/  STS [R11], R10 ;  /* 0x0000000a0b007388 */ /* 0x0001e20000000800 */
[----:B------:R-:W-:Y:S05]  /*e200*/  BRA `(.L_x_1521) ;  /* 0x00000014005c7947 */ /* 0x000fea0003800000 */
.L_x_1497:
[----:B----4-:R-:W-:Y:S01]  /*e210*/  IMAD.IADD R19, R6, 0x1, R5 ;  /* 0x0000000106137824 */ /* 0x010fe200078e0205 */
[----:B------:R-:W2:Y:S04]  /*e220*/  LDCU UR7, c[0x0][0x39c] ;  /* 0x00007380ff0777ac */ /* 0x000ea80008000800 */
        /* <DEDUP_REMOVED lines=18> */
.L_x_1530:
[----:B------:R-:W-:-:S06]  /*e350*/  IMAD.WIDE R10, R21, 0x4, R16 ;  /* 0x00000004150a7825 */ /* 0x000fcc00078e0210 */
[----:B------:R-:W3:Y:S01]  /*e360*/  LDG.E R10, desc[UR8][R10.64] ;  /* 0x000000080a0a7981 */ /* 0x000ee2000c1e1900 */
[----:B------:R-:W-:Y:S01]  /*e370*/  VIADD R20, R20, 0x1 ;  /* 0x0000000114147836 */ /* 0x000fe20000000000 */
[----:B------:R-:W-:Y:S04]  /*e380*/  BSSY.RECONVERGENT B2, `(.L_x_1526) ;  /* 0x0000038000027945 */ /* 0x000fe80003800200 */
[----:B------:R-:W-:Y:S02]  /*e390*/  ISETP.NE.AND P2, PT, R20, RZ, PT ;  /* 0x000000ff1400720c */ /* 0x000fe40003f45270 */
[C---:B---3--:R-:W-:Y:S02]  /*e3a0*/  ISETP.GE.AND P0, PT, R10.reuse, RZ, PT ;  /* 0x000000ff0a00720c */ /* 0x048fe40003f06270 */
        /* <DEDUP_REMOVED lines=9> */
[----:B----4-:R-:W-:Y:S02]  /*e440*/  ISETP.GT.AND P0, PT, R22, 0x800, PT ;  /* 0x000008001600780c */ /* 0x010fe40003f04270 */
[----:B------:R-:W-:-:S04]  /*e450*/  LOP3.LUT R11, R11, 0x7ff, R24, 0x48, !PT ;  /* 0x000007ff0b0b7812 */ /* 0x000fc800078e4818 */
[CC--:B-1----:R-:W-:Y:S02]  /*e460*/  ISETP.GE.U32.AND P1, PT, R11.reuse, R2.reuse, PT ;  /* 0x000000020b00720c */ /* 0x0c2fe40003f26070 */
[----:B------:R-:W-:-:S11]  /*e470*/  ISETP.NE.OR P0, PT, R11, R2, P0 ;  /* 0x000000020b00720c */ /* 0x000fd60000705670 */
[----:B------:R-:W-:Y:S05]  /*e480*/  @P1 BRA `(.L_x_1529) ;  /* 0x00000000004c1947 */ /* 0x000fea0003800000 */
[----:B------:R-:W1:Y:S01]  /*e490*/  S2R R26, SR_LANEID ;  /* 0x00000000001a7919 */ /* 0x000e620000000000 */
[----:B------:R-:W3:Y:S01]  /*e4a0*/  S2UR UR5, SR_CgaCtaId ;  /* 0x00000000000579c3 */ /* 0x000ee20000008800 */
[----:B------:R-:W-:Y:S01]  /*e4b0*/  VOTEU.ANY UR6, UPT, PT ;  /* 0x0000000000067886 */ /* 0x000fe200038e0100 */
[----:B------:R-:W-:Y:S01]  /*e4c0*/  UMOV UR4, 0x400 ;  /* 0x0000040000047882 */ /* 0x000fe20000000000 */
[----:B------:R-:W1:Y:S01]  /*e4d0*/  FLO.U32 R25, UR6 ;  /* 0x0000000600197d00 */ /* 0x000e6200080e0000 */
[----:B------:R-:W-:-:S07]  /*e4e0*/  UIADD3 UR4, UPT, UPT, UR4, 0x486c, URZ ;  /* 0x0000486c04047890 */ /* 0x000fce000fffe0ff */
[----:B------:R-:W4:Y:S01]  /*e4f0*/  POPC R24, UR6 ;  /* 0x0000000600187d09 */ /* 0x000f220008000000 */
[----:B---3--:R-:W-:Y:S01]  /*e500*/  ULEA UR4, UR5, UR4, 0x18 ;  /* 0x0000000405047291 */ /* 0x008fe2000f8ec0ff */
[----:B-1----:R-:W-:Y:S02]  /*e510*/  ISETP.EQ.U32.AND P1, PT, R25, R26, PT ;  /* 0x0000001a1900720c */ /* 0x002fe40003f22070 */
[----:B------:R-:W1:Y:S11]  /*e520*/  S2R R26, SR_LTMASK ;  /* 0x00000000001a7919 */ /* 0x000e760000003900 */
[----:B----4-:R-:W3:Y:S01]  /*e530*/  @P1 ATOMS.ADD R24, [UR4], R24 ;  /* 0x00000018ff18198c */ /* 0x010ee20008000004 */
[----:B-1----:R-:W-:-:S03]  /*e540*/  LOP3.LUT R26, R26, UR6, RZ, 0xc0, !PT ;  /* 0x000000061a1a7c12 */ /* 0x002fc6000f8ec0ff */
[----:B---3--:R-:W1:Y:S03]  /*e550*/  SHFL.IDX PT, R11, R24, R25, 0x1f ;  /* 0x00001f19180b7589 */ /* 0x008e6600000e0000 */
[----:B------:R-:W1:Y:S02]  /*e560*/  POPC R26, R26 ;  /* 0x0000001a001a7309 */ /* 0x000e640000000000 */
[----:B-1----:R-:W-:-:S04]  /*e570*/  IMAD.IADD R11, R11, 0x1, R26 ;  /* 0x000000010b0b7824 */ /* 0x002fc800078e021a */
[C---:B------:R-:W-:Y:S02]  /*e580*/  IMAD R23, R11.reuse, 0x4, R9 ;  /* 0x000000040b177824 */ /* 0x040fe400078e0209 */
[----:B------:R-:W-:-:S03]  /*e590*/  IMAD R11, R11, 0x4, R0 ;  /* 0x000000040b0b7824 */ /* 0x000fc600078e0200 */
[----:B------:R1:W-:Y:S04]  /*e5a0*/  STS [R23], R18 ;  /* 0x0000001217007388 */ /* 0x0003e80000000800 */
[----:B------:R1:W-:Y:S02]  /*e5b0*/  STS [R11], R10 ;  /* 0x0000000a0b007388 */ /* 0x0003e40000000800 */
.L_x_1529:
[----:B--2---:R-:W-:Y:S05]  /*e5c0*/  BSYNC.RECONVERGENT B3 ;  /* 0x0000000000037941 */ /* 0x004fea0003800200 */
.L_x_1528:
        /* <DEDUP_REMOVED lines=15> */
[----:B-1----:R-:W-:-:S04]  /*e6c0*/  IMAD.IADD R11, R11, 0x1, R26 ;  /* 0x000000010b0b7824 */ /* 0x002fc800078e021a */
[----:B------:R-:W-:-:S05]  /*e6d0*/  IMAD R11, R11, 0x4, R8 ;  /* 0x000000040b0b7824 */ /* 0x000fca00078e0208 */
[----:B------:R3:W-:Y:S04]  /*e6e0*/  STS [R11+0x2000], R10 ;  /* 0x0020000a0b007388 */ /* 0x0007e80000000800 */
[----:B------:R3:W-:Y:S02]  /*e6f0*/  STS [R11], R18 ;  /* 0x000000120b007388 */ /* 0x0007e40000000800 */
.L_x_1527:
[----:B--2---:R-:W-:Y:S05]  /*e700*/  BSYNC.RECONVERGENT B2 ;  /* 0x0000000000027941 */ /* 0x004fea0003800200 */
.L_x_1526:
[----:B-1-3--:R-:W-:Y:S02]  /*e710*/  IMAD.U32 R10, RZ, RZ, UR7 ;  /* 0x00000007ff0a7e24 */ /* 0x00afe4000f8e00ff */
[----:B------:R-:W-:Y:S02]  /*e720*/  VIADD R18, R18, 0x200 ;  /* 0x0000020012127836 */ /* 0x000fe40000000000 */
[----:B------:R-:W-:Y:S01]  /*e730*/  IMAD R21, R10, 0x200, R21 ;  /* 0x000002000a157824 */ /* 0x000fe200078e0215 */
[----:B------:R-:W-:Y:S06]  /*e740*/  @P2 BRA `(.L_x_1530) ;  /* 0xfffffffc00002947 */ /* 0x000fec000383ffff */
.L_x_1525:
[----:B--2---:R-:W-:Y:S05]  /*e750*/  BSYNC.RECONVERGENT B0 ;  /* 0x0000000000007941 */ /* 0x004fea0003800200 */
.L_x_1524:
        /* <DEDUP_REMOVED lines=10> */
.L_x_1547:
[----:B------:R-:W-:-:S06]  /*e800*/  IMAD.WIDE R10, R19, 0x4, R16 ;  /* 0x00000004130a7825 */ /* 0x000fcc00078e0210 */
        /* <DEDUP_REMOVED lines=32> */
[C---:B------:R-:W-:Y:S02]  /*ea10*/  IMAD R27, R11.reuse, 0x4, R9 ;  /* 0x000000040b1b7824 */ /* 0x040fe400078e0209 */
[----:B------:R-:W-:-:S03]  /*ea20*/  IMAD R11, R11, 0x4, R0 ;  /* 0x000000040b0b7824 */ /* 0x000fc600078e0200 */
[----:B------:R1:W-:Y:S04]  /*ea30*/  STS [R27], R18 ;  /* 0x000000121b007388 */ /* 0x0003e80000000800 */
[----:B------:R1:W-:Y:S02]  /*ea40*/  STS [R11], R10 ;  /* 0x0000000a0b007388 */ /* 0x0003e40000000800 */
.L_x_1534:
[----:B------:R-:W-:Y:S05]  /*ea50*/  BSYNC.RECONVERGENT B2 ;  /* 0x0000000000027941 */ /* 0x000fea0003800200 */
.L_x_1533:
        /* <DEDUP_REMOVED lines=19> */
.L_x_1532:
[----:B------:R-:W-:Y:S05]  /*eb90*/  BSYNC.RECONVERGENT B0 ;  /* 0x0000000000007941 */ /* 0x000fea0003800200 */
.L_x_1531:
[----:B-12---:R-:W-:-:S06]  /*eba0*/  IMAD.WIDE R10, R23, 0x4, R16 ;  /* 0x00000004170a7825 */ /* 0x006fcc00078e0210 */
        /* <DEDUP_REMOVED lines=14> */
[CC--:B------:R-:W-:Y:S02]  /*ec90*/  ISETP.GE.U32.AND P1, PT, R11.reuse, R2.reuse, PT ;  /* 0x000000020b00720c */ /* 0x0c0fe40003f26070 */
        /* <DEDUP_REMOVED lines=22> */
.L_x_1538:
[----:B------:R-:W-:Y:S05]  /*ee00*/  BSYNC.RECONVERGENT B2 ;  /* 0x0000000000027941 */ /* 0x000fea0003800200 */
.L_x_1537:
        /* <DEDUP_REMOVED lines=20> */
.L_x_1536:
[----:B------:R-:W-:Y:S05]  /*ef50*/  BSYNC.RECONVERGENT B0 ;  /* 0x0000000000007941 */ /* 0x000fea0003800200 */
.L_x_1535:
        /* <DEDUP_REMOVED lines=38> */
.L_x_1542:
[----:B------:R-:W-:Y:S05]  /*f1c0*/  BSYNC.RECONVERGENT B2 ;  /* 0x0000000000027941 */ /* 0x000fea0003800200 */
.L_x_1541:
        /* <DEDUP_REMOVED lines=20> */
.L_x_1540:
[----:B------:R-:W-:Y:S05]  /*f310*/  BSYNC.RECONVERGENT B0 ;  /* 0x0000000000007941 */ /* 0x000fea0003800200 */
.L_x_1539:
        /* <DEDUP_REMOVED lines=38> */
.L_x_1546:
[----:B------:R-:W-:Y:S05]  /*f580*/  BSYNC.RECONVERGENT B2 ;  /* 0x0000000000027941 */ /* 0x000fea0003800200 */
.L_x_1545:
        /* <DEDUP_REMOVED lines=20> */
.L_x_1544:
[----:B------:R-:W-:Y:S05]  /*f6d0*/  BSYNC.RECONVERGENT B0 ;  /* 0x0000000000007941 */ /* 0x000fea0003800200 */
.L_x_1543:
[----:B-1----:R-:W1:Y:S01]  /*f6e0*/  LDC R20, c[0x0][0x39c] ;  /* 0x0000e700ff147b82 */ /* 0x002e620000000800 */
[C---:B--2---:R-:W-:Y:S02]  /*f6f0*/  VIADD R10, R15.reuse, 0x400 ;  /* 0x000004000f0a7836 */ /* 0x044fe40000000000 */
[----:B------:R-:W-:Y:S02]  /*f700*/  VIADD R15, R15, 0x800 ;  /* 0x000008000f0f7836 */ /* 0x000fe40000000000 */
[----:B------:R-:W-:Y:S01]  /*f710*/  VIADD R18, R18, 0x800 ;  /* 0x0000080012127836 */ /* 0x000fe20000000000 */
[----:B------:R-:W-:Y:S01]  /*f720*/  ISETP.GE.AND P0, PT, R10, R7, PT ;  /* 0x000000070a00720c */ /* 0x000fe20003f06270 */
[C---:B-1----:R-:W-:Y:S02]  /*f730*/  IMAD R21, R20.reuse, 0x800, R21 ;  /* 0x0000080014157824 */ /* 0x042fe400078e0215 */
[C---:B------:R-:W-:Y:S02]  /*f740*/  IMAD R25, R20.reuse, 0x800, R25 ;  /* 0x0000080014197824 */ /* 0x040fe400078e0219 */
[----:B------:R-:W-:-:S02]  /*f750*/  IMAD R23, R20, 0x800, R23 ;  /* 0x0000080014177824 */ /* 0x000fc400078e0217 */
[----:B------:R-:W-:-:S06]  /*f760*/  IMAD R19, R20, 0x800, R19 ;  /* 0x0000080014137824 */ /* 0x000fcc00078e0213 */
[----:B------:R-:W-:Y:S05]  /*f770*/  @!P0 BRA `(.L_x_1547) ;  /* 0xfffffff000208947 */ /* 0x000fea000383ffff */
.L_x_1521:
[----:B--2---:R-:W-:Y:S05]  /*f780*/  BSYNC.RECONVERGENT B1 ;  /* 0x0000000000017941 */ /* 0x004fea0003800200 */
.L_x_1496:
[----:B------:R-:W2:Y:S08]  /*f790*/  S2UR UR5, SR_CgaCtaId ;  /* 0x00000000000579c3 */ /* 0x000eb00000008800 */
[----:B------:R-:W-:Y:S06]  /*f7a0*/  BAR.SYNC.DEFER_BLOCKING 0x0 ;  /* 0x0000000000007b1d */ /* 0x000fec0000010000 */
[----:B------:R-:W-:-:S02]  /*f7b0*/  UMOV UR4, 0x400 ;  /* 0x0000040000047882 */ /* 0x000fc40000000000 */
[----:B--2---:R-:W-:-:S06]  /*f7c0*/  ULEA UR4, UR5, UR4, 0x18 ;  /* 0x0000000405047291 */ /* 0x004fcc000f8ec0ff */
[----:B------:R-:W-:-:S05]  /*f7d0*/  IMAD.U32 R0, RZ, RZ, UR4 ;  /* 0x00000004ff007e24 */ /* 0x000fca000f8e00ff */
[----:B0-----:R-:W0:Y:S02]  /*f7e0*/  LDS R8, [R0+0x4868] ;  /* 0x0048680000087984 */ /* 0x001e240000000800 */
[----:B0-----:R-:W-:-:S13]  /*f7f0*/  ISETP.GE.AND P0, PT, R8, 0x801, PT ;  /* 0x000008010800780c */ /* 0x001fda0003f06270 */
[----:B------:R-:W-:Y:S05]  /*f800*/  @!P0 BRA `(.L_x_1367) ;  /* 0x0000005000a48947 */ /* 0x000fea0003800000 */
[----:B------:R-:W4:Y:S01]  /*f810*/  LDCU UR4, c[0x0][0x39c] ;  /* 0x00007380ff0477ac */ /* 0x000f220008000800 */
[C---:B------:R-:W-:Y:S01]  /*f820*/  ISETP.GT.U32.AND P0, PT, R5.reuse, 0x1ff, PT ;  /* 0x000001ff0500780c */ /* 0x040fe20003f04070 */
[----:B------:R-:W-:Y:S01]  /*f830*/  IMAD R8, R5, 0x4, R0 ;  /* 0x0000000405087824 */ /* 0x000fe200078e0200 */
[----:B------:R-:W-:Y:S01]  /*f840*/  BSSY.RECONVERGENT B0, `(.L_x_1548) ;  /* 0x00001c9000007945 */ /* 0x000fe20003800200 */
[----:B-1----:R-:W-:-:S03]  /*f850*/  IMAD.SHL.U32 R9, R2, 0x400, RZ ;  /* 0x0000040002097824 */ /* 0x002fc600078e00ff */
[----:B------:R0:W-:Y:S02]  /*f860*/  STS [R8+0x8a0], RZ ;  /* 0x0008a0ff08007388 */ /* 0x0001e40000000800 */
[----:B------:R-:W-:Y:S02]  /*f870*/  LOP3.LUT R2, R30, 0x1ffc00, R9, 0xf8, !PT ;  /* 0x001ffc001e027812 */ /* 0x000fe400078ef809 */
[----:B------:R0:W-:Y:S04]  /*f880*/  STS [R8+0x10a0], RZ ;  /* 0x0010a0ff08007388 */ /* 0x0001e80000000800 */
[----:B------:R0:W-:Y:S01]  /*f890*/  @!P0 STS [R8+0x20a0], RZ ;  /* 0x0020a0ff08008388 */ /* 0x0001e20000000800 */
[----:B----4-:R-:W-:-:S03]  /*f8a0*/  IMAD.U32 R19, RZ, RZ, UR4 ;  /* 0x00000004ff137e24 */ /* 0x010fc6000f8e00ff */
[----:B------:R0:W-:Y:S01]  /*f8b0*/  STS [R8+0x18a0], RZ ;  /* 0x0018a0ff08007388 */ /* 0x0001e20000000800 */
[----:B------:R-:W-:Y:S01]  /*f8c0*/  BAR.SYNC.DEFER_BLOCKING 0x0 ;  /* 0x0000000000007b1d */ /* 0x000fe20000010000 */
[----:B------:R-:W-:-:S13]  /*f8d0*/  ISETP.NE.AND P0, PT, R19, 0x1, PT ;  /* 0x000000011300780c */ /* 0x000fda0003f05270 */
[----:B0-----:R-:W-:Y:S05]  /*f8e0*/  @P0 BRA `(.L_x_1549) ;  /* 0x0000000400f40947 */ /* 0x001fea0003800000 */
        /* <DEDUP_REMOVED lines=17> */
.L_x_1560:
        /* <DEDUP_REMOVED lines=16> */
[----:B---3--:R-:W-:Y:S02]  /*fb00*/  SEL R21, R9, R20, !P1 ;  /* 0x0000001409157207 */ /* 0x008fe40004800000 */
        /* <DEDUP_REMOVED lines=9> */
[----:B------:R-:W-:-:S04]  /*fba0*/  LOP3.LUT R19, RZ, R8, RZ, 0x33, !PT ;  /* 0x00000008ff137212 */ /* 0x000fc800078e33ff */
[----:B------:R-:W-:-:S04]  /*fbb0*/  SHF.R.S32.HI R19, RZ, 0x1f, R19 ;  /* 0x0000001fff137819 */ /* 0x000fc80000011413 */
[----:B------:R-:W-:-:S05]  /*fbc0*/  LOP3.LUT R19, R8, R19, RZ, 0x3c, !PT ;  /* 0x0000001308137212 */ /* 0x000fca00078e3cff */
[----:B------:R-:W-:-:S05]  /*fbd0*/  IMAD.SHL.U32 R19, R19, 0x4, RZ ;  /* 0x0000000413137824 */ /* 0x000fca00078e00ff */
[----:B------:R-:W-:-:S05]  /*fbe0*/  LOP3.LUT R19, R19, 0xffc, RZ, 0xc0, !PT ;  /* 0x00000ffc13137812 */ /* 0x000fca00078ec0ff */
[----:B------:R-:W-:-:S05]  /*fbf0*/  IMAD.IADD R19, R19, 0x1, R0 ;  /* 0x0000000113137824 */ /* 0x000fca00078e0200 */
[----:B------:R0:W-:Y:S02]  /*fc00*/  ATOMS.POPC.INC.32 RZ, [R19+URZ+0x8a0] ;  /* 0x0008a00013ff7f8c */ /* 0x0001e4000d8000ff */
.L_x_1553:
[----:B------:R-:W-:Y:S05]  /*fc10*/  BSYNC.RECONVERGENT B2 ;  /* 0x0000000000027941 */ /* 0x000fea0003800200 */
.L_x_1552:
[----:B------:R-:W-:Y:S04]  /*fc20*/  BSSY.RECONVERGENT B2, `(.L_x_1554) ;  /* 0x0000009000027945 */ /* 0x000fe80003800200 */
[----:B------:R-:W-:Y:S05]  /*fc30*/  @P1 BRA `(.L_x_1555) ;  /* 0x00000000001c1947 */ /* 0x000fea0003800000 */
[----:B------:R-:W-:-:S04]  /*fc40*/  LOP3.LUT R8, RZ, R9, RZ, 0x33, !PT ;  /* 0x00000009ff087212 */ /* 0x000fc800078e33ff */
[----:B------:R-:W-:-:S04]  /*fc50*/  SHF.R.S32.HI R8, RZ, 0x1f, R8 ;  /* 0x0000001fff087819 */ /* 0x000fc80000011408 */
[----:B------:R-:W-:-:S05]  /*fc60*/  LOP3.LUT R8, R9, R8, RZ, 0x3c, !PT ;  /* 0x0000000809087212 */ /* 0x000fca00078e3cff */
[----:B------:R-:W-:-:S05]  /*fc70*/  IMAD.SHL.U32 R8, R8, 0x4, RZ ;  /* 0x0000000408087824 */ /* 0x000fca00078e00ff */
[----:B------:R-:W-:-:S05]  /*fc80*/  LOP3.LUT R9, R8, 0xffc, RZ, 0xc0, !PT ;  /* 0x00000ffc08097812 */ /* 0x000fca00078ec0ff */
[----:B------:R-:W-:-:S05]  /*fc90*/  IMAD.IADD R9, R9, 0x1, R0 ;  /* 0x0000000109097824 */ /* 0x000fca00078e0200 */
[----:B------:R1:W-:Y:S02]  /*fca0*/  ATOMS.POPC.INC.32 RZ, [R9+URZ+0x8a0] ;  /* 0x0008a00009ff7f8c */ /* 0x0003e4000d8000ff */
.L_x_1555:
[----:B------:R-:W-:Y:S05]  /*fcb0*/  BSYNC.RECONVERGENT B2 ;  /* 0x0000000000027941 */ /* 0x000fea0003800200 */
.L_x_1554:
[----:B------:R-:W-:Y:S04]  /*fcc0*/  BSSY.RECONVERGENT B2, `(.L_x_1556) ;  /* 0x0000009000027945 */ /* 0x000fe80003800200 */
[----:B------:R-:W-:Y:S05]  /*fcd0*/  @P2 BRA `(.L_x_1557) ;  /* 0x00000000001c2947 */ /* 0x000fea0003800000 */
[----:B-1----:R-:W-:-:S04]  /*fce0*/  LOP3.LUT R9, RZ, R10, RZ, 0x33, !PT ;  /* 0x0000000aff097212 */ /* 0x002fc800078e33ff */
[----:B------:R-:W-:-:S04]  /*fcf0*/  SHF.R.S32.HI R9, RZ, 0x1f, R9 ;  /* 0x0000001fff097819 */ /* 0x000fc80000011409 */
[----:B------:R-:W-:-:S05]  /*fd00*/  LOP3.LUT R9, R10, R9, RZ, 0x3c, !PT ;  /* 0x000000090a097212 */ /* 0x000fca00078e3cff */
[----:B------:R-:W-:-:S05]  /*fd10*/  IMAD.SHL.U32 R9, R9, 0x4, RZ ;  /* 0x0000000409097824 */ /* 0x000fca00078e00ff */
[----:B------:R-:W-:-:S05]  /*fd20*/  LOP3.LUT R9, R9, 0xffc, RZ, 0xc0, !PT ;  /* 0x00000ffc09097812 */ /* 0x000fca00078ec0ff */
[----:B------:R-:W-:-:S05]  /*fd30*/  IMAD.IADD R9, R9, 0x1, R0 ;  /* 0x0000000109097824 */ /* 0x000fca00078e0200 */
[----:B------:R2:W-:Y:S02]  /*fd40*/  ATOMS.POPC.INC.32 RZ, [R9+URZ+0x8a0] ;  /* 0x0008a00009ff7f8c */ /* 0x0005e4000d8000ff */
.L_x_1557:
[----:B------:R-:W-:Y:S05]  /*fd50*/  BSYNC.RECONVERGENT B2 ;  /* 0x0000000000027941 */ /* 0x000fea0003800200 */
.L_x_1556:
[----:B------:R-:W-:Y:S04]  /*fd60*/  BSSY.RECONVERGENT B2, `(.L_x_1558) ;  /* 0x0000009000027945 */ /* 0x000fe80003800200 */
[----:B------:R-:W-:Y:S05]  /*fd70*/  @P3 BRA `(.L_x_1559) ;  /* 0x00000000001c3947 */ /* 0x000fea0003800000 */
[----:B------:R-:W-:-:S04]  /*fd80*/  LOP3.LUT R8, RZ, R11, RZ, 0x33, !PT ;  /* 0x0000000bff087212 */ /* 0x000fc800078e33ff */
[----:B------:R-:W-:-:S04]  /*fd90*/  SHF.R.S32.HI R8, RZ, 0x1f, R8 ;  /* 0x0000001fff087819 */ /* 0x000fc80000011408 */
[----:B------:R-:W-:-:S05]  /*fda0*/  LOP3.LUT R8, R11, R8, RZ, 0x3c, !PT ;  /* 0x000000080b087212 */ /* 0x000fca00078e3cff */
[----:B------:R-:W-:-:S05]  /*fdb0*/  IMAD.SHL.U32 R8, R8, 0x4, RZ ;  /* 0x0000000408087824 */ /* 0x000fca00078e00ff */
[----:B-12---:R-:W-:-:S05]  /*fdc0*/  LOP3.LUT R9, R8, 0xffc, RZ, 0xc0, !PT ;  /* 0x00000ffc08097812 */ /* 0x006fca00078ec0ff */
[----:B------:R-:W-:-:S05]  /*fdd0*/  IMAD.IADD R9, R9, 0x1, R0 ;  /* 0x0000000109097824 */ /* 0x000fca00078e0200 */
[----:B------:R3:W-:Y:S02]  /*fde0*/  ATOMS.POPC.INC.32 RZ, [R9+URZ+0x8a0] ;  /* 0x0008a00009ff7f8c */ /* 0x0007e4000d8000ff */
.L_x_1559:
[----:B------:R-:W-:Y:S05]  /*fdf0*/  BSYNC.RECONVERGENT B2 ;  /* 0x0000000000027941 */ /* 0x000fea0003800200 */
.L_x_1558:
[----:B------:R-:W-:-:S05]  /*fe00*/  VIADD R17, R17, 0x200 ;  /* 0x0000020011117836 */ /* 0x000fca0000000000 */
[----:B------:R-:W-:-:S13]  /*fe10*/  ISETP.GT.AND P0, PT, R18, R17, PT ;  /* 0x000000111200720c */ /* 0x000fda0003f04270 */
[----:B------:R-:W-:Y:S05]  /*fe20*/  @P0 BRA `(.L_x_1560) ;  /* 0xfffffff800f40947 */ /* 0x000fea000383ffff */
.L_x_1551:
[----:B------:R-:W-:Y:S05]  /*fe30*/  BSYNC.RECONVERGENT B1 ;  /* 0x0000000000017941 */ /* 0x000fea0003800200 */
.L_x_1550:
[----:B------:R-:W-:Y:S01]  /*fe40*/  ISETP.GE.U32.AND P0, PT, R5, R16, PT ;  /* 0x000000100500720c */ /* 0x000fe20003f06070 */
[----:B-123--:R-:W-:Y:S01]  /*fe50*/  IMAD.IADD R9, R16, 0x1, R5 ;  /* 0x0000000110097824 */ /* 0x00efe200078e0205 */
[----:B------:R-:W-:Y:S03]  /*fe60*/  BSSY.RECONVERGENT B1, `(.L_x_1561) ;  /* 0x0000014000017945 */ /* 0x000fe60003800200 */
[----:B------:R-:W-:-:S05]  /*fe70*/  IMAD R11, R18, 0x4, R9 ;  /* 0x00000004120b7824 */ /* 0x000fca00078e0209 */
[----:B------:R-:W-:-:S03]  /*fe80*/  ISETP.GE.AND P1, PT, R11, R4, PT ;  /* 0x000000040b00720c */ /* 0x000fc60003f26270 */
[----:B------:R-:W-:Y:S10]  /*fe90*/  @P0 BRA `(.L_x_1562) ;  /* 0x0000000000400947 */ /* 0x000ff40003800000 */
[----:B------:R-:W-:-:S04]  /*fea0*/  LEA R8, P0, R5, R12, 0x2 ;  /* 0x0000000c05087211 */ /* 0x000fc800078010ff */
[----:B------:R-:W-:-:S05]  /*feb0*/  LEA.HI.X R9, R5, R13, RZ, 0x2, P0 ;  /* 0x0000000d05097211 */ /* 0x000fca00000f14ff */
[----:B------:R-:W2:Y:S02]  /*fec0*/  LDG.E R8, desc[UR8][R8.64] ;  /* 0x0000000808087981 */ /* 0x000ea4000c1e1900 */
[C---:B--2---:R-:W-:Y:S02]  /*fed0*/  ISETP.GE.AND P0, PT, R8.reuse, RZ, PT ;  /* 0x000000ff0800720c */ /* 0x044fe40003f06270 */
[----:B------:R-:W-:-:S04]  /*fee0*/  LOP3.LUT R5, R8, 0x7ffffc00, RZ, 0xc, !PT ;  /* 0x7ffffc0008057812 */ /* 0x000fc800078e0cff */
[----:B------:R-:W-:-:S04]  /*fef0*/  SEL R5, R8, R5, !P0 ;  /* 0x0000000508057207 */ /* 0x000fc80004000000 */
[----:B------:R-:W-:-:S04]  /*ff00*/  LOP3.LUT R5, R5, R2, RZ, 0x3c, !PT ;  /* 0x0000000205057212 */ /* 0x000fc800078e3cff */
[----:B------:R-:W-:-:S13]  /*ff10*/  ISETP.GT.U32.AND P0, PT, R5, 0x3ff, PT ;  /* 0x000003ff0500780c */ /* 0x000fda0003f04070 */
        /* <DEDUP_REMOVED lines=8> */
.L_x_1562:
[----:B------:R-:W-:Y:S05]  /*ffa0*/  BSYNC.RECONVERGENT B1 ;  /* 0x0000000000017941 */ /* 0x000fea0003800200 */
.L_x_1561:
[----:B------:R-:W-:Y:S05]  /*ffb0*/  @P1 BRA `(.L_x_1563) ;  /* 0x0000001400441947 */ /* 0x000fea0003800000 */
[----:B------:R-:W-:-:S06]  /*ffc0*/  IMAD.WIDE R12, R11, 0x4, R12 ;  /* 0x000000040b0c7825 */ /* 0x000fcc00078e020c */
[----:B------:R-:W2:Y:S02]  /*ffd0*/  LDG.E R12, desc[UR8][R12.64] ;  /* 0x000000080c0c7981 */ /* 0x000ea4000c1e1900 */
[C---:B--2---:R-:W-:Y:S02]  /*ffe0*/  ISETP.GE.AND P0, PT, R12.reuse, RZ, PT ;  /* 0x000000ff0c00720c */ /* 0x044fe40003f06270 */
[----:B-1----:R-:W-:-:S04]  /*fff0*/  LOP3.LUT R5, R12, 0x7ffffc00, RZ, 0xc, !PT ;  /* 0x7ffffc000c057812 */ /* 0x002fc800078e0cff */
        /* <DEDUP_REMOVED lines=10> */
[----:B------:R1:W-:Y:S01]  /*100a0*/  ATOMS.POPC.INC.32 RZ, [R5+URZ+0x8a0] ;  /* 0x0008a00005ff7f8c */ /* 0x0003e2000d8000ff */
[----:B------:R-:W-:Y:S05]  /*100b0*/  BRA `(.L_x_1563) ;  /* 0x0000001400047947 */ /* 0x000fea0003800000 */
.L_x_1549:
[----:B------:R-:W-:Y:S01]  /*100c0*/  IMAD.IADD R12, R6, 0x1, R5 ;  /* 0x00000001060c7824 */ /* 0x000fe200078e0205 */
[----:B------:R-:W0:Y:S04]  /*100d0*/  LDCU UR4, c[0x0][0x39c] ;  /* 0x00007380ff0477ac */ /* 0x000e280008000800 */
        /* <DEDUP_REMOVED lines=27> */
.L_x_1582:
[----:B------:R-:W-:-:S04]  /*10290*/  IMAD.WIDE R28, R33, 0x4, R16 ;  /* 0x00000004211c7825 */ /* 0x000fc800078e0210 */
[--C-:B------:R-:W-:Y:S01]  /*102a0*/  IMAD.WIDE R18, R10, 0x4, R16.reuse ;  /* 0x000000040a127825 */ /* 0x100fe200078e0210 */
[----:B------:R1:W2:Y:S04]  /*102b0*/  LDG.E R32, desc[UR8][R28.64] ;  /* 0x000000081c207981 */ /* 0x0002a8000c1e1900 */
[----:B------:R4:W5:Y:S01]  /*102c0*/  LDG.E R36, desc[UR8][R18.64] ;  /* 0x0000000812247981 */ /* 0x000962000c1e1900 */
[----:B---3--:R-:W-:-:S04]  /*102d0*/  IMAD.WIDE R20, R31, 0x4, R16 ;  /* 0x000000041f147825 */ /* 0x008fc800078e0210 */
[--C-:B------:R-:W-:Y:S02]  /*102e0*/  IMAD.WIDE R22, R15, 0x4, R16.reuse ;  /* 0x000000040f167825 */ /* 0x100fe400078e0210 */
[----:B------:R3:W5:Y:S02]  /*102f0*/  LDG.E R20, desc[UR8][R20.64] ;  /* 0x0000000814147981 */ /* 0x000764000c1e1900 */
[--C-:B------:R-:W-:Y:S02]  /*10300*/  IMAD.WIDE R24, R13, 0x4, R16.reuse ;  /* 0x000000040d187825 */ /* 0x100fe400078e0210 */
[----:B------:R5:W5:Y:S02]  /*10310*/  LDG.E R22, desc[UR8][R22.64] ;  /* 0x0000000816167981 */ /* 0x000b64000c1e1900 */
[--C-:B------:R-:W-:Y:S02]  /*10320*/  IMAD.WIDE R26, R14, 0x4, R16.reuse ;  /* 0x000000040e1a7825 */ /* 0x100fe400078e0210 */
[----:B------:R-:W5:Y:S02]  /*10330*/  LDG.E R24, desc[UR8][R24.64] ;  /* 0x0000000818187981 */ /* 0x000f64000c1e1900 */
[----:B-1----:R-:W-:-:S02]  /*10340*/  IMAD.WIDE R28, R12, 0x4, R16 ;  /* 0x000000040c1c7825 */ /* 0x002fc400078e0210 */
[----:B------:R-:W5:Y:S02]  /*10350*/  LDG.E R26, desc[UR8][R26.64] ;  /* 0x000000081a1a7981 */ /* 0x000f64000c1e1900 */
[----:B----4-:R-:W-:Y:S02]  /*10360*/  IMAD.WIDE R18, R11, 0x4, R16 ;  /* 0x000000040b127825 */ /* 0x010fe400078e0210 */
[----:B------:R-:W4:Y:S04]  /*10370*/  LDG.E R28, desc[UR8][R28.64] ;  /* 0x000000081c1c7981 */ /* 0x000f28000c1e1900 */
[----:B------:R1:W4:Y:S01]  /*10380*/  LDG.E R18, desc[UR8][R18.64] ;  /* 0x0000000812127981 */ /* 0x000322000c1e1900 */
[----:B------:R-:W-:Y:S01]  /*10390*/  BSSY.RECONVERGENT B2, `(.L_x_1566) ;  /* 0x0000032000027945 */ /* 0x000fe20003800200 */
[----:B--2---:R-:W-:-:S02]  /*103a0*/  ISETP.GE.AND P0, PT, R32, RZ, PT ;  /* 0x000000ff2000720c */ /* 0x004fc40003f06270 */
[----:B---3--:R-:W-:Y:S02]  /*103b0*/  LOP3.LUT R21, R32, 0x7ffffc00, RZ, 0xc, !PT ;  /* 0x7ffffc0020157812 */ /* 0x008fe400078e0cff */
[----:B-----5:R-:W-:Y:S02]  /*103c0*/  LOP3.LUT R23, R36, 0x7ffffc00, RZ, 0xc, !PT ;  /* 0x7ffffc0024177812 */ /* 0x020fe400078e0cff */
[----:B------:R-:W-:Y:S02]  /*103d0*/  SEL R21, R32, R21, !P0 ;  /* 0x0000001520157207 */ /* 0x000fe40004000000 */
[C---:B------:R-:W-:Y:S02]  /*103e0*/  ISETP.GE.AND P0, PT, R36.reuse, RZ, PT ;  /* 0x000000ff2400720c */ /* 0x040fe40003f06270 */
[----:B------:R-:W-:Y:S02]  /*103f0*/  LOP3.LUT R21, R21, R2, RZ, 0x3c, !PT ;  /* 0x0000000215157212 */ /* 0x000fe400078e3cff */
[----:B------:R-:W-:-:S02]  /*10400*/  SEL R23, R36, R23, !P0 ;  /* 0x0000001724177207 */ /* 0x000fc40004000000 */
[C---:B------:R-:W-:Y:S02]  /*10410*/  ISETP.GE.AND P0, PT, R20.reuse, RZ, PT ;  /* 0x000000ff1400720c */ /* 0x040fe40003f06270 */
[----:B------:R-:W-:Y:S02]  /*10420*/  LOP3.LUT R23, R23, R2, RZ, 0x3c, !PT ;  /* 0x0000000217177212 */ /* 0x000fe400078e3cff */
[C---:B-1----:R-:W-:Y:S02]  /*10430*/  LOP3.LUT R19, R20.reuse, 0x7ffffc00, RZ, 0xc, !PT ;  /* 0x7ffffc0014137812 */ /* 0x042fe400078e0cff */
        /* <DEDUP_REMOVED lines=19> */
[----:B----4-:R-:W-:Y:S02]  /*10570*/  ISETP.GE.AND P4, PT, R28, RZ, PT ;  /* 0x000000ff1c00720c */ /* 0x010fe40003f86270 */
        /* <DEDUP_REMOVED lines=19> */
.L_x_1567:
[----:B0-----:R-:W-:Y:S05]  /*106b0*/  BSYNC.RECONVERGENT B2 ;  /* 0x0000000000027941 */ /* 0x001fea0003800200 */
.L_x_1566:
[----:B------:R-:W-:Y:S01]  /*106c0*/  ISETP.NE.AND P6, PT, R21, RZ, PT ;  /* 0x000000ff1500720c */ /* 0x000fe20003fc5270 */
[----:B------:R-:W-:-:S12]  /*106d0*/  BSSY.RECONVERGENT B2, `(.L_x_1568) ;  /* 0x0000009000027945 */ /* 0x000fd80003800200 */
        /* <DEDUP_REMOVED lines=8> */
.L_x_1569:
[----:B------:R-:W-:Y:S05]  /*10760*/  BSYNC.RECONVERGENT B2 ;  /* 0x0000000000027941 */ /* 0x000fea0003800200 */
.L_x_1568:
[----:B------:R-:W-:Y:S04]  /*10770*/  BSSY.RECONVERGENT B2, `(.L_x_1570) ;  /* 0x0000009000027945 */ /* 0x000fe80003800200 */
[----:B------:R-:W-:Y:S05]  /*10780*/  @P0 BRA `(.L_x_1571) ;  /* 0x00000000001c0947 */ /* 0x000fea0003800000 */
[----:B01----:R-:W-:-:S04]  /*10790*/  LOP3.LUT R19, RZ, R20, RZ, 0x33, !PT ;  /* 0x00000014ff137212 */ /* 0x003fc800078e33ff */
[----:B------:R-:W-:-:S04]  /*107a0*/  SHF.R.S32.HI R19, RZ, 0x1f, R19 ;  /* 0x0000001fff137819 */ /* 0x000fc80000011413 */
[----:B------:R-:W-:-:S05]  /*107b0*/  LOP3.LUT R19, R20, R19, RZ, 0x3c, !PT ;  /* 0x0000001314137212 */ /* 0x000fca00078e3cff */
[----:B------:R-:W-:-:S05]  /*107c0*/  IMAD.SHL.U32 R19, R19, 0x4, RZ ;  /* 0x0000000413137824 */ /* 0x000fca00078e00ff */
[----:B------:R-:W-:-:S05]  /*107d0*/  LOP3.LUT R19, R19, 0xffc, RZ, 0xc0, !PT ;  /* 0x00000ffc13137812 */ /* 0x000fca00078ec0ff */
[----:B------:R-:W-:-:S05]  /*107e0*/  IMAD.IADD R19, R19, 0x1, R0 ;  /* 0x0000000113137824 */ /* 0x000fca00078e0200 */
[----:B------:R2:W-:Y:S02]  /*107f0*/  ATOMS.POPC.INC.32 RZ, [R19+URZ+0x8a0] ;  /* 0x0008a00013ff7f8c */ /* 0x0005e4000d8000ff */
.L_x_1571:
[----:B------:R-:W-:Y:S05]  /*10800*/  BSYNC.RECONVERGENT B2 ;  /* 0x0000000000027941 */ /* 0x000fea0003800200 */
.L_x_1570:
[----:B------:R-:W-:Y:S04]  /*10810*/  BSSY.RECONVERGENT B2, `(.L_x_1572) ;  /* 0x0000009000027945 */ /* 0x000fe80003800200 */
[----:B------:R-:W-:Y:S05]  /*10820*/  @P1 BRA `(.L_x_1573) ;  /* 0x00000000001c1947 */ /* 0x000fea0003800000 */
[----:B012---:R-:W-:-:S04]  /*10830*/  LOP3.LUT R19, RZ, R22, RZ, 0x33, !PT ;  /* 0x00000016ff137212 */ /* 0x007fc800078e33ff */
[----:B------:R-:W-:-:S04]  /*10840*/  SHF.R.S32.HI R19, RZ, 0x1f, R19 ;  /* 0x0000001fff137819 */ /* 0x000fc80000011413 */
[----:B------:R-:W-:-:S05]  /*10850*/  LOP3.LUT R19, R22, R19, RZ, 0x3c, !PT ;  /* 0x0000001316137212 */ /* 0x000fca00078e3cff */
[----:B------:R-:W-:-:S05]  /*10860*/  IMAD.SHL.U32 R19, R19, 0x4, RZ ;  /* 0x0000000413137824 */ /* 0x000fca00078e00ff */
[----:B------:R-:W-:-:S05]  /*10870*/  LOP3.LUT R19, R19, 0xffc, RZ, 0xc0, !PT ;  /* 0x00000ffc13137812 */ /* 0x000fca00078ec0ff */
[----:B------:R-:W-:-:S05]  /*10880*/  IMAD.IADD R19, R19, 0x1, R0 ;  /* 0x0000000113137824 */ /* 0x000fca00078e0200 */
[----:B------:R3:W-:Y:S02]  /*10890*/  ATOMS.POPC.INC.32 RZ, [R19+URZ+0x8a0] ;  /* 0x0008a00013ff7f8c */ /* 0x0007e4000d8000ff */
.L_x_1573:
[----:B------:R-:W-:Y:S05]  /*108a0*/  BSYNC.RECONVERGENT B2 ;  /* 0x0000000000027941 */ /* 0x000fea0003800200 */
.L_x_1572:
[----:B------:R-:W-:Y:S04]  /*108b0*/  BSSY.RECONVERGENT B2, `(.L_x_1574) ;  /* 0x0000009000027945 */ /* 0x000fe80003800200 */
[----:B------:R-:W-:Y:S05]  /*108c0*/  @P2 BRA `(.L_x_1575) ;  /* 0x00000000001c2947 */ /* 0x000fea0003800000 */
[----:B0123--:R-:W-:-:S04]  /*108d0*/  LOP3.LUT R19, RZ, R24, RZ, 0x33, !PT ;  /* 0x00000018ff137212 */ /* 0x00ffc800078e33ff */
[----:B------:R-:W-:-:S04]  /*108e0*/  SHF.R.S32.HI R19, RZ, 0x1f, R19 ;  /* 0x0000001fff137819 */ /* 0x000fc80000011413 */
[----:B------:R-:W-:-:S05]  /*108f0*/  LOP3.LUT R19, R24, R19, RZ, 0x3c, !PT ;  /* 0x0000001318137212 */ /* 0x000fca00078e3cff */
[----:B------:R-:W-:-:S05]  /*10900*/  IMAD.SHL.U32 R19, R19, 0x4, RZ ;  /* 0x0000000413137824 */ /* 0x000fca00078e00ff */
[----:B------:R-:W-:-:S05]  /*10910*/  LOP3.LUT R19, R19, 0xffc, RZ, 0xc0, !PT ;  /* 0x00000ffc13137812 */ /* 0x000fca00078ec0ff */
[----:B------:R-:W-:-:S05]  /*10920*/  IMAD.IADD R19, R19, 0x1, R0 ;  /* 0x0000000113137824 */ /* 0x000fca00078e0200 */
[----:B------:R4:W-:Y:S02]  /*10930*/  ATOMS.POPC.INC.32 RZ, [R19+URZ+0x8a0] ;  /* 0x0008a00013ff7f8c */ /* 0x0009e4000d8000ff */
.L_x_1575:
[----:B------:R-:W-:Y:S05]  /*10940*/  BSYNC.RECONVERGENT B2 ;  /* 0x0000000000027941 */ /* 0x000fea0003800200 */
.L_x_1574:
[----:B------:R-:W-:Y:S04]  /*10950*/  BSSY.RECONVERGENT B2, `(.L_x_1576) ;  /* 0x0000009000027945 */ /* 0x000fe80003800200 */
[----:B------:R-:W-:Y:S05]  /*10960*/  @P3 BRA `(.L_x_1577) ;  /* 0x00000000001c3947 */ /* 0x000fea0003800000 */
[----:B01234-:R-:W-:-:S04]  /*10970*/  LOP3.LUT R19, RZ, R26, RZ, 0x33, !PT ;  /* 0x0000001aff137212 */ /* 0x01ffc800078e33ff */
[----:B------:R-:W-:-:S04]  /*10980*/  SHF.R.S32.HI R19, RZ, 0x1f, R19 ;  /* 0x0000001fff137819 */ /* 0x000fc80000011413 */
[----:B------:R-:W-:-:S05]  /*10990*/  LOP3.LUT R19, R26, R19, RZ, 0x3c, !PT ;  /* 0x000000131a137212 */ /* 0x000fca00078e3cff */
[----:B------:R-:W-:-:S05]  /*109a0*/  IMAD.SHL.U32 R19, R19, 0x4, RZ ;  /* 0x0000000413137824 */ /* 0x000fca00078e00ff */
[----:B------:R-:W-:-:S05]  /*109b0*/  LOP3.LUT R19, R19, 0xffc, RZ, 0xc0, !PT ;  /* 0x00000ffc13137812 */ /* 0x000fca00078ec0ff */
[----:B------:R-:W-:-:S05]  /*109c0*/  IMAD.IADD R19, R19, 0x1, R0 ;  /* 0x0000000113137824 */ /* 0x000fca00078e0200 */
[----:B------:R0:W-:Y:S02]  /*109d0*/  ATOMS.POPC.INC.32 RZ, [R19+URZ+0x8a0] ;  /* 0x0008a00013ff7f8c */ /* 0x0001e4000d8000ff */
.L_x_1577:
[----:B------:R-:W-:Y:S05]  /*109e0*/  BSYNC.RECONVERGENT B2 ;  /* 0x0000000000027941 */ /* 0x000fea0003800200 */
.L_x_1576:
        /* <DEDUP_REMOVED lines=9> */
.L_x_1579:
[----:B------:R-:W-:Y:S05]  /*10a80*/  BSYNC.RECONVERGENT B2 ;  /* 0x0000000000027941 */ /* 0x000fea0003800200 */
.L_x_1578:
        /* <DEDUP_REMOVED lines=9> */
.L_x_1581:
[----:B------:R-:W-:Y:S05]  /*10b20*/  BSYNC.RECONVERGENT B2 ;  /* 0x0000000000027941 */ /* 0x000fea0003800200 */
.L_x_1580:
[----:B------:R-:W-:Y:S02]  /*10b30*/  VIADD R30, R30, 0x8 ;  /* 0x000000081e1e7836 */ /* 0x000fe40000000000 */
[----:B01234-:R-:W-:Y:S02]  /*10b40*/  IMAD.U32 R19, RZ, RZ, UR4 ;  /* 0x00000004ff137e24 */ /* 0x01ffe4000f8e00ff */
        /* <DEDUP_REMOVED lines=11> */
.L_x_1565:
[----:B0-----:R-:W-:Y:S05]  /*10c00*/  BSYNC.RECONVERGENT B1 ;  /* 0x0000000000017941 */ /* 0x001fea0003800200 */
.L_x_1564:
[----:B------:R-:W-:-:S13]  /*10c10*/  LOP3.LUT P0, R10, R9, 0x7, RZ, 0xc0, !PT ;  /* 0x00000007090a7812 */ /* 0x000fda000780c0ff */
[----:B------:R-:W-:Y:S05]  /*10c20*/  @!P0 BRA `(.L_x_1563) ;  /* 0x0000000800288947 */ /* 0x000fea0003800000 */
[----:B------:R-:W-:Y:S01]  /*10c30*/  ISETP.GE.U32.AND P0, PT, R10, 0x4, PT ;  /* 0x000000040a00780c */ /* 0x000fe20003f06070 */
[----:B------:R-:W-:-:S12]  /*10c40*/  BSSY.RECONVERGENT B1, `(.L_x_1583) ;  /* 0x000004b000017945 */ /* 0x000fd80003800200 */
[----:B------:R-:W-:Y:S05]  /*10c50*/  @!P0 BRA `(.L_x_1584) ;  /* 0x0000000400248947 */ /* 0x000fea0003800000 */
[----:B------:R-:W-:-:S04]  /*10c60*/  IMAD R22, R8, R19, RZ ;  /* 0x0000001308167224 */ /* 0x000fc800078e02ff */
[C-C-:B---3--:R-:W-:Y:S02]  /*10c70*/  IMAD R21, R19.reuse, 0x200, R22.reuse ;  /* 0x0000020013157824 */ /* 0x148fe400078e0216 */
[----:B------:R-:W-:Y:S02]  /*10c80*/  IMAD R12, R19, 0x400, R22 ;  /* 0x00000400130c7824 */ /* 0x000fe400078e0216 */
[----:B------:R-:W-:-:S04]  /*10c90*/  IMAD.WIDE R22, R22, 0x4, R16 ;  /* 0x0000000416167825 */ /* 0x000fc800078e0210 */
[----:B------:R-:W-:Y:S01]  /*10ca0*/  IMAD R25, R19, 0x200, R12 ;  /* 0x0000020013197824 */ /* 0x000fe200078e020c */
[----:B------:R-:W2:Y:S01]  /*10cb0*/  LDG.E R15, desc[UR8][R22.64] ;  /* 0x00000008160f7981 */ /* 0x000ea2000c1e1900 */
[----:B------:R-:W-:-:S04]  /*10cc0*/  IMAD.WIDE R20, R21, 0x4, R16 ;  /* 0x0000000415147825 */ /* 0x000fc800078e0210 */
[--C-:B------:R-:W-:Y:S01]  /*10cd0*/  IMAD.WIDE R12, R12, 0x4, R16.reuse ;  /* 0x000000040c0c7825 */ /* 0x100fe200078e0210 */
[----:B------:R0:W3:Y:S03]  /*10ce0*/  LDG.E R14, desc[UR8][R20.64] ;  /* 0x00000008140e7981 */ /* 0x0000e6000c1e1900 */
[----:B------:R-:W-:Y:S01]  /*10cf0*/  IMAD.WIDE R24, R25, 0x4, R16 ;  /* 0x0000000419187825 */ /* 0x000fe200078e0210 */
[----:B------:R-:W4:Y:S04]  /*10d00*/  LDG.E R10, desc[UR8][R12.64] ;  /* 0x000000080c0a7981 */ /* 0x000f28000c1e1900 */
[----:B------:R-:W5:Y:S01]  /*10d10*/  LDG.E R11, desc[UR8][R24.64] ;  /* 0x00000008180b7981 */ /* 0x000f62000c1e1900 */
[----:B------:R-:W-:Y:S01]  /*10d20*/  BSSY.RECONVERGENT B2, `(.L_x_1585) ;  /* 0x000001d000027945 */ /* 0x000fe20003800200 */
[----:B--2---:R-:W-:-:S02]  /*10d30*/  ISETP.GE.AND P0, PT, R15, RZ, PT ;  /* 0x000000ff0f00720c */ /* 0x004fc40003f06270 */
[----:B------:R-:W-:-:S04]  /*10d40*/  LOP3.LUT R18, R15, 0x7ffffc00, RZ, 0xc, !PT ;  /* 0x7ffffc000f127812 */ /* 0x000fc800078e0cff */
[----:B0-----:R-:W-:-:S04]  /*10d50*/  SEL R21, R15, R18, !P0 ;  /* 0x000000120f157207 */ /* 0x001fc80004000000 */
[----:B------:R-:W-:-:S04]  /*10d60*/  LOP3.LUT R21, R21, R2, RZ, 0x3c, !PT ;  /* 0x0000000215157212 */ /* 0x000fc800078e3cff */
        /* <DEDUP_REMOVED lines=24> */
.L_x_1586:
[----:B------:R-:W-:Y:S05]  /*10ef0*/  BSYNC.RECONVERGENT B2 ;  /* 0x0000000000027941 */ /* 0x000fea0003800200 */
.L_x_1585:
[----:B------:R-:W-:Y:S04]  /*10f00*/  BSSY.RECONVERGENT B2, `(.L_x_1587) ;  /* 0x0000009000027945 */ /* 0x000fe80003800200 */
[----:B------:R-:W-:Y:S05]  /*10f10*/  @P1 BRA `(.L_x_1588) ;  /* 0x00000000001c1947 */ /* 0x000fea0003800000 */
[----:B0-----:R-:W-:-:S04]  /*10f20*/  LOP3.LUT R13, RZ, R14, RZ, 0x33, !PT ;  /* 0x0000000eff0d7212 */ /* 0x001fc800078e33ff */
[----:B------:R-:W-:-:S04]  /*10f30*/  SHF.R.S32.HI R13, RZ, 0x1f, R13 ;  /* 0x0000001fff0d7819 */ /* 0x000fc8000001140d */
[----:B------:R-:W-:-:S05]  /*10f40*/  LOP3.LUT R13, R14, R13, RZ, 0x3c, !PT ;  /* 0x0000000d0e0d7212 */ /* 0x000fca00078e3cff */
[----:B------:R-:W-:-:S05]  /*10f50*/  IMAD.SHL.U32 R13, R13, 0x4, RZ ;  /* 0x000000040d0d7824 */ /* 0x000fca00078e00ff */
[----:B------:R-:W-:-:S05]  /*10f60*/  LOP3.LUT R13, R13, 0xffc, RZ, 0xc0, !PT ;  /* 0x00000ffc0d0d7812 */ /* 0x000fca00078ec0ff */
[----:B------:R-:W-:-:S05]  /*10f70*/  IMAD.IADD R13, R13, 0x1, R0 ;  /* 0x000000010d0d7824 */ /* 0x000fca00078e0200 */
[----:B------:R1:W-:Y:S02]  /*10f80*/  ATOMS.POPC.INC.32 RZ, [R13+URZ+0x8a0] ;  /* 0x0008a0000dff7f8c */ /* 0x0003e4000d8000ff */
.L_x_1588:
[----:B------:R-:W-:Y:S05]  /*10f90*/  BSYNC.RECONVERGENT B2 ;  /* 0x0000000000027941 */ /* 0x000fea0003800200 */
.L_x_1587:
        /* <DEDUP_REMOVED lines=9> */
.L_x_1590:
[----:B------:R-:W-:Y:S05]  /*11030*/  BSYNC.RECONVERGENT B2 ;  /* 0x0000000000027941 */ /* 0x000fea0003800200 */
.L_x_1589:
        /* <DEDUP_REMOVED lines=9> */
.L_x_1592:
[----:B------:R-:W-:Y:S05]  /*110d0*/  BSYNC.RECONVERGENT B2 ;  /* 0x0000000000027941 */ /* 0x000fea0003800200 */
.L_x_1591:
[----:B------:R-:W-:-:S07]  /*110e0*/  VIADD R8, R8, 0x800 ;  /* 0x0000080008087836 */ /* 0x000fce0000000000 */
.L_x_1584:
[----:B------:R-:W-:Y:S05]  /*110f0*/  BSYNC.RECONVERGENT B1 ;  /* 0x0000000000017941 */ /* 0x000fea0003800200 */
.L_x_1583:
[----:B------:R-:W-:-:S13]  /*11100*/  LOP3.LUT P0, R9, R9, 0x3, RZ, 0xc0, !PT ;  /* 0x0000000309097812 */ /* 0x000fda000780c0ff */
[----:B------:R-:W-:Y:S05]  /*11110*/  @!P0 BRA `(.L_x_1563) ;  /* 0x0000000000ec8947 */ /* 0x000fea0003800000 */
[----:B------:R-:W-:Y:S01]  /*11120*/  ISETP.NE.AND P0, PT, R9, 0x1, PT ;  /* 0x000000010900780c */ /* 0x000fe20003f05270 */
[----:B------:R-:W-:-:S12]  /*11130*/  BSSY.RECONVERGENT B1, `(.L_x_1593) ;  /* 0x0000027000017945 */ /* 0x000fd80003800200 */
[----:B------:R-:W-:Y:S05]  /*11140*/  @!P0 BRA `(.L_x_1594) ;  /* 0x0000000000948947 */ /* 0x000fea0003800000 */
[----:B------:R-:W-:-:S04]  /*11150*/  IMAD R10, R8, R19, RZ ;  /* 0x00000013080a7224 */ /* 0x000fc800078e02ff */
[----:B012---:R-:W-:Y:S02]  /*11160*/  IMAD R13, R19, 0x200, R10 ;  /* 0x00000200130d7824 */ /* 0x007fe400078e020a */
        /* <DEDUP_REMOVED lines=10> */
[----:B------:R-:W-:Y:S02]  /*11210*/  LOP3.LUT R9, R9, R2, RZ, 0x3c, !PT ;  /* 0x0000000209097212 */ /* 0x000fe400078e3cff */
[----:B------:R-:W-:Y:S02]  /*11220*/  SEL R15, R12, R14, !P1 ;  /* 0x0000000e0c0f7207 */ /* 0x000fe40004800000 */
[----:B------:R-:W-:-:S02]  /*11230*/  ISETP.GT.U32.AND P0, PT, R9, 0x3ff, PT ;  /* 0x000003ff0900780c */ /* 0x000fc40003f04070 */
[----:B------:R-:W-:-:S04]  /*11240*/  LOP3.LUT R15, R15, R2, RZ, 0x3c, !PT ;  /* 0x000000020f0f7212 */ /* 0x000fc800078e3cff */
[----:B------:R-:W-:-:S07]  /*11250*/  ISETP.GT.U32.AND P1, PT, R15, 0x3ff, PT ;  /* 0x000003ff0f00780c */ /* 0x000fce0003f24070 */
[----:B------:R-:W-:Y:S06]  /*11260*/  @P0 BRA `(.L_x_1596) ;  /* 0x00000000001c0947 */ /* 0x000fec0003800000 */
[----:B------:R-:W-:-:S04]  /*11270*/  LOP3.LUT R9, RZ, R10, RZ, 0x33, !PT ;  /* 0x0000000aff097212 */ /* 0x000fc800078e33ff */
[----:B------:R-:W-:-:S04]  /*11280*/  SHF.R.S32.HI R9, RZ, 0x1f, R9 ;  /* 0x0000001fff097819 */ /* 0x000fc80000011409 */
[----:B------:R-:W-:-:S05]  /*11290*/  LOP3.LUT R9, R10, R9, RZ, 0x3c, !PT ;  /* 0x000000090a097212 */ /* 0x000fca00078e3cff */
[----:B------:R-:W-:-:S05]  /*112a0*/  IMAD.SHL.U32 R9, R9, 0x4, RZ ;  /* 0x0000000409097824 */ /* 0x000fca00078e00ff */
[----:B------:R-:W-:-:S05]  /*112b0*/  LOP3.LUT R9, R9, 0xffc, RZ, 0xc0, !PT ;  /* 0x00000ffc09097812 */ /* 0x000fca00078ec0ff */
[----:B------:R-:W-:-:S05]  /*112c0*/  IMAD.IADD R9, R9, 0x1, R0 ;  /* 0x0000000109097824 */ /* 0x000fca00078e0200 */
[----:B------:R0:W-:Y:S02]  /*112d0*/  ATOMS.POPC.INC.32 RZ, [R9+URZ+0x8a0] ;  /* 0x0008a00009ff7f8c */ /* 0x0001e4000d8000ff */
.L_x_1596:
[----:B------:R-:W-:Y:S05]  /*112e0*/  BSYNC.RECONVERGENT B2 ;  /* 0x0000000000027941 */ /* 0x000fea0003800200 */
.L_x_1595:
        /* <DEDUP_REMOVED lines=9> */
.L_x_1598:
[----:B------:R-:W-:Y:S05]  /*11380*/  BSYNC.RECONVERGENT B2 ;  /* 0x0000000000027941 */ /* 0x000fea0003800200 */
.L_x_1597:
[----:B------:R-:W-:-:S07]  /*11390*/  VIADD R8, R8, 0x400 ;  /* 0x0000040008087836 */ /* 0x000fce0000000000 */
.L_x_1594:
[----:B------:R-:W-:Y:S05]  /*113a0*/  BSYNC.RECONVERGENT B1 ;  /* 0x0000000000017941 */ /* 0x000fea0003800200 */
.L_x_1593:
[----:B------:R-:W-:-:S13]  /*113b0*/  LOP3.LUT P0, RZ, R5, 0x200, RZ, 0xc0, !PT ;  /* 0x0000020005ff7812 */ /* 0x000fda000780c0ff */
[----:B------:R-:W-:Y:S05]  /*113c0*/  @P0 BRA `(.L_x_1563) ;  /* 0x0000000000400947 */ /* 0x000fea0003800000 */
[----:B------:R-:W-:-:S04]  /*113d0*/  IMAD R19, R8, R19, RZ ;  /* 0x0000001308137224 */ /* 0x000fc800078e02ff */
[----:B------:R-:W-:-:S06]  /*113e0*/  IMAD.WIDE R16, R19, 0x4, R16 ;  /* 0x0000000413107825 */ /* 0x000fcc00078e0210 */
[----:B------:R-:W4:Y:S02]  /*113f0*/  LDG.E R16, desc[UR8][R16.64] ;  /* 0x0000000810107981 */ /* 0x000f24000c1e1900 */
[C---:B----4-:R-:W-:Y:S02]  /*11400*/  ISETP.GE.AND P0, PT, R16.reuse, RZ, PT ;  /* 0x000000ff1000720c */ /* 0x050fe40003f06270 */
        /* <DEDUP_REMOVED lines=12> */
.L_x_1563:
[----:B0-----:R-:W-:Y:S05]  /*114d0*/  BSYNC.RECONVERGENT B0 ;  /* 0x0000000000007941 */ /* 0x001fea0003800200 */
.L_x_1548:
[----:B------:R-:W0:Y:S08]  /*114e0*/  S2UR UR5, SR_CgaCtaId ;  /* 0x00000000000579c3 */ /* 0x000e300000008800 */
[----:B------:R-:W-:Y:S01]  /*114f0*/  BAR.SYNC.DEFER_BLOCKING 0x0 ;  /* 0x0000000000007b1d */ /* 0x000fe20000010000 */
[----:B------:R-:W-:-:S05]  /*11500*/  IMAD.MOV.U32 R12, RZ, RZ, RZ ;  /* 0x000000ffff0c7224 */ /* 0x000fca00078e00ff */
[----:B------:R-:W-:Y:S01]  /*11510*/  UMOV UR4, 0x400 ;  /* 0x0000040000047882 */ /* 0x000fe20000000000 */
[----:B-1--4-:R-:W1:Y:S01]  /*11520*/  S2R R5, SR_TID.X ;  /* 0x0000000000057919 */ /* 0x012e620000002100 */
[----:B0-----:R-:W-:-:S06]  /*11530*/  ULEA UR4, UR5, UR4, 0x18 ;  /* 0x0000000405047291 */ /* 0x001fcc000f8ec0ff */
[----:B------:R-:W-:-:S05]  /*11540*/  IMAD.U32 R10, RZ, RZ, UR4 ;  /* 0x00000004ff0a7e24 */ /* 0x000fca000f8e00ff */
[----:B------:R0:W4:Y:S01]  /*11550*/  LDS R0, [R10+0x486c] ;  /* 0x00486c000a007984 */ /* 0x0001220000000800 */
[C---:B-1----:R-:W-:Y:S01]  /*11560*/  LEA.HI R9, R5.reuse, R5, RZ, 0x1c ;  /* 0x0000000505097211 */ /* 0x042fe200078fe0ff */
[C---:B--2---:R-:W-:Y:S01]  /*11570*/  IMAD R13, R5.reuse, 0x4, R10 ;  /* 0x00000004050d7824 */ /* 0x044fe200078e020a */
[----:B------:R-:W-:-:S03]  /*11580*/  ISETP.GT.U32.AND P2, PT, R5, 0x1f, PT ;  /* 0x0000001f0500780c */ /* 0x000fc60003f44070 */
[----:B0-----:R-:W-:-:S10]  /*11590*/  IMAD R14, R9, 0x4, R10 ;  /* 0x00000004090e7824 */ /* 0x001fd400078e020a */
.L_x_1603:
        /* <DEDUP_REMOVED lines=15> */
[----:B------:R-:W2:Y:S04]  /*11690*/  LDS R26, [R17+0x20] ;  /* 0x00002000111a7984 */ /* 0x000ea80000000800 */
[----:B------:R-:W-:Y:S04]  /*116a0*/  LDS R19, [R17+0x24] ;  /* 0x0000240011137984 */ /* 0x000fe80000000800 */
[----:B------:R-:W5:Y:S04]  /*116b0*/  LDS R22, [R17+0x28] ;  /* 0x0000280011167984 */ /* 0x000f680000000800 */
[----:B------:R-:W-:Y:S04]  /*116c0*/  LDS R25, [R17+0x2c] ;  /* 0x00002c0011197984 */ /* 0x000fe80000000800 */
[----:B------:R-:W4:Y:S04]  /*116d0*/  LDS R18, [R17+0x30] ;  /* 0x0000300011127984 */ /* 0x000f280000000800 */
[----:B---3--:R-:W-:Y:S04]  /*116e0*/  LDS R21, [R17+0x34] ;  /* 0x0000340011157984 */ /* 0x008fe80000000800 */
[----:B------:R-:W3:Y:S04]  /*116f0*/  LDS R16, [R17+0x38] ;  /* 0x0000380011107984 */ /* 0x000ee80000000800 */
[----:B------:R-:W-:Y:S04]  /*11700*/  LDS R27, [R17+0x3c] ;  /* 0x00003c00111b7984 */ /* 0x000fe80000000800 */
[----:B------:R-:W0:Y:S01]  /*11710*/  LDS R24, [R17+0x40] ;  /* 0x0000400011187984 */ /* 0x000e220000000800 */
[----:B-1----:R-:W-:-:S03]  /*11720*/  IADD3 R8, PT, PT, R28, R31, R33 ;  /* 0x0000001f1c087210 */ /* 0x002fc60007ffe021 */
[----:B------:R-:W-:Y:S04]  /*11730*/  LDS R23, [R17+0x44] ;  /* 0x0000440011177984 */ /* 0x000fe80000000800 */
[----:B------:R-:W1:Y:S01]  /*11740*/  LDS R20, [R17+0x48] ;  /* 0x0000480011147984 */ /* 0x000e620000000800 */
[----:B--2---:R-:W-:-:S03]  /*11750*/  IADD3 R8, PT, PT, R26, R8, R29 ;  /* 0x000000081a087210 */ /* 0x004fc60007ffe01d */
[----:B------:R-:W2:Y:S01]  /*11760*/  LDS R30, [R17+0x4c] ;  /* 0x00004c00111e7984 */ /* 0x000ea20000000800 */
[----:B-----5:R-:W-:-:S04]  /*11770*/  IADD3 R8, PT, PT, R22, R8, R19 ;  /* 0x0000000816087210 */ /* 0x020fc80007ffe013 */
[----:B----4-:R-:W-:-:S04]  /*11780*/  IADD3 R8, PT, PT, R18, R8, R25 ;  /* 0x0000000812087210 */ /* 0x010fc80007ffe019 */
[----:B---3--:R-:W-:-:S04]  /*11790*/  IADD3 R8, PT, PT, R16, R8, R21 ;  /* 0x0000000810087210 */ /* 0x008fc80007ffe015 */
        /* <DEDUP_REMOVED lines=13> */
.L_x_1690:
        /* <DEDUP_REMOVED lines=39> */
.L_x_1599:
[----:B------:R-:W-:Y:S05]  /*11ae0*/  WARPSYNC.ALL ;  /* 0x0000000000007948 */ /* 0x000fea0003800000 */
[----:B------:R-:W-:Y:S01]  /*11af0*/  BAR.SYNC.DEFER_BLOCKING 0x0 ;  /* 0x0000000000007b1d */ /* 0x000fe20000010000 */
[----:B---3--:R-:W-:Y:S02]  /*11b00*/  MOV R16, 0x400 ;  /* 0x0000040000107802 */ /* 0x008fe40000000f00 */
[----:B------:R-:W-:-:S05]  /*11b10*/  PLOP3.LUT P0, PT, PT, PT, PT, 0x8, 0x80 ;  /* 0x000000000080781c */ /* 0x000fca0003f0e170 */
[----:B------:R-:W1:Y:S01]  /*11b20*/  LDC R18, c[0x0][0x3a0] ;  /* 0x0000e800ff127b82 */ /* 0x000e620000000800 */
[----:B------:R-:W-:Y:S01]  /*11b30*/  BSSY.RECONVERGENT B0, `(.L_x_1601) ;  /* 0x0000015000007945 */ /* 0x000fe20003800200 */
[----:B------:R-:W2:Y:S01]  /*11b40*/  S2R R17, SR_CgaCtaId ;  /* 0x0000000000117919 */ /* 0x000ea20000008800 */
[----:B0-----:R-:W4:Y:S01]  /*11b50*/  LDS R9, [R14+0x10] ;  /* 0x000010000e097984 */ /* 0x001f220000000800 */
[----:B--2---:R-:W-:-:S05]  /*11b60*/  LEA R10, R17, R16, 0x18 ;  /* 0x00000010110a7211 */ /* 0x004fca00078ec0ff */
[----:B------:R-:W0:Y:S01]  /*11b70*/  LDS R11, [R10+0x890] ;  /* 0x000890000a0b7984 */ /* 0x000e220000000800 */
[----:B------:R-:W-:Y:S02]  /*11b80*/  IMAD R13, R5, 0x4, R10 ;  /* 0x00000004050d7824 */ /* 0x000fe400078e020a */
[----:B----4-:R-:W-:-:S05]  /*11b90*/  IMAD.IADD R9, R9, 0x1, R0 ;  /* 0x0000000109097824 */ /* 0x010fca00078e0200 */
        /* <DEDUP_REMOVED lines=14> */
.L_x_1602:
[----:B------:R-:W-:Y:S05]  /*11c80*/  BSYNC.RECONVERGENT B0 ;  /* 0x0000000000007941 */ /* 0x000fea0003800200 */
.L_x_1601:
[----:B------:R-:W-:Y:S06]  /*11c90*/  BAR.RED.OR.DEFER_BLOCKING 0x0, P0 ;  /* 0x0000000000007b1d */ /* 0x000fec0000014800 */
[----:B------:R-:W1:Y:S01]  /*11ca0*/  B2R.RESULT RZ, P0 ;  /* 0x0000000000ff731c */ /* 0x000e620000004000 */
[C---:B------:R-:W-:Y:S01]  /*11cb0*/  ISETP.LT.U32.AND P1, PT, R12.reuse, 0x3, PT ;  /* 0x000000030c00780c */ /* 0x040fe20003f21070 */
[----:B------:R-:W-:-:S12]  /*11cc0*/  VIADD R12, R12, 0x1 ;  /* 0x000000010c0c7836 */ /* 0x000fd80000000000 */
[----:B-1----:R-:W-:Y:S05]  /*11cd0*/  @!P0 BRA P1, `(.L_x_1603) ;  /* 0xfffffff800308947 */ /* 0x002fea000083ffff */
[----:B------:R-:W1:Y:S01]  /*11ce0*/  LDCU UR4, c[0x0][0x39c] ;  /* 0x00007380ff0477ac */ /* 0x000e620008000800 */
[----:B------:R-:W-:-:S05]  /*11cf0*/  VIADD R0, R16, 0x4870 ;  /* 0x0000487010007836 */ /* 0x000fca0000000000 */
[----:B------:R-:W-:-:S05]  /*11d00*/  LEA R13, R17, R0, 0x18 ;  /* 0x00000000110d7211 */ /* 0x000fca00078ec0ff */
[----:B------:R-:W-:Y:S02]  /*11d10*/  IMAD R12, R18, 0x4, R13 ;  /* 0x00000004120c7824 */ /* 0x000fe400078e020d */
[----:B-1----:R-:W-:Y:S01]  /*11d20*/  IMAD.U32 R16, RZ, RZ, UR4 ;  /* 0x00000004ff107e24 */ /* 0x002fe2000f8e00ff */
[----:B------:R-:W-:Y:S05]  /*11d30*/  WARPSYNC.ALL ;  /* 0x0000000000007948 */ /* 0x000fea0003800000 */
[----:B------:R-:W-:Y:S01]  /*11d40*/  ISETP.NE.AND P0, PT, R16, 0x1, PT ;  /* 0x000000011000780c */ /* 0x000fe20003f05270 */
[----:B------:R-:W-:Y:S06]  /*11d50*/  BAR.SYNC.DEFER_BLOCKING 0x0 ;  /* 0x0000000000007b1d */ /* 0x000fec0000010000 */
[----:B------:R-:W-:Y:S01]  /*11d60*/  BSSY.RECONVERGENT B1, `(.L_x_1604) ;  /* 0x00002d1000017945 */ /* 0x000fe20003800200 */
[----:B------:R1:W2:Y:S05]  /*11d70*/  LDS R0, [R10+0x4860] ;  /* 0x004860000a007984 */ /* 0x0002aa0000000800 */
[----:B-1----:R-:W-:Y:S05]  /*11d80*/  @P0 BRA `(.L_x_1605) ;  /* 0x0000001400f80947 */ /* 0x002fea0003800000 */
[----:B------:R-:W0:Y:S01]  /*11d90*/  S2R R18, SR_CTAID.X ;  /* 0x0000000000127919 */ /* 0x000e220000002500 */
[----:B------:R-:W0:Y:S01]  /*11da0*/  LDC R17, c[0x0][0x398] ;  /* 0x0000e600ff117b82 */ /* 0x000e220000000800 */
[----:B------:R-:W1:Y:S01]  /*11db0*/  LDCU UR7, c[0x0][0x3a0] ;  /* 0x00007400ff0777ac */ /* 0x000e620008000800 */
[----:B------:R-:W-:Y:S06]  /*11dc0*/  BSSY.RECONVERGENT B0, `(.L_x_1606) ;  /* 0x0000101000007945 */ /* 0x000fec0003800200 */
[----:B------:R-:W3:Y:S01]  /*11dd0*/  LDC.64 R14, c[0x0][0x380] ;  /* 0x0000e000ff0e7b82 */ /* 0x000ee20000000a00 */
[----:B0-----:R-:W-:Y:S01]  /*11de0*/  IMAD.WIDE.U32 R8, R18, R17, RZ ;  /* 0x0000001112087225 */ /* 0x001fe200078e00ff */
[----:B------:R-:W-:-:S03]  /*11df0*/  SHF.R.S32.HI R17, RZ, 0x1f, R17 ;  /* 0x0000001fff117819 */ /* 0x000fc60000011411 */
[----:B------:R-:W-:Y:S02]  /*11e00*/  IMAD.IADD R7, R6, 0x1, R8 ;  /* 0x0000000106077824 */ /* 0x000fe400078e0208 */
[----:B------:R-:W-:Y:S02]  /*11e10*/  IMAD R17, R17, R18, RZ ;  /* 0x0000001211117224 */ /* 0x000fe400078e02ff */
[----:B---3--:R-:W-:Y:S02]  /*11e20*/  IMAD.U32 R7, R7, 0x4, R14 ;  /* 0x0000000407077824 */ /* 0x008fe400078e000e */
[----:B------:R-:W-:Y:S02]  /*11e30*/  IMAD.IADD R17, R9, 0x1, R17 ;  /* 0x0000000109117824 */ /* 0x000fe400078e0211 */
[----:B--2---:R-:W-:Y:S01]  /*11e40*/  IMAD R18, R0, 0x4, R10 ;  /* 0x0000000400127824 */ /* 0x004fe200078e020a */
[----:B------:R-:W-:-:S04]  /*11e50*/  LOP3.LUT R11, R7, 0xf, RZ, 0xc0, !PT ;  /* 0x0000000f070b7812 */ /* 0x000fc800078ec0ff */
        /* <DEDUP_REMOVED lines=10> */
[C---:B------:R-:W-:Y:S02]  /*11f00*/  LEA R16, P0, R8.reuse, R14, 0x2 ;  /* 0x0000000e08107211 */ /* 0x040fe400078010ff */
[----:B------:R-:W-:Y:S02]  /*11f10*/  SHF.R.S32.HI R20, RZ, 0x2, R20 ;  /* 0x00000002ff147819 */ /* 0x000fe40000011414 */
[----:B------:R-:W-:Y:S02]  /*11f20*/  LEA.HI.X R17, R8, R15, R17, 0x2, P0 ;  /* 0x0000000f08117211 */ /* 0x000fe400000f1411 */
[----:B------:R-:W-:Y:S01]  /*11f30*/  ISETP.GT.AND P0, PT, R20, R5, PT ;  /* 0x000000051400720c */ /* 0x000fe20003f04270 */
[----:B------:R-:W-:-:S12]  /*11f40*/  IMAD.WIDE R16, R6, 0x4, R16 ;  /* 0x0000000406107825 */ /* 0x000fd800078e0210 */
[----:B-1----:R-:W-:Y:S05]  /*11f50*/  @!P0 BRA `(.L_x_1607) ;  /* 0x0000000c009c8947 */ /* 0x002fea0003800000 */
[--C-:B------:R-:W-:Y:S02]  /*11f60*/  IMAD.MOV.U32 R21, RZ, RZ, R5.reuse ;  /* 0x000000ffff157224 */ /* 0x100fe400078e0005 */
[----:B------:R-:W-:Y:S02]  /*11f70*/  IMAD.MOV.U32 R19, RZ, RZ, R5 ;  /* 0x000000ffff137224 */ /* 0x000fe400078e0005 */
[----:B------:R-:W-:-:S07]  /*11f80*/  IMAD.WIDE R14, R7, 0x4, R16 ;  /* 0x00000004070e7825 */ /* 0x000fce00078e0210 */
.L_x_1624:
[----:B-12---:R-:W-:-:S04]  /*11f90*/  SHF.R.S64 R9, RZ, 0x1c, R19 ;  /* 0x0000001cff097819 */ /* 0x006fc80000001013 */
[----:B------:R-:W-:-:S04]  /*11fa0*/  IADD3 R8, P0, PT, R14, R9, RZ ;  /* 0x000000090e087210 */ /* 0x000fc80007f1e0ff */
[----:B------:R-:W-:-:S06]  /*11fb0*/  LEA.HI.X.SX32 R9, R19, R15, 0x4, P0 ;  /* 0x0000000f13097211 */ /* 0x000fcc00000f26ff */
[----:B0-----:R-:W2:Y:S01]  /*11fc0*/  LDG.E.128 R8, desc[UR8][R8.64] ;  /* 0x0000000808087981 */ /* 0x001ea2000c1e1d00 */
[----:B------:R-:W-:Y:S01]  /*11fd0*/  BSSY.RECONVERGENT B2, `(.L_x_1608) ;  /* 0x0000036000027945 */ /* 0x000fe20003800200 */
[----:B------:R-:W-:Y:S01]  /*11fe0*/  IMAD R21, R21, 0x4, R7 ;  /* 0x0000000415157824 */ /* 0x000fe200078e0207 */
        /* <DEDUP_REMOVED lines=28> */
[----:B------:R-:W-:Y:S02]  /*121b0*/  IMAD.IADD R23, R6, 0x1, R21 ;  /* 0x0000000106177824 */ /* 0x000fe400078e0215 */
[C---:B------:R-:W-:Y:S02]  /*121c0*/  IMAD R24, R22.reuse, 0x4, R13 ;  /* 0x0000000416187824 */ /* 0x040fe400078e020d */
[----:B------:R-:W-:-:S03]  /*121d0*/  IMAD R25, R22, 0x4, R12 ;  /* 0x0000000416197824 */ /* 0x000fc600078e020c */
[----:B------:R0:W-:Y:S04]  /*121e0*/  STS [R24], R23 ;  /* 0x0000001718007388 */ /* 0x0001e80000000800 */
[----:B------:R0:W-:Y:S02]  /*121f0*/  STS [R25], R8 ;  /* 0x0000000819007388 */ /* 0x0001e40000000800 */
.L_x_1611:
[----:B------:R-:W-:Y:S05]  /*12200*/  BSYNC.RECONVERGENT B3 ;  /* 0x0000000000037941 */ /* 0x000fea0003800200 */
.L_x_1610:
        /* <DEDUP_REMOVED lines=13> */
[----:B------:R-:W-:Y:S02]  /*122e0*/  @!P0 IMAD.IADD R28, R6, 0x1, R21 ;  /* 0x00000001061c8824 */ /* 0x000fe400078e0215 */
[C---:B------:R-:W-:Y:S02]  /*122f0*/  @!P0 IMAD R23, R22.reuse, 0x4, R13 ;  /* 0x0000000416178824 */ /* 0x040fe400078e020d */
[----:B------:R-:W-:-:S03]  /*12300*/  @!P0 IMAD R25, R22, 0x4, R12 ;  /* 0x0000000416198824 */ /* 0x000fc600078e020c */
[----:B------:R1:W-:Y:S04]  /*12310*/  @!P0 STS [R23], R28 ;  /* 0x0000001c17008388 */ /* 0x0003e80000000800 */
[----:B------:R1:W-:Y:S02]  /*12320*/  @!P0 STS [R25], R8 ;  /* 0x0000000819008388 */ /* 0x0003e40000000800 */
.L_x_1609:
[----:B------:R-:W-:Y:S05]  /*12330*/  BSYNC.RECONVERGENT B2 ;  /* 0x0000000000027941 */ /* 0x000fea0003800200 */
.L_x_1608:
[C---:B------:R-:W-:Y:S01]  /*12340*/  ISETP.GE.AND P0, PT, R9.reuse, RZ, PT ;  /* 0x000000ff0900720c */ /* 0x040fe20003f06270 */
[----:B------:R-:W-:Y:S01]  /*12350*/  BSSY.RECONVERGENT B2, `(.L_x_1612) ;  /* 0x0000035000027945 */ /* 0x000fe20003800200 */
[----:B01----:R-:W-:-:S04]  /*12360*/  LOP3.LUT R8, R9, 0x7ffffc00, RZ, 0xc, !PT ;  /* 0x7ffffc0009087812 */ /* 0x003fc800078e0cff */
        /* <DEDUP_REMOVED lines=9> */
[----:B------:R-:W-:Y:S01]  /*12400*/  ISETP.NE.AND P1, PT, R23, R0, PT ;  /* 0x000000001700720c */ /* 0x000fe20003f25270 */
        /* <DEDUP_REMOVED lines=11> */
[----:B-1----:R-:W-:Y:S01]  /*124c0*/  ULEA UR4, UR5, UR4, 0x18 ;  /* 0x0000000405047291 */ /* 0x002fe2000f8ec0ff */
[----:B0-----:R-:W-:Y:S02]  /*124d0*/  ISETP.EQ.U32.AND P0, PT, R26, R25, PT ;  /* 0x000000191a00720c */ /* 0x001fe40003f02070 */
[----:B--2---:R-:W-:-:S04]  /*124e0*/  LOP3.LUT R28, R28, UR6, RZ, 0xc0, !PT ;  /* 0x000000061c1c7c12 */ /* 0x004fc8000f8ec0ff */
[----:B------:R-:W0:Y:S07]  /*124f0*/  POPC R25, R28 ;  /* 0x0000001c00197309 */ /* 0x000e2e0000000000 */
[----:B---3--:R-:W1:Y:S04]  /*12500*/  @P0 ATOMS.ADD R27, [UR4], R24 ;  /* 0x00000018ff1b098c */ /* 0x008e680008000004 */
[----:B-1----:R-:W0:Y:S02]  /*12510*/  SHFL.IDX PT, R8, R27, R26, 0x1f ;  /* 0x00001f1a1b087589 */ /* 0x002e2400000e0000 */
[----:B0-----:R-:W-:-:S04]  /*12520*/  IMAD.IADD R8, R8, 0x1, R25 ;  /* 0x0000000108087824 */ /* 0x001fc800078e0219 */
[C---:B------:R-:W-:Y:S02]  /*12530*/  IMAD R25, R8.reuse, 0x4, R13 ;  /* 0x0000000408197824 */ /* 0x040fe400078e020d */
[----:B------:R-:W-:-:S03]  /*12540*/  IMAD R8, R8, 0x4, R12 ;  /* 0x0000000408087824 */ /* 0x000fc600078e020c */
[----:B------:R0:W-:Y:S04]  /*12550*/  STS [R25], R22 ;  /* 0x0000001619007388 */ /* 0x0001e80000000800 */
[----:B------:R0:W-:Y:S02]  /*12560*/  STS [R8], R9 ;  /* 0x0000000908007388 */ /* 0x0001e40000000800 */
.L_x_1615:
[----:B------:R-:W-:Y:S05]  /*12570*/  BSYNC.RECONVERGENT B3 ;  /* 0x0000000000037941 */ /* 0x000fea0003800200 */
.L_x_1614:
[----:B------:R-:W-:Y:S05]  /*12580*/  @P1 BRA `(.L_x_1613) ;  /* 0x0000000000441947 */ /* 0x000fea0003800000 */
[----:B------:R-:W1:Y:S01]  /*12590*/  S2R R27, SR_LANEID ;  /* 0x00000000001b7919 */ /* 0x000e620000000000 */
[----:B------:R-:W-:Y:S02]  /*125a0*/  VOTEU.ANY UR4, UPT, PT ;  /* 0x0000000000047886 */ /* 0x000fe400038e0100 */
[----:B------:R-:W1:Y:S01]  /*125b0*/  FLO.U32 R24, UR4 ;  /* 0x0000000400187d00 */ /* 0x000e6200080e0000 */
[----:B------:R-:W2:Y:S07]  /*125c0*/  S2R R26, SR_LTMASK ;  /* 0x00000000001a7919 */ /* 0x000eae0000003900 */
[----:B0-----:R-:W0:Y:S01]  /*125d0*/  POPC R25, UR4 ;  /* 0x0000000400197d09 */ /* 0x001e220008000000 */
[----:B-1----:R-:W-:-:S02]  /*125e0*/  ISETP.EQ.U32.AND P0, PT, R24, R27, PT ;  /* 0x0000001b1800720c */ /* 0x002fc40003f02070 */
[----:B--2---:R-:W-:-:S05]  /*125f0*/  LOP3.LUT R26, R26, UR4, RZ, 0xc0, !PT ;  /* 0x000000041a1a7c12 */ /* 0x004fca000f8ec0ff */
[----:B------:R-:W1:Y:S06]  /*12600*/  POPC R27, R26 ;  /* 0x0000001a001b7309 */ /* 0x000e6c0000000000 */
[----:B0-----:R-:W0:Y:S04]  /*12610*/  @P0 ATOMS.ADD R25, [R18+0x8a0], R25 ;  /* 0x0008a0191219038c */ /* 0x001e280000000000 */
[----:B0-----:R-:W1:Y:S02]  /*12620*/  SHFL.IDX PT, R8, R25, R24, 0x1f ;  /* 0x00001f1819087589 */ /* 0x001e6400000e0000 */
[----:B-1----:R-:W-:-:S05]  /*12630*/  IMAD.IADD R8, R8, 0x1, R27 ;  /* 0x0000000108087824 */ /* 0x002fca00078e021b */
[----:B------:R-:W-:-:S13]  /*12640*/  ISETP.GE.AND P0, PT, R8, UR7, PT ;  /* 0x0000000708007c0c */ /* 0x000fda000bf06270 */
[----:B------:R-:W-:Y:S02]  /*12650*/  @!P0 IMAD.IADD R23, R6, 0x1, R23 ;  /* 0x0000000106178824 */ /* 0x000fe400078e0217 */
[C---:B------:R-:W-:Y:S02]  /*12660*/  @!P0 IMAD R22, R8.reuse, 0x4, R13 ;  /* 0x0000000408168824 */ /* 0x040fe400078e020d */
[----:B------:R-:W-:-:S03]  /*12670*/  @!P0 IMAD R8, R8, 0x4, R12 ;  /* 0x0000000408088824 */ /* 0x000fc600078e020c */
[----:B------:R1:W-:Y:S04]  /*12680*/  @!P0 STS [R22], R23 ;  /* 0x0000001716008388 */ /* 0x0003e80000000800 */
[----:B------:R1:W-:Y:S02]  /*12690*/  @!P0 STS [R8], R9 ;  /* 0x0000000908008388 */ /* 0x0003e40000000800 */
.L_x_1613:
[----:B------:R-:W-:Y:S05]  /*126a0*/  BSYNC.RECONVERGENT B2 ;  /* 0x0000000000027941 */ /* 0x000fea0003800200 */
.L_x_1612:
        /* <DEDUP_REMOVED lines=35> */
.L_x_1619:
[----:B------:R-:W-:Y:S05]  /*128e0*/  BSYNC.RECONVERGENT B3 ;  /* 0x0000000000037941 */ /* 0x000fea0003800200 */
.L_x_1618:
        /* <DEDUP_REMOVED lines=18> */
.L_x_1617:
[----:B------:R-:W-:Y:S05]  /*12a10*/  BSYNC.RECONVERGENT B2 ;  /* 0x0000000000027941 */ /* 0x000fea0003800200 */
.L_x_1616:
[C---:B------:R-:W-:Y:S01]  /*12a20*/  ISETP.GE.AND P0, PT, R11.reuse, RZ, PT ;  /* 0x000000ff0b00720c */ /* 0x040fe20003f06270 */
[----:B------:R-:W-:Y:S01]  /*12a30*/  BSSY.RECONVERGENT B2, `(.L_x_1620) ;  /* 0x0000035000027945 */ /* 0x000fe20003800200 */
[----:B------:R-:W-:-:S04]  /*12a40*/  LOP3.LUT R8, R11, 0x7ffffc00, RZ, 0xc, !PT ;  /* 0x7ffffc000b087812 */ /* 0x000fc800078e0cff */
[----:B-1----:R-:W-:-:S04]  /*12a50*/  SEL R9, R11, R8, !P0 ;  /* 0x000000080b097207 */ /* 0x002fc80004000000 */
[----:B------:R-:W-:-:S04]  /*12a60*/  LOP3.LUT R9, R9, R2, RZ, 0x3c, !PT ;  /* 0x0000000209097212 */ /* 0x000fc800078e3cff */
        /* <DEDUP_REMOVED lines=30> */
.L_x_1623:
[----:B------:R-:W-:Y:S05]  /*12c50*/  BSYNC.RECONVERGENT B3 ;  /* 0x0000000000037941 */ /* 0x000fea0003800200 */
.L_x_1622:
[----:B------:R-:W-:Y:S05]  /*12c60*/  @P1 BRA `(.L_x_1621) ;  /* 0x0000000000441947 */ /* 0x000fea0003800000 */
[----:B-1----:R-:W1:Y:S01]  /*12c70*/  S2R R9, SR_LANEID ;  /* 0x0000000000097919 */ /* 0x002e620000000000 */
[----:B------:R-:W-:Y:S02]  /*12c80*/  VOTEU.ANY UR4, UPT, PT ;  /* 0x0000000000047886 */ /* 0x000fe400038e0100 */
[----:B0-----:R-:W1:Y:S01]  /*12c90*/  FLO.U32 R10, UR4 ;  /* 0x00000004000a7d00 */ /* 0x001e6200080e0000 */
[----:B------:R-:W0:Y:S07]  /*12ca0*/  S2R R22, SR_LTMASK ;  /* 0x0000000000167919 */ /* 0x000e2e0000003900 */
[----:B------:R-:W2:Y:S01]  /*12cb0*/  POPC R23, UR4 ;  /* 0x0000000400177d09 */ /* 0x000ea20008000000 */
[----:B-1----:R-:W-:-:S02]  /*12cc0*/  ISETP.EQ.U32.AND P0, PT, R10, R9, PT ;  /* 0x000000090a00720c */ /* 0x002fc40003f02070 */
[----:B0-----:R-:W-:-:S05]  /*12cd0*/  LOP3.LUT R22, R22, UR4, RZ, 0xc0, !PT ;  /* 0x0000000416167c12 */ /* 0x001fca000f8ec0ff */
        /* <DEDUP_REMOVED lines=10> */
.L_x_1621:
[----:B------:R-:W-:Y:S05]  /*12d80*/  BSYNC.RECONVERGENT B2 ;  /* 0x0000000000027941 */ /* 0x000fea0003800200 */
.L_x_1620:
[----:B------:R-:W-:-:S04]  /*12d90*/  VIADD R21, R19, 0x200 ;  /* 0x0000020013157836 */ /* 0x000fc80000000000 */
[----:B------:R-:W-:Y:S01]  /*12da0*/  IMAD.MOV.U32 R19, RZ, RZ, R21 ;  /* 0x000000ffff137224 */ /* 0x000fe200078e0015 */
[----:B------:R-:W-:-:S13]  /*12db0*/  ISETP.GT.AND P0, PT, R20, R21, PT ;  /* 0x000000151400720c */ /* 0x000fda0003f04270 */
[----:B------:R-:W-:Y:S05]  /*12dc0*/  @P0 BRA `(.L_x_1624) ;  /* 0xfffffff000700947 */ /* 0x000fea000383ffff */
.L_x_1607:
[----:B------:R-:W-:Y:S05]  /*12dd0*/  BSYNC.RECONVERGENT B0 ;  /* 0x0000000000007941 */ /* 0x000fea0003800200 */
.L_x_1606:
[----:B------:R-:W-:Y:S01]  /*12de0*/  ISETP.GE.U32.AND P0, PT, R5, R7, PT ;  /* 0x000000070500720c */ /* 0x000fe20003f06070 */
[----:B------:R-:W-:-:S12]  /*12df0*/  BSSY.RECONVERGENT B0, `(.L_x_1625) ;  /* 0x000003a000007945 */ /* 0x000fd80003800200 */
[----:B------:R-:W-:Y:S05]  /*12e00*/  @P0 BRA `(.L_x_1626) ;  /* 0x0000000000e00947 */ /* 0x000fea0003800000 */
[----:B-12---:R-:W-:-:S04]  /*12e10*/  LEA R8, P0, R5, R16, 0x2 ;  /* 0x0000001005087211 */ /* 0x006fc800078010ff */
        /* <DEDUP_REMOVED lines=22> */
[----:B------:R-:W-:-:S05]  /*12f80*/  IMAD.IADD R19, R6, 0x1, R5 ;  /* 0x0000000106137824 */ /* 0x000fca00078e0205 */
[----:B------:R-:W4:Y:S01]  /*12f90*/  POPC R11, UR6 ;  /* 0x00000006000b7d09 */ /* 0x000f220008000000 */
[----:B--2---:R-:W-:Y:S01]  /*12fa0*/  ULEA UR4, UR5, UR4, 0x18 ;  /* 0x0000000405047291 */ /* 0x004fe2000f8ec0ff */
[----:B-1----:R-:W-:Y:S02]  /*12fb0*/  ISETP.EQ.U32.AND P0, PT, R14, R9, PT ;  /* 0x000000090e00720c */ /* 0x002fe40003f02070 */
[----:B---3--:R-:W-:-:S04]  /*12fc0*/  LOP3.LUT R15, R15, UR6, RZ, 0xc0, !PT ;  /* 0x000000060f0f7c12 */ /* 0x008fc8000f8ec0ff */
[----:B0-----:R-:W0:Y:S07]  /*12fd0*/  POPC R10, R15 ;  /* 0x0000000f000a7309 */ /* 0x001e2e0000000000 */
[----:B----4-:R-:W1:Y:S04]  /*12fe0*/  @P0 ATOMS.ADD R11, [UR4], R11 ;  /* 0x0000000bff0b098c */ /* 0x010e680008000004 */
[----:B-1----:R-:W0:Y:S02]  /*12ff0*/  SHFL.IDX PT, R9, R11, R14, 0x1f ;  /* 0x00001f0e0b097589 */ /* 0x002e2400000e0000 */
[----:B0-----:R-:W-:-:S04]  /*13000*/  IMAD.IADD R9, R9, 0x1, R10 ;  /* 0x0000000109097824 */ /* 0x001fc800078e020a */
[C---:B------:R-:W-:Y:S02]  /*13010*/  IMAD R10, R9.reuse, 0x4, R13 ;  /* 0x00000004090a7824 */ /* 0x040fe400078e020d */
[----:B------:R-:W-:-:S03]  /*13020*/  IMAD R9, R9, 0x4, R12 ;  /* 0x0000000409097824 */ /* 0x000fc600078e020c */
[----:B------:R1:W-:Y:S04]  /*13030*/  STS [R10], R19 ;  /* 0x000000130a007388 */ /* 0x0003e80000000800 */
[----:B------:R1:W-:Y:S02]  /*13040*/  STS [R9], R8 ;  /* 0x0000000809007388 */ /* 0x0003e40000000800 */
.L_x_1628:
[----:B------:R-:W-:Y:S05]  /*13050*/  BSYNC.RECONVERGENT B2 ;  /* 0x0000000000027941 */ /* 0x000fea0003800200 */
.L_x_1627:
[----:B------:R-:W-:Y:S05]  /*13060*/  @P1 BRA `(.L_x_1626) ;  /* 0x0000000000481947 */ /* 0x000fea0003800000 */
[----:B-1----:R-:W1:Y:S01]  /*13070*/  S2R R9, SR_LANEID ;  /* 0x0000000000097919 */ /* 0x002e620000000000 */
[----:B------:R-:W-:Y:S02]  /*13080*/  VOTEU.ANY UR4, UPT, PT ;  /* 0x0000000000047886 */ /* 0x000fe400038e0100 */
[----:B------:R-:W1:Y:S01]  /*13090*/  FLO.U32 R14, UR4 ;  /* 0x00000004000e7d00 */ /* 0x000e6200080e0000 */
[----:B------:R-:W2:Y:S07]  /*130a0*/  S2R R15, SR_LTMASK ;  /* 0x00000000000f7919 */ /* 0x000eae0000003900 */
[----:B------:R-:W3:Y:S01]  /*130b0*/  POPC R11, UR4 ;  /* 0x00000004000b7d09 */ /* 0x000ee20008000000 */
[----:B-1----:R-:W-:-:S02]  /*130c0*/  ISETP.EQ.U32.AND P0, PT, R14, R9, PT ;  /* 0x000000090e00720c */ /* 0x002fc40003f02070 */
[----:B--2---:R-:W-:Y:S01]  /*130d0*/  LOP3.LUT R15, R15, UR4, RZ, 0xc0, !PT ;  /* 0x000000040f0f7c12 */ /* 0x004fe2000f8ec0ff */
[----:B------:R-:W1:Y:S04]  /*130e0*/  LDCU UR4, c[0x0][0x3a0] ;  /* 0x00007400ff0477ac */ /* 0x000e680008000800 */
[----:B0-----:R-:W0:Y:S06]  /*130f0*/  POPC R10, R15 ;  /* 0x0000000f000a7309 */ /* 0x001e2c0000000000 */
[----:B---3--:R-:W2:Y:S04]  /*13100*/  @P0 ATOMS.ADD R11, [R18+0x8a0], R11 ;  /* 0x0008a00b120b038c */ /* 0x008ea80000000000 */
[----:B--2---:R-:W0:Y:S02]  /*13110*/  SHFL.IDX PT, R9, R11, R14, 0x1f ;  /* 0x00001f0e0b097589 */ /* 0x004e2400000e0000 */
[----:B0-----:R-:W-:-:S05]  /*13120*/  IMAD.IADD R9, R9, 0x1, R10 ;  /* 0x0000000109097824 */ /* 0x001fca00078e020a */
[----:B-1----:R-:W-:-:S13]  /*13130*/  ISETP.GE.AND P0, PT, R9, UR4, PT ;  /* 0x0000000409007c0c */ /* 0x002fda000bf06270 */
[----:B------:R-:W-:Y:S02]  /*13140*/  @!P0 IMAD.IADD R19, R6, 0x1, R5 ;  /* 0x0000000106138824 */ /* 0x000fe400078e0205 */
[C---:B------:R-:W-:Y:S02]  /*13150*/  @!P0 IMAD R10, R9.reuse, 0x4, R13 ;  /* 0x00000004090a8824 */ /* 0x040fe400078e020d */
[----:B------:R-:W-:-:S03]  /*13160*/  @!P0 IMAD R9, R9, 0x4, R12 ;  /* 0x0000000409098824 */ /* 0x000fc600078e020c */
[----:B------:R3:W-:Y:S04]  /*13170*/  @!P0 STS [R10], R19 ;  /* 0x000000130a008388 */ /* 0x0007e80000000800 */
[----:B------:R3:W-:Y:S02]  /*13180*/  @!P0 STS [R9], R8 ;  /* 0x0000000809008388 */ /* 0x0007e40000000800 */
.L_x_1626:
[----:B------:R-:W-:Y:S05]  /*13190*/  BSYNC.RECONVERGENT B0 ;  /* 0x0000000000007941 */ /* 0x000fea0003800200 */
.L_x_1625:
[----:B------:R-:W-:-:S04]  /*131a0*/  IMAD.IADD R5, R7, 0x1, R5 ;  /* 0x0000000107057824 */ /* 0x000fc800078e0205 */
[----:B------:R-:W-:-:S05]  /*131b0*/  IMAD R5, R20, 0x4, R5 ;  /* 0x0000000414057824 */ /* 0x000fca00078e0205 */
[----:B------:R-:W-:-:S13]  /*131c0*/  ISETP.GE.AND P0, PT, R5, R4, PT ;  /* 0x000000040500720c */ /* 0x000fda0003f06270 */
[----:B------:R-:W-:Y:S05]  /*131d0*/  @P0 BRA `(.L_x_1629) ;  /* 0x0000001800240947 */ /* 0x000fea0003800000 */
[----:B------:R-:W-:-:S05]  /*131e0*/  IMAD.WIDE R16, R5, 0x4, R16 ;  /* 0x0000000405107825 */ /* 0x000fca00078e0210 */
[----:B------:R-:W4:Y:S02]  /*131f0*/  LDG.E R4, desc[UR8][R16.64] ;  /* 0x0000000810047981 */ /* 0x000f24000c1e1900 */
[C---:B----4-:R-:W-:Y:S02]  /*13200*/  ISETP.GE.AND P0, PT, R4.reuse, RZ, PT ;  /* 0x000000ff0400720c */ /* 0x050fe40003f06270 */
        /* <DEDUP_REMOVED lines=12> */
[----:B------:R-:W4:Y:S01]  /*132d0*/  S2R R7, SR_LANEID ;  /* 0x0000000000077919 */ /* 0x000f220000000000 */
[----:B------:R-:W5:Y:S01]  /*132e0*/  S2UR UR5, SR_CgaCtaId ;  /* 0x00000000000579c3 */ /* 0x000f620000008800 */
[----:B------:R-:W-:Y:S01]  /*132f0*/  VOTEU.ANY UR6, UPT, PT ;  /* 0x0000000000067886 */ /* 0x000fe200038e0100 */
[----:B------:R-:W-:Y:S01]  /*13300*/  UMOV UR4, 0x400 ;  /* 0x0000040000047882 */ /* 0x000fe20000000000 */
[----:B01-3--:R-:W4:Y:S01]  /*13310*/  FLO.U32 R10, UR6 ;  /* 0x00000006000a7d00 */ /* 0x00bf2200080e0000 */
[----:B------:R-:W-:Y:S01]  /*13320*/  UIADD3 UR4, UPT, UPT, UR4, 0x486c, URZ ;  /* 0x0000486c04047890 */ /* 0x000fe2000fffe0ff */
[----:B------:R-:W0:Y:S01]  /*13330*/  S2R R14, SR_LTMASK ;  /* 0x00000000000e7919 */ /* 0x000e220000003900 */
[----:B------:R-:W-:-:S05]  /*13340*/  IMAD.IADD R2, R6, 0x1, R5 ;  /* 0x0000000106027824 */ /* 0x000fca00078e0205 */
[----:B--2---:R-:W1:Y:S01]  /*13350*/  POPC R8, UR6 ;  /* 0x0000000600087d09 */ /* 0x004e620008000000 */
[----:B-----5:R-:W-:Y:S01]  /*13360*/  ULEA UR4, UR5, UR4, 0x18 ;  /* 0x0000000405047291 */ /* 0x020fe2000f8ec0ff */
[----:B----4-:R-:W-:Y:S02]  /*13370*/  ISETP.EQ.U32.AND P0, PT, R10, R7, PT ;  /* 0x000000070a00720c */ /* 0x010fe40003f02070 */
[----:B0-----:R-:W-:-:S04]  /*13380*/  LOP3.LUT R14, R14, UR6, RZ, 0xc0, !PT ;  /* 0x000000060e0e7c12 */ /* 0x001fc8000f8ec0ff */
[----:B------:R-:W0:Y:S07]  /*13390*/  POPC R7, R14 ;  /* 0x0000000e00077309 */ /* 0x000e2e0000000000 */
[----:B-1----:R-:W1:Y:S04]  /*133a0*/  @P0 ATOMS.ADD R11, [UR4], R8 ;  /* 0x00000008ff0b098c */ /* 0x002e680008000004 */
[----:B-1----:R-:W0:Y:S02]  /*133b0*/  SHFL.IDX PT, R0, R11, R10, 0x1f ;  /* 0x00001f0a0b007589 */ /* 0x002e2400000e0000 */
[----:B0-----:R-:W-:-:S04]  /*133c0*/  IMAD.IADD R0, R0, 0x1, R7 ;  /* 0x0000000100007824 */ /* 0x001fc800078e0207 */
[C---:B------:R-:W-:Y:S02]  /*133d0*/  IMAD R7, R0.reuse, 0x4, R13 ;  /* 0x0000000400077824 */ /* 0x040fe400078e020d */
[----:B------:R-:W-:-:S03]  /*133e0*/  IMAD R9, R0, 0x4, R12 ;  /* 0x0000000400097824 */ /* 0x000fc600078e020c */
[----:B------:R4:W-:Y:S04]  /*133f0*/  STS [R7], R2 ;  /* 0x0000000207007388 */ /* 0x0009e80000000800 */
[----:B------:R4:W-:Y:S02]  /*13400*/  STS [R9], R4 ;  /* 0x0000000409007388 */ /* 0x0009e40000000800 */
.L_x_1631:
[----:B------:R-:W-:Y:S05]  /*13410*/  BSYNC.RECONVERGENT B0 ;  /* 0x0000000000007941 */ /* 0x000fea0003800200 */
.L_x_1630:
[----:B------:R-:W-:Y:S05]  /*13420*/  @P1 BRA `(.L_x_1629) ;  /* 0x0000001400901947 */ /* 0x000fea0003800000 */
[----:B-1234-:R-:W1:Y:S01]  /*13430*/  S2R R9, SR_LANEID ;  /* 0x0000000000097919 */ /* 0x01ee620000000000 */
[----:B------:R-:W-:Y:S02]  /*13440*/  VOTEU.ANY UR4, UPT, PT ;  /* 0x0000000000047886 */ /* 0x000fe400038e0100 */
[----:B------:R-:W1:Y:S01]  /*13450*/  FLO.U32 R2, UR4 ;  /* 0x0000000400027d00 */ /* 0x000e6200080e0000 */
[----:B------:R-:W2:Y:S07]  /*13460*/  S2R R8, SR_LTMASK ;  /* 0x0000000000087919 */ /* 0x000eae0000003900 */
[----:B------:R-:W3:Y:S01]  /*13470*/  POPC R7, UR4 ;  /* 0x0000000400077d09 */ /* 0x000ee20008000000 */
[----:B-1----:R-:W-:-:S02]  /*13480*/  ISETP.EQ.U32.AND P0, PT, R2, R9, PT ;  /* 0x000000090200720c */ /* 0x002fc40003f02070 */
[----:B--2---:R-:W-:Y:S01]  /*13490*/  LOP3.LUT R8, R8, UR4, RZ, 0xc0, !PT ;  /* 0x0000000408087c12 */ /* 0x004fe2000f8ec0ff */
[----:B------:R-:W1:Y:S04]  /*134a0*/  LDCU UR4, c[0x0][0x3a0] ;  /* 0x00007400ff0477ac */ /* 0x000e680008000800 */
[----:B------:R-:W2:Y:S06]  /*134b0*/  POPC R9, R8 ;  /* 0x0000000800097309 */ /* 0x000eac0000000000 */
[----:B---3--:R-:W3:Y:S04]  /*134c0*/  @P0 ATOMS.ADD R7, [R18+0x8a0], R7 ;  /* 0x0008a0071207038c */ /* 0x008ee80000000000 */
[----:B---3--:R-:W2:Y:S02]  /*134d0*/  SHFL.IDX PT, R0, R7, R2, 0x1f ;  /* 0x00001f0207007589 */ /* 0x008ea400000e0000 */
[----:B--2---:R-:W-:-:S05]  /*134e0*/  IMAD.IADD R0, R0, 0x1, R9 ;  /* 0x0000000100007824 */ /* 0x004fca00078e0209 */
[----:B-1----:R-:W-:-:S13]  /*134f0*/  ISETP.GE.AND P0, PT, R0, UR4, PT ;  /* 0x0000000400007c0c */ /* 0x002fda000bf06270 */
[----:B------:R-:W-:Y:S05]  /*13500*/  @P0 BRA `(.L_x_1629) ;  /* 0x0000001400580947 */ /* 0x000fea0003800000 */
[----:B------:R-:W-:Y:S02]  /*13510*/  IMAD.IADD R6, R6, 0x1, R5 ;  /* 0x0000000106067824 */ /* 0x000fe400078e0205 */
[C---:B------:R-:W-:Y:S02]  /*13520*/  IMAD R13, R0.reuse, 0x4, R13 ;  /* 0x00000004000d7824 */ /* 0x040fe400078e020d */
[----:B------:R-:W-:-:S03]  /*13530*/  IMAD R5, R0, 0x4, R12 ;  /* 0x0000000400057824 */ /* 0x000fc600078e020c */
[----:B------:R1:W-:Y:S04]  /*13540*/  STS [R13], R6 ;  /* 0x000000060d007388 */ /* 0x0003e80000000800 */
[----:B------:R1:W-:Y:S01]  /*13550*/  STS [R5], R4 ;  /* 0x0000000405007388 */ /* 0x0003e20000000800 */
[----:B------:R-:W-:Y:S05]  /*13560*/  BRA `(.L_x_1629) ;  /* 0x0000001400407947 */ /* 0x000fea0003800000 */
.L_x_1605:
[----:B0-----:R-:W-:Y:S01]  /*13570*/  IMAD.IADD R11, R6, 0x1, R5 ;  /* 0x00000001060b7824 */ /* 0x001fe200078e0205 */
[----:B------:R-:W0:Y:S04]  /*13580*/  LDCU UR13, c[0x0][0x3a0] ;  /* 0x00007400ff0d77ac */ /* 0x000e280008000800 */
[----:B------:R-:W-:Y:S01]  /*13590*/  ISETP.GE.AND P0, PT, R11, R7, PT ;  /* 0x000000070b00720c */ /* 0x000fe20003f06270 */
[----:B------:R-:W1:Y:S01]  /*135a0*/  LDCU UR12, c[0x0][0x3a0] ;  /* 0x00007400ff0c77ac */ /* 0x000e620008000800 */
[----:B------:R-:W3:Y:S11]  /*135b0*/  LDCU UR14, c[0x0][0x39c] ;  /* 0x00007380ff0e77ac */ /* 0x000ef60008000800 */
[----:B------:R-:W-:Y:S05]  /*135c0*/  @P0 BRA `(.L_x_1629) ;  /* 0x0000001400280947 */ /* 0x000fea0003800000 */
[----:B------:R-:W4:Y:S01]  /*135d0*/  S2UR UR7, SR_CTAID.X ;  /* 0x00000000000779c3 */ /* 0x000f220000002500 */
[----:B------:R-:W5:Y:S01]  /*135e0*/  LDCU UR4, c[0x0][0x398] ;  /* 0x00007300ff0477ac */ /* 0x000f620008000800 */
[----:B------:R-:W-:Y:S01]  /*135f0*/  VIADDMNMX R14, R11, 0x200, R7, !PT ;  /* 0x000002000b0e7846 */ /* 0x000fe20007800107 */
[----:B------:R-:W-:Y:S01]  /*13600*/  BSSY.RECONVERGENT B0, `(.L_x_1632) ;  /* 0x0000054000007945 */ /* 0x000fe20003800200 */
[----:B------:R-:W-:Y:S01]  /*13610*/  LOP3.LUT R4, RZ, R6, RZ, 0x33, !PT ;  /* 0x00000006ff047212 */ /* 0x000fe200078e33ff */
[----:B------:R-:W0:Y:S03]  /*13620*/  LDCU.64 UR10, c[0x0][0x380] ;  /* 0x00007000ff0a77ac */ /* 0x000e260008000a00 */
[----:B------:R-:W-:-:S04]  /*13630*/  IADD3 R14, PT, PT, -R5, R14, R4 ;  /* 0x0000000e050e7210 */ /* 0x000fc80007ffe104 */
[----:B------:R-:W-:-:S04]  /*13640*/  LOP3.LUT R4, R14, 0x600, RZ, 0xc0, !PT ;  /* 0x000006000e047812 */ /* 0x000fc800078ec0ff */
[----:B------:R-:W-:Y:S01]  /*13650*/  ISETP.NE.AND P0, PT, R4, 0x600, PT ;  /* 0x000006000400780c */ /* 0x000fe20003f05270 */
[----:B--2---:R-:W-:Y:S01]  /*13660*/  IMAD R4, R0, 0x4, R10 ;  /* 0x0000000400047824 */ /* 0x004fe200078e020a */
[----:B-----5:R-:W-:Y:S02]  /*13670*/  USHF.R.S32.HI UR6, URZ, 0x1f, UR4 ;  /* 0x0000001fff067899 */ /* 0x020fe40008011404 */
[----:B----4-:R-:W-:Y:S02]  /*13680*/  UIMAD.WIDE.U32 UR4, UR7, UR4, URZ ;  /* 0x00000004070472a5 */ /* 0x010fe4000f8e00ff */
[----:B------:R-:W-:Y:S02]  /*13690*/  UIMAD UR6, UR6, UR7, URZ ;  /* 0x00000007060672a4 */ /* 0x000fe4000f8e02ff */
[----:B0-----:R-:W-:Y:S02]  /*136a0*/  ULEA UR10, UP0, UR4, UR10, 0x2 ;  /* 0x0000000a040a7291 */ /* 0x001fe4000f8010ff */
[----:B------:R-:W-:-:S04]  /*136b0*/  UIADD3 UR6, UPT, UPT, UR5, UR6, URZ ;  /* 0x0000000605067290 */ /* 0x000fc8000fffe0ff */
[----:B------:R-:W-:Y:S01]  /*136c0*/  ULEA.HI.X UR6, UR4, UR11, UR6, 0x2, UP0 ;  /* 0x0000000b04067291 */ /* 0x000fe200080f1406 */
[----:B------:R-:W-:-:S05]  /*136d0*/  IMAD.U32 R8, RZ, RZ, UR10 ;  /* 0x0000000aff087e24 */ /* 0x000fca000f8e00ff */
[----:B------:R-:W-:Y:S01]  /*136e0*/  IMAD.U32 R9, RZ, RZ, UR6 ;  /* 0x00000006ff097e24 */ /* 0x000fe2000f8e00ff */
[----:B------:R-:W-:Y:S06]  /*136f0*/  @!P0 BRA `(.L_x_1633) ;  /* 0x0000000400108947 */ /* 0x000fec0003800000 */
[----:B------:R-:W-:Y:S01]  /*13700*/  LEA.HI R10, R14, 0x1, RZ, 0x17 ;  /* 0x000000010e0a7811 */ /* 0x000fe200078fb8ff */
[----:B------:R-:W-:-:S04]  /*13710*/  IMAD R5, R6, 0x2, R5 ;  /* 0x0000000206057824 */ /* 0x000fc800078e0205 */
[C---:B------:R-:W-:Y:S01]  /*13720*/  IMAD.SHL.U32 R15, R10.reuse, 0x200, RZ ;  /* 0x000002000a0f7824 */ /* 0x040fe200078e00ff */
[----:B------:R-:W-:-:S04]  /*13730*/  LOP3.LUT R10, R10, 0x3, RZ, 0xc0, !PT ;  /* 0x000000030a0a7812 */ /* 0x000fc800078ec0ff */
[----:B------:R-:W-:Y:S01]  /*13740*/  LOP3.LUT R18, R15, 0x600, RZ, 0xc0, !PT ;  /* 0x000006000f127812 */ /* 0x000fe200078ec0ff */
[C---:B------:R-:W-:Y:S02]  /*13750*/  IMAD R15, R11.reuse, R16, RZ ;  /* 0x000000100b0f7224 */ /* 0x040fe400078e02ff */
[----:B------:R-:W-:Y:S02]  /*13760*/  IMAD.MOV R10, RZ, RZ, -R10 ;  /* 0x000000ffff0a7224 */ /* 0x000fe400078e0a0a */
[----:B------:R-:W-:-:S07]  /*13770*/  IMAD.IADD R11, R11, 0x1, R18 ;  /* 0x000000010b0b7824 */ /* 0x000fce00078e0212 */
.L_x_1638:
[----:B------:R-:W-:-:S06]  /*13780*/  IMAD.WIDE R16, R15, 0x4, R8 ;  /* 0x000000040f107825 */ /* 0x000fcc00078e0208 */
[----:B------:R-:W2:Y:S01]  /*13790*/  LDG.E R16, desc[UR8][R16.64] ;  /* 0x0000000810107981 */ /* 0x000ea2000c1e1900 */
[----:B------:R-:W-:Y:S01]  /*137a0*/  VIADD R10, R10, 0x1 ;  /* 0x000000010a0a7836 */ /* 0x000fe20000000000 */
[----:B------:R-:W-:Y:S04]  /*137b0*/  BSSY.RECONVERGENT B2, `(.L_x_1634) ;  /* 0x0000034000027945 */ /* 0x000fe80003800200 */
[----:B------:R-:W-:Y:S02]  /*137c0*/  ISETP.NE.AND P2, PT, R10, RZ, PT ;  /* 0x000000ff0a00720c */ /* 0x000fe40003f45270 */
        /* <DEDUP_REMOVED lines=14> */
[----:B------:R-:W2:Y:S01]  /*138b0*/  S2UR UR5, SR_CgaCtaId ;  /* 0x00000000000579c3 */ /* 0x000ea20000008800 */
[----:B------:R-:W-:Y:S01]  /*138c0*/  VOTEU.ANY UR6, UPT, PT ;  /* 0x0000000000067886 */ /* 0x000fe200038e0100 */
[----:B------:R-:W-:Y:S01]  /*138d0*/  UMOV UR4, 0x400 ;  /* 0x0000040000047882 */ /* 0x000fe20000000000 */
[----:B------:R-:W0:Y:S01]  /*138e0*/  FLO.U32 R20, UR6 ;  /* 0x0000000600147d00 */ /* 0x000e2200080e0000 */
[----:B------:R-:W-:Y:S01]  /*138f0*/  UIADD3 UR4, UPT, UPT, UR4, 0x486c, URZ ;  /* 0x0000486c04047890 */ /* 0x000fe2000fffe0ff */
[----:B------:R-:W4:Y:S06]  /*13900*/  S2R R21, SR_LTMASK ;  /* 0x0000000000157919 */ /* 0x000f2c0000003900 */
[----:B------:R-:W5:Y:S01]  /*13910*/  POPC R19, UR6 ;  /* 0x0000000600137d09 */ /* 0x000f620008000000 */
[----:B--2---:R-:W-:Y:S01]  /*13920*/  ULEA UR4, UR5, UR4, 0x18 ;  /* 0x0000000405047291 */ /* 0x004fe2000f8ec0ff */
[----:B0-----:R-:W-:-:S02]  /*13930*/  ISETP.EQ.U32.AND P0, PT, R20, R17, PT ;  /* 0x000000111400720c */ /* 0x001fc40003f02070 */
[----:B----4-:R-:W-:-:S04]  /*13940*/  LOP3.LUT R21, R21, UR6, RZ, 0xc0, !PT ;  /* 0x0000000615157c12 */ /* 0x010fc8000f8ec0ff */
[----:B------:R-:W0:Y:S07]  /*13950*/  POPC R18, R21 ;  /* 0x0000001500127309 */ /* 0x000e2e0000000000 */
[----:B-----5:R-:W2:Y:S04]  /*13960*/  @P0 ATOMS.ADD R19, [UR4], R19 ;  /* 0x00000013ff13098c */ /* 0x020ea80008000004 */
[----:B--2---:R-:W0:Y:S02]  /*13970*/  SHFL.IDX PT, R17, R19, R20, 0x1f ;  /* 0x00001f1413117589 */ /* 0x004e2400000e0000 */
[----:B0-----:R-:W-:-:S04]  /*13980*/  IMAD.IADD R17, R17, 0x1, R18 ;  /* 0x0000000111117824 */ /* 0x001fc800078e0212 */
[C---:B------:R-:W-:Y:S02]  /*13990*/  IMAD R18, R17.reuse, 0x4, R13 ;  /* 0x0000000411127824 */ /* 0x040fe400078e020d */
[----:B------:R-:W-:-:S03]  /*139a0*/  IMAD R17, R17, 0x4, R12 ;  /* 0x0000000411117824 */ /* 0x000fc600078e020c */
[----:B------:R0:W-:Y:S04]  /*139b0*/  STS [R18], R5 ;  /* 0x0000000512007388 */ /* 0x0001e80000000800 */
[----:B------:R0:W-:Y:S02]  /*139c0*/  STS [R17], R16 ;  /* 0x0000001011007388 */ /* 0x0001e40000000800 */
.L_x_1637:
[----:B-1-3--:R-:W-:Y:S05]  /*139d0*/  BSYNC.RECONVERGENT B3 ;  /* 0x0000000000037941 */ /* 0x00afea0003800200 */
.L_x_1636:
        /* <DEDUP_REMOVED lines=13> */
[C---:B------:R-:W-:Y:S02]  /*13ab0*/  @!P0 IMAD R18, R17.reuse, 0x4, R13 ;  /* 0x0000000411128824 */ /* 0x040fe400078e020d */
[----:B------:R-:W-:-:S03]  /*13ac0*/  @!P0 IMAD R17, R17, 0x4, R12 ;  /* 0x0000000411118824 */ /* 0x000fc600078e020c */
[----:B------:R2:W-:Y:S04]  /*13ad0*/  @!P0 STS [R18], R5 ;  /* 0x0000000512008388 */ /* 0x0005e80000000800 */
[----:B------:R2:W-:Y:S02]  /*13ae0*/  @!P0 STS [R17], R16 ;  /* 0x0000001011008388 */ /* 0x0005e40000000800 */
.L_x_1635:
[----:B-1-3--:R-:W-:Y:S05]  /*13af0*/  BSYNC.RECONVERGENT B2 ;  /* 0x0000000000027941 */ /* 0x00afea0003800200 */
.L_x_1634:
[----:B0-2---:R-:W-:Y:S02]  /*13b00*/  IMAD.U32 R16, RZ, RZ, UR14 ;  /* 0x0000000eff107e24 */ /* 0x005fe4000f8e00ff */
[----:B------:R-:W-:Y:S02]  /*13b10*/  VIADD R5, R5, 0x200 ;  /* 0x0000020005057836 */ /* 0x000fe40000000000 */
[----:B------:R-:W-:Y:S01]  /*13b20*/  IMAD R15, R16, 0x200, R15 ;  /* 0x00000200100f7824 */ /* 0x000fe200078e020f */
[----:B------:R-:W-:Y:S06]  /*13b30*/  @P2 BRA `(.L_x_1638) ;  /* 0xfffffffc00102947 */ /* 0x000fec000383ffff */
.L_x_1633:
[----:B-1-3--:R-:W-:Y:S05]  /*13b40*/  BSYNC.RECONVERGENT B0 ;  /* 0x0000000000007941 */ /* 0x00afea0003800200 */
.L_x_1632:
        /* <DEDUP_REMOVED lines=10> */
.L_x_1655:
[----:B------:R-:W-:-:S05]  /*13bf0*/  IMAD.WIDE R20, R11, 0x4, R8 ;  /* 0x000000040b147825 */ /* 0x000fca00078e0208 */
        /* <DEDUP_REMOVED lines=34> */
.L_x_1642:
[----:B------:R-:W-:Y:S05]  /*13e20*/  BSYNC.RECONVERGENT B2 ;  /* 0x0000000000027941 */ /* 0x000fea0003800200 */
.L_x_1641:
        /* <DEDUP_REMOVED lines=17> */
.L_x_1640:
[----:B------:R-:W-:Y:S05]  /*13f40*/  BSYNC.RECONVERGENT B0 ;  /* 0x0000000000007941 */ /* 0x000fea0003800200 */
.L_x_1639:
[----:B01----:R-:W-:-:S05]  /*13f50*/  IMAD.WIDE R20, R17, 0x4, R8 ;  /* 0x0000000411147825 */ /* 0x003fca00078e0208 */
        /* <DEDUP_REMOVED lines=35> */
.L_x_1646:
[----:B------:R-:W-:Y:S05]  /*14190*/  BSYNC.RECONVERGENT B2 ;  /* 0x0000000000027941 */ /* 0x000fea0003800200 */
.L_x_1645:
        /* <DEDUP_REMOVED lines=13> */
[----:B------:R-:W-:Y:S02]  /*14270*/  @!P0 VIADD R25, R6, 0x200 ;  /* 0x0000020006198836 */ /* 0x000fe40000000000 */
[C---:B------:R-:W-:Y:S02]  /*14280*/  @!P0 IMAD R16, R14.reuse, 0x4, R13 ;  /* 0x000000040e108824 */ /* 0x040fe400078e020d */
[----:B------:R-:W-:-:S03]  /*14290*/  @!P0 IMAD R21, R14, 0x4, R12 ;  /* 0x000000040e158824 */ /* 0x000fc600078e020c */
[----:B------:R1:W-:Y:S04]  /*142a0*/  @!P0 STS [R16], R25 ;  /* 0x0000001910008388 */ /* 0x0003e80000000800 */
[----:B------:R1:W-:Y:S02]  /*142b0*/  @!P0 STS [R21], R10 ;  /* 0x0000000a15008388 */ /* 0x0003e40000000800 */
.L_x_1644:
[----:B------:R-:W-:Y:S05]  /*142c0*/  BSYNC.RECONVERGENT B0 ;  /* 0x0000000000007941 */ /* 0x000fea0003800200 */
.L_x_1643:
        /* <DEDUP_REMOVED lines=36> */
.L_x_1650:
[----:B------:R-:W-:Y:S05]  /*14510*/  BSYNC.RECONVERGENT B2 ;  /* 0x0000000000027941 */ /* 0x000fea0003800200 */
.L_x_1649:
        /* <DEDUP_REMOVED lines=18> */
.L_x_1648:
[----:B------:R-:W-:Y:S05]  /*14640*/  BSYNC.RECONVERGENT B0 ;  /* 0x0000000000007941 */ /* 0x000fea0003800200 */
.L_x_1647:
        /* <DEDUP_REMOVED lines=36> */
.L_x_1654:
[----:B------:R-:W-:Y:S05]  /*14890*/  BSYNC.RECONVERGENT B2 ;  /* 0x0000000000027941 */ /* 0x000fea0003800200 */
.L_x_1653:
        /* <DEDUP_REMOVED lines=18> */
.L_x_1652:
[----:B------:R-:W-:Y:S05]  /*149c0*/  BSYNC.RECONVERGENT B0 ;  /* 0x0000000000007941 */ /* 0x000fea0003800200 */
.L_x_1651:
[----:B------:R-:W2:Y:S01]  /*149d0*/  LDC R14, c[0x0][0x39c] ;  /* 0x0000e700ff0e7b82 */ /* 0x000ea20000000800 */
[C---:B01----:R-:W-:Y:S02]  /*149e0*/  VIADD R10, R5.reuse, 0x400 ;  /* 0x00000400050a7836 */ /* 0x043fe40000000000 */
[----:B------:R-:W-:Y:S02]  /*149f0*/  VIADD R5, R5, 0x800 ;  /* 0x0000080005057836 */ /* 0x000fe40000000000 */
[----:B------:R-:W-:Y:S01]  /*14a00*/  VIADD R6, R6, 0x800 ;  /* 0x0000080006067836 */ /* 0x000fe20000000000 */
[----:B------:R-:W-:Y:S01]  /*14a10*/  ISETP.GE.AND P0, PT, R10, R7, PT ;  /* 0x000000070a00720c */ /* 0x000fe20003f06270 */
[C---:B--2---:R-:W-:Y:S02]  /*14a20*/  IMAD R15, R14.reuse, 0x800, R15 ;  /* 0x000008000e0f7824 */ /* 0x044fe400078e020f */
[C---:B------:R-:W-:Y:S02]  /*14a30*/  IMAD R19, R14.reuse, 0x800, R19 ;  /* 0x000008000e137824 */ /* 0x040fe400078e0213 */
[----:B------:R-:W-:-:S02]  /*14a40*/  IMAD R17, R14, 0x800, R17 ;  /* 0x000008000e117824 */ /* 0x000fc400078e0211 */
[----:B------:R-:W-:-:S06]  /*14a50*/  IMAD R11, R14, 0x800, R11 ;  /* 0x000008000e0b7824 */ /* 0x000fcc00078e020b */
[----:B------:R-:W-:Y:S05]  /*14a60*/  @!P0 BRA `(.L_x_1655) ;  /* 0xfffffff000608947 */ /* 0x000fea000383ffff */
.L_x_1629:
[----:B01-3--:R-:W-:Y:S05]  /*14a70*/  BSYNC.RECONVERGENT B1 ;  /* 0x0000000000017941 */ /* 0x00bfea0003800200 */
.L_x_1604:
[----:B------:R-:W-:Y:S06]  /*14a80*/  BAR.SYNC.DEFER_BLOCKING 0x0 ;  /* 0x0000000000007b1d */ /* 0x000fec0000010000 */
[----:B------:R-:W-:Y:S05]  /*14a90*/  BRA `(.L_x_1656) ;  /* 0x0000001000dc7947 */ /* 0x000fea0003800000 */
.L_x_1367:
[----:B------:R-:W0:Y:S01]  /*14aa0*/  LDS R5, [R0+0x4864] ;  /* 0x0048640000057984 */ /* 0x000e220000000800 */
[----:B------:R-:W-:Y:S01]  /*14ab0*/  IMAD.MOV.U32 R13, RZ, RZ, -0x800001 ;  /* 0xff7fffffff0d7424 */ /* 0x000fe200078e00ff */
[----:B------:R-:W-:Y:S01]  /*14ac0*/  UBMSK UR7, URZ, 0x4 ;  /* 0x00000004ff07789b */ /* 0x000fe20008000000 */
[----:B------:R-:W-:Y:S01]  /*14ad0*/  IMAD.MOV.U32 R14, RZ, RZ, -0x800001 ;  /* 0xff7fffffff0e7424 */ /* 0x000fe200078e00ff */
[----:B-1----:R-:W1:Y:S01]  /*14ae0*/  S2R R2, SR_TID.X ;  /* 0x0000000000027919 */ /* 0x002e620000002100 */
[----:B------:R-:W-:Y:S01]  /*14af0*/  IMAD.MOV.U32 R15, RZ, RZ, -0x800001 ;  /* 0xff7fffffff0f7424 */ /* 0x000fe200078e00ff */
[----:B------:R-:W-:Y:S01]  /*14b00*/  UMOV UR4, URZ ;  /* 0x000000ff00047c82 */ /* 0x000fe20008000000 */
[C---:B-1----:R-:W-:Y:S01]  /*14b10*/  VIADD R4, R2.reuse, 0x200 ;  /* 0x0000020002047836 */ /* 0x042fe20000000000 */
[C---:B------:R-:W-:Y:S01]  /*14b20*/  LOP3.LUT R6, R2.reuse, 0x400, RZ, 0xfc, !PT ;  /* 0x0000040002067812 */ /* 0x040fe200078efcff */
[C---:B------:R-:W-:Y:S01]  /*14b30*/  VIADD R12, R2.reuse, 0x600 ;  /* 0x00000600020c7836 */ /* 0x040fe20000000000 */
[CC--:B0-----:R-:W-:Y:S01]  /*14b40*/  ISETP.GE.AND P0, PT, R2.reuse, R5.reuse, PT ;  /* 0x000000050200720c */ /* 0x0c1fe20003f06270 */
[----:B------:R-:W-:Y:S01]  /*14b50*/  IMAD R17, R2, 0x4, R0 ;  /* 0x0000000402117824 */ /* 0x000fe200078e0200 */
[----:B------:R-:W-:-:S02]  /*14b60*/  ISETP.GE.AND P1, PT, R4, R5, PT ;  /* 0x000000050400720c */ /* 0x000fc40003f26270 */
[-C--:B------:R-:W-:Y:S01]  /*14b70*/  ISETP.GE.AND P2, PT, R6, R5.reuse, PT ;  /* 0x000000050600720c */ /* 0x080fe20003f46270 */
[----:B------:R-:W0:Y:S01]  /*14b80*/  S2R R4, SR_LANEID ;  /* 0x0000000000047919 */ /* 0x000e220000000000 */
[----:B------:R-:W-:Y:S01]  /*14b90*/  ISETP.GE.AND P3, PT, R12, R5, PT ;  /* 0x000000050c00720c */ /* 0x000fe20003f66270 */
[----:B------:R-:W-:Y:S02]  /*14ba0*/  IMAD.MOV.U32 R12, RZ, RZ, -0x800001 ;  /* 0xff7fffffff0c7424 */ /* 0x000fe400078e00ff */
[----:B------:R-:W-:-:S04]  /*14bb0*/  IMAD.MOV.U32 R6, RZ, RZ, -0x1 ;  /* 0xffffffffff067424 */ /* 0x000fc800078e00ff */
[----:B------:R-:W1:Y:S04]  /*14bc0*/  @!P0 LDS R12, [R17+0x2000] ;  /* 0x00200000110c8984 */ /* 0x000e680000000800 */
[----:B------:R-:W5:Y:S04]  /*14bd0*/  @!P1 LDS R13, [R17+0x2800] ;  /* 0x00280000110d9984 */ /* 0x000f680000000800 */
[----:B------:R-:W2:Y:S04]  /*14be0*/  @!P2 LDS R14, [R17+0x3000] ;  /* 0x00300000110ea984 */ /* 0x000ea80000000800 */
[----:B------:R-:W3:Y:S04]  /*14bf0*/  @!P3 LDS R15, [R17+0x3800] ;  /* 0x00380000110fb984 */ /* 0x000ee80000000800 */
[----:B------:R0:W0:Y:S04]  /*14c00*/  @!P0 LDS R8, [R17] ;  /* 0x0000000011088984 */ /* 0x0000280000000800 */
[----:B------:R0:W0:Y:S04]  /*14c10*/  @!P1 LDS R9, [R17+0x800] ;  /* 0x0008000011099984 */ /* 0x0000280000000800 */
[----:B------:R0:W0:Y:S04]  /*14c20*/  @!P2 LDS R10, [R17+0x1000] ;  /* 0x00100000110aa984 */ /* 0x0000280000000800 */
[----:B------:R0:W0:Y:S01]  /*14c30*/  @!P3 LDS R11, [R17+0x1800] ;  /* 0x00180000110bb984 */ /* 0x0000220000000800 */
[----:B------:R-:W-:Y:S01]  /*14c40*/  BAR.SYNC.DEFER_BLOCKING 0x0 ;  /* 0x0000000000007b1d */ /* 0x000fe20000010000 */
[----:B-1----:R-:W-:-:S02]  /*14c50*/  ISETP.GT.AND P0, PT, R12, -0x1, PT ;  /* 0xffffffff0c00780c */ /* 0x002fc40003f04270 */
[----:B-----5:R-:W-:Y:S02]  /*14c60*/  ISETP.GT.AND P1, PT, R13, -0x1, PT ;  /* 0xffffffff0d00780c */ /* 0x020fe40003f24270 */
[----:B------:R-:W-:Y:S02]  /*14c70*/  SEL R5, R6, 0x80000000, !P0 ;  /* 0x8000000006057807 */ /* 0x000fe40004000000 */
[----:B--2---:R-:W-:Y:S02]  /*14c80*/  ISETP.GT.AND P2, PT, R14, -0x1, PT ;  /* 0xffffffff0e00780c */ /* 0x004fe40003f44270 */
[C---:B------:R-:W-:Y:S02]  /*14c90*/  SEL R0, R6.reuse, 0x80000000, !P1 ;  /* 0x8000000006007807 */ /* 0x040fe40004800000 */
[----:B---3--:R-:W-:Y:S02]  /*14ca0*/  ISETP.GT.AND P3, PT, R15, -0x1, PT ;  /* 0xffffffff0f00780c */ /* 0x008fe40003f64270 */
[----:B------:R-:W-:-:S02]  /*14cb0*/  SEL R7, R6, 0x80000000, !P2 ;  /* 0x8000000006077807 */ /* 0x000fc40005000000 */
[----:B------:R-:W-:Y:S02]  /*14cc0*/  SEL R6, R6, 0x80000000, !P3 ;  /* 0x8000000006067807 */ /* 0x000fe40005800000 */
[----:B------:R-:W-:Y:S01]  /*14cd0*/  LOP3.LUT R13, R0, R13, RZ, 0x3c, !PT ;  /* 0x0000000d000d7212 */ /* 0x000fe200078e3cff */
[----:B------:R-:W-:Y:S01]  /*14ce0*/  IMAD R0, R2, 0x20, R17 ;  /* 0x0000002002007824 */ /* 0x000fe200078e0211 */
[----:B------:R-:W-:Y:S02]  /*14cf0*/  LOP3.LUT R12, R5, R12, RZ, 0x3c, !PT ;  /* 0x0000000c050c7212 */ /* 0x000fe400078e3cff */
[----:B------:R-:W-:Y:S02]  /*14d00*/  LOP3.LUT R14, R7, R14, RZ, 0x3c, !PT ;  /* 0x0000000e070e7212 */ /* 0x000fe400078e3cff */
[----:B------:R-:W-:-:S07]  /*14d10*/  LOP3.LUT R15, R6, R15, RZ, 0x3c, !PT ;  /* 0x0000000f060f7212 */ /* 0x000fce00078e3cff */
.L_x_1658:
        /* <DEDUP_REMOVED lines=16> */
[----:B------:R-:W-:Y:S03]  /*14e20*/  STS [R17+0x2000], RZ ;  /* 0x002000ff11007388 */ /* 0x000fe60000000800 */
[----:B------:R-:W-:Y:S01]  /*14e30*/  LOP3.LUT R6, R6, 0x3800, RZ, 0xc, !PT ;  /* 0x0000380006067812 */ /* 0x000fe200078e0cff */
[----:B------:R-:W-:Y:S01]  /*14e40*/  STS [R17+0x2800], RZ ;  /* 0x002800ff11007388 */ /* 0x000fe20000000800 */
[----:B------:R-:W-:Y:S01]  /*14e50*/  LOP3.LUT R5, R5, 0x3ffffffe, RZ, 0xc0, !PT ;  /* 0x3ffffffe05057812 */ /* 0x000fe200078ec0ff */
[----:B-1----:R-:W-:Y:S02]  /*14e60*/  ULEA UR10, UR6, UR5, 0x18 ;  /* 0x00000005060a7291 */ /* 0x002fe4000f8ec0ff */
[----:B------:R-:W-:Y:S01]  /*14e70*/  STS [R17+0x3000], RZ ;  /* 0x003000ff11007388 */ /* 0x000fe20000000800 */
[----:B----4-:R-:W-:-:S02]  /*14e80*/  IADD3 R24, PT, PT, -R5, R17, R6 ;  /* 0x0000001105187210 */ /* 0x010fc40007ffe106 */
        /* <DEDUP_REMOVED lines=8> */
[----:B------:R-:W-:-:S04]  /*14f10*/  SHF.R.U32.HI R5, RZ, 0x2, R5 ;  /* 0x00000002ff057819 */ /* 0x000fc80000011605 */
[----:B------:R-:W-:Y:S02]  /*14f20*/  LOP3.LUT R6, R6, 0x3800, RZ, 0xc, !PT ;  /* 0x0000380006067812 */ /* 0x000fe400078e0cff */
        /* <DEDUP_REMOVED lines=9> */
[----:B------:R-:W-:Y:S01]  /*14fc0*/  LOP3.LUT R18, R6, 0x3ffffffe, RZ, 0xc0, !PT ;  /* 0x3ffffffe06127812 */ /* 0x000fe200078ec0ff */
[----:B0-----:R-:W-:-:S05]  /*14fd0*/  VIADD R5, R23, 0x1 ;  /* 0x0000000117057836 */ /* 0x001fca0000000000 */
[----:B------:R0:W-:Y:S04]  /*14fe0*/  STS.U16 [R24+0x2], R5 ;  /* 0x0000020518007388 */ /* 0x0001e80000000400 */
[----:B------:R-:W1:Y:S01]  /*14ff0*/  LDS.U16 R22, [R7+0x2] ;  /* 0x0000020007167984 */ /* 0x000e620000000400 */
[----:B0-----:R-:W-:Y:S02]  /*15000*/  IADD3 R5, PT, PT, -R18, R17, R16 ;  /* 0x0000001112057210 */ /* 0x001fe40007ffe110 */
[----:B------:R-:W-:-:S04]  /*15010*/  SEL R16, R15, 0x80000000, P0 ;  /* 0x800000000f107807 */ /* 0x000fc80000000000 */
[----:B------:R-:W-:-:S04]  /*15020*/  SHF.R.U32.HI R16, RZ, UR4, R16 ;  /* 0x00000004ff107c19 */ /* 0x000fc80008011610 */
[----:B------:R-:W-:-:S05]  /*15030*/  LOP3.LUT R16, R16, UR7, RZ, 0xc0, !PT ;  /* 0x0000000710107c12 */ /* 0x000fca000f8ec0ff */
[----:B------:R-:W-:Y:S01]  /*15040*/  IMAD.SHL.U32 R18, R16, 0x800, RZ ;  /* 0x0000080010127824 */ /* 0x000fe200078e00ff */
[----:B------:R-:W-:-:S04]  /*15050*/  SHF.R.U32.HI R16, RZ, 0x2, R16 ;  /* 0x00000002ff107819 */ /* 0x000fc80000011610 */
        /* <DEDUP_REMOVED lines=32> */
[----:B0-----:R-:W-:Y:S01]  /*15260*/  @P0 IMAD.IADD R0, R17, 0x1, R0 ;  /* 0x0000000111000824 */ /* 0x001fe200078e0200 */
[----:B------:R-:W-:Y:S02]  /*15270*/  @!P1 LOP3.LUT R17, R2, 0x7c, RZ, 0xc0, !PT ;  /* 0x0000007c02119812 */ /* 0x000fe400078ec0ff */
[----:B------:R-:W0:Y:S02]  /*15280*/  S2R R2, SR_TID.X ;  /* 0x0000000000027919 */ /* 0x000e240000002100 */
[----:B------:R-:W1:Y:S02]  /*15290*/  SHFL.UP P0, R19, R0, 0x4, RZ ;  /* 0x0480000000137989 */ /* 0x000e6400000000ff */
[----:B-1----:R-:W-:Y:S01]  /*152a0*/  @P0 IMAD.IADD R19, R0, 0x1, R19 ;  /* 0x0000000100130824 */ /* 0x002fe200078e0213 */
[----:B0-----:R-:W-:-:S04]  /*152b0*/  SHF.R.U32.HI R33, RZ, 0x5, R2 ;  /* 0x00000005ff217819 */ /* 0x001fc80000011602 */
[----:B------:R-:W0:Y:S01]  /*152c0*/  SHFL.UP P0, R18, R19, 0x8, RZ ;  /* 0x0500000013127989 */ /* 0x000e2200000000ff */
[C---:B------:R-:W-:Y:S02]  /*152d0*/  ISETP.NE.AND P6, PT, R33.reuse, 0x8, PT ;  /* 0x000000082100780c */ /* 0x040fe40003fc5270 */
[C---:B------:R-:W-:Y:S02]  /*152e0*/  ISETP.NE.AND P5, PT, R33.reuse, 0xa, PT ;  /* 0x0000000a2100780c */ /* 0x040fe40003fa5270 */
[C---:B------:R-:W-:Y:S02]  /*152f0*/  ISETP.NE.AND P2, PT, R33.reuse, 0xd, PT ;  /* 0x0000000d2100780c */ /* 0x040fe40003f45270 */
[C---:B------:R-:W-:Y:S02]  /*15300*/  ISETP.NE.AND P3, PT, R33.reuse, 0xc, PT ;  /* 0x0000000c2100780c */ /* 0x040fe40003f65270 */
[----:B------:R-:W-:Y:S01]  /*15310*/  ISETP.NE.AND P4, PT, R33, 0xb, PT ;  /* 0x0000000b2100780c */ /* 0x000fe20003f85270 */
[----:B0-----:R-:W-:-:S05]  /*15320*/  @P0 IMAD.IADD R18, R19, 0x1, R18 ;  /* 0x0000000113120824 */ /* 0x001fca00078e0212 */
[----:B------:R-:W0:Y:S02]  /*15330*/  SHFL.UP P0, R36, R18, 0x10, RZ ;  /* 0x0600000012247989 */ /* 0x000e2400000000ff */
[----:B0-----:R-:W-:Y:S01]  /*15340*/  @P0 IMAD.IADD R36, R18, 0x1, R36 ;  /* 0x0000000112240824 */ /* 0x001fe200078e0224 */
[----:B------:R-:W-:-:S03]  /*15350*/  ISETP.NE.AND P0, PT, R33, 0x1, PT ;  /* 0x000000012100780c */ /* 0x000fc60003f05270 */
[----:B------:R-:W-:Y:S01]  /*15360*/  IMAD.IADD R0, R36, 0x1, -R16 ;  /* 0x0000000124007824 */ /* 0x000fe200078e0a10 */
[----:B------:R-:W-:Y:S01]  /*15370*/  @!P1 STS [R17+UR10+0x4800], R36 ;  /* 0x0048002411009988 */ /* 0x000fe2000800080a */
[----:B------:R-:W-:Y:S01]  /*15380*/  BAR.SYNC.DEFER_BLOCKING 0x0 ;  /* 0x0000000000007b1d */ /* 0x000fe20000010000 */
[----:B------:R-:W-:-:S05]  /*15390*/  ISETP.NE.AND P1, PT, R33, 0xe, PT ;  /* 0x0000000e2100780c */ /* 0x000fca0003f25270 */
[----:B------:R-:W0:Y:S02]  /*153a0*/  LDS.128 R16, [UR10+0x4800] ;  /* 0x0048000aff107984 */ /* 0x000e240008000c00 */
[C---:B0-----:R-:W-:Y:S01]  /*153b0*/  SEL R37, R16.reuse, R37, !P0 ;  /* 0x0000002510257207 */ /* 0x041fe20004000000 */
[----:B------:R-:W-:Y:S01]  /*153c0*/  IMAD.IADD R16, R16, 0x1, R17 ;  /* 0x0000000110107824 */ /* 0x000fe200078e0211 */
[----:B------:R-:W-:-:S03]  /*153d0*/  ISETP.NE.AND P0, PT, R33, 0x2, PT ;  /* 0x000000022100780c */ /* 0x000fc60003f05270 */
[----:B------:R-:W-:Y:S01]  /*153e0*/  IMAD.IADD R18, R18, 0x1, R16 ;  /* 0x0000000112127824 */ /* 0x000fe200078e0210 */
[----:B------:R-:W-:Y:S02]  /*153f0*/  SEL R37, R16, R37, !P0 ;  /* 0x0000002510257207 */ /* 0x000fe40004000000 */
[----:B------:R-:W-:-:S04]  /*15400*/  ISETP.NE.AND P0, PT, R33, 0x3, PT ;  /* 0x000000032100780c */ /* 0x000fc80003f05270 */
[----:B------:R-:W-:Y:S01]  /*15410*/  SEL R36, R18, R37, !P0 ;  /* 0x0000002512247207 */ /* 0x000fe20004000000 */
[----:B------:R-:W-:Y:S01]  /*15420*/  IMAD.IADD R37, R19, 0x1, R18 ;  /* 0x0000000113257824 */ /* 0x000fe200078e0212 */
[----:B------:R-:W-:Y:S01]  /*15430*/  ISETP.NE.AND P0, PT, R33, 0x4, PT ;  /* 0x000000042100780c */ /* 0x000fe20003f05270 */
[----:B------:R-:W0:Y:S03]  /*15440*/  LDS.128 R16, [UR10+0x4810] ;  /* 0x0048100aff107984 */ /* 0x000e260008000c00 */
[----:B------:R-:W-:Y:S02]  /*15450*/  SEL R36, R37, R36, !P0 ;  /* 0x0000002425247207 */ /* 0x000fe40004000000 */
        /* <DEDUP_REMOVED lines=11> */
[----:B------:R-:W-:Y:S02]  /*15510*/  ISETP.NE.AND P0, PT, R33, 0xf, PT ;  /* 0x0000000f2100780c */ /* 0x000fe40003f05270 */
[----:B------:R-:W-:Y:S02]  /*15520*/  SEL R36, R37, R36, !P6 ;  /* 0x0000002425247207 */ /* 0x000fe40007000000 */
[----:B------:R-:W-:Y:S01]  /*15530*/  ISETP.NE.AND P6, PT, R33, 0x9, PT ;  /* 0x000000092100780c */ /* 0x000fe20003fc5270 */
[----:B0-----:R-:W-:-:S04]  /*15540*/  IMAD.IADD R16, R37, 0x1, R16 ;  /* 0x0000000125107824 */ /* 0x001fc800078e0210 */
[----:B------:R-:W-:Y:S01]  /*15550*/  IMAD.IADD R17, R17, 0x1, R16 ;  /* 0x0000000111117824 */ /* 0x000fe200078e0210 */
[----:B------:R-:W-:-:S03]  /*15560*/  SEL R36, R16, R36, !P6 ;  /* 0x0000002410247207 */ /* 0x000fc60007000000 */
[----:B------:R-:W-:Y:S01]  /*15570*/  IMAD.IADD R18, R18, 0x1, R17 ;  /* 0x0000000112127824 */ /* 0x000fe200078e0211 */
[----:B------:R-:W-:-:S03]  /*15580*/  SEL R33, R17, R36, !P5 ;  /* 0x0000002411217207 */ /* 0x000fc60006800000 */
[----:B------:R-:W-:Y:S01]  /*15590*/  IMAD.IADD R36, R19, 0x1, R18 ;  /* 0x0000000113247824 */ /* 0x000fe200078e0212 */
[----:B------:R-:W-:Y:S02]  /*155a0*/  SEL R33, R18, R33, !P4 ;  /* 0x0000002112217207 */ /* 0x000fe40006000000 */
[----:B------:R-:W0:Y:S02]  /*155b0*/  LDS.128 R16, [UR10+0x4830] ;  /* 0x0048300aff107984 */ /* 0x000e240008000c00 */
[----:B------:R-:W-:Y:S02]  /*155c0*/  SEL R33, R36, R33, !P3 ;  /* 0x0000002124217207 */ /* 0x000fe40005800000 */
[----:B------:R-:W-:Y:S01]  /*155d0*/  ISETP.GT.U32.AND P3, PT, R2, 0x1f, PT ;  /* 0x0000001f0200780c */ /* 0x000fe20003f64070 */
        /* <DEDUP_REMOVED lines=8> */
[----:B------:R-:W-:Y:S02]  /*15660*/  SEL R37, R18, R33, !P0 ;  /* 0x0000002112257207 */ /* 0x000fe40004000000 */
[----:B------:R-:W-:-:S02]  /*15670*/  SEL R16, R0, RZ, P2 ;  /* 0x000000ff00107207 */ /* 0x000fc40001000000 */
[C---:B------:R-:W-:Y:S02]  /*15680*/  ISETP.NE.AND P0, PT, R2.reuse, RZ, PT ;  /* 0x000000ff0200720c */ /* 0x040fe40003f05270 */
[----:B------:R-:W-:Y:S01]  /*15690*/  LEA R17, R2, UR10, 0x2 ;  /* 0x0000000a02117c11 */ /* 0x000fe2000f8e10ff */
[----:B------:R-:W-:-:S04]  /*156a0*/  @P3 IMAD.IADD R0, R37, 0x1, R16 ;  /* 0x0000000125003824 */ /* 0x000fc800078e0210 */
[----:B------:R-:W-:-:S05]  /*156b0*/  @!P1 IMAD.U32 R0, R19, 0x10000, RZ ;  /* 0x0001000013009824 */ /* 0x000fca00078e00ff */
[----:B------:R-:W-:Y:S01]  /*156c0*/  @!P1 STS [UR10+0x4850], R0 ;  /* 0x00485000ff009988 */ /* 0x000fe2000800080a */
[----:B------:R-:W-:Y:S06]  /*156d0*/  BAR.SYNC.DEFER_BLOCKING 0x0 ;  /* 0x0000000000007b1d */ /* 0x000fec0000010000 */
[----:B------:R-:W0:Y:S02]  /*156e0*/  LDS R16, [UR10+0x4850] ;  /* 0x0048500aff107984 */ /* 0x000e240008000800 */
[----:B0-----:R-:W-:-:S05]  /*156f0*/  SEL R19, R16, RZ, P0 ;  /* 0x000000ff10137207 */ /* 0x001fca0000000000 */
[----:B------:R-:W-:Y:S02]  /*15700*/  IMAD.IADD R19, R19, 0x1, R0 ;  /* 0x0000000113137824 */ /* 0x000fe400078e0200 */
        /* <DEDUP_REMOVED lines=50> */
.L_x_1657:
[----:B------:R-:W-:Y:S01]  /*15a30*/  LEA R23, R23, UR10, 0x2 ;  /* 0x0000000a17177c11 */ /* 0x000fe2000f8e10ff */
[----:B------:R-:W0:Y:S01]  /*15a40*/  LDC R18, c[0x0][0x3a0] ;  /* 0x0000e800ff127b82 */ /* 0x000e220000000800 */
[----:B------:R-:W-:Y:S01]  /*15a50*/  LEA R22, R22, UR10, 0x2 ;  /* 0x0000000a16167c11 */ /* 0x000fe2000f8e10ff */
[----:B------:R-:W-:Y:S01]  /*15a60*/  UIADD3 UR5, UPT, UPT, UR5, 0x4870, URZ ;  /* 0x0000487005057890 */ /* 0x000fe2000fffe0ff */
[----:B------:R-:W-:Y:S01]  /*15a70*/  LEA R21, R16, UR10, 0x2 ;  /* 0x0000000a10157c11 */ /* 0x000fe2000f8e10ff */
[----:B------:R-:W-:Y:S01]  /*15a80*/  STS [R23], R12 ;  /* 0x0000000c17007388 */ /* 0x000fe20000000800 */
[----:B------:R-:W-:Y:S01]  /*15a90*/  LEA R16, R19, UR10, 0x2 ;  /* 0x0000000a13107c11 */ /* 0x000fe2000f8e10ff */
[----:B------:R-:W-:Y:S02]  /*15aa0*/  ULEA UR5, UR6, UR5, 0x18 ;  /* 0x0000000506057291 */ /* 0x000fe4000f8ec0ff */
[----:B------:R-:W-:Y:S04]  /*15ab0*/  STS [R22], R13 ;  /* 0x0000000d16007388 */ /* 0x000fe80000000800 */
[----:B------:R-:W-:Y:S04]  /*15ac0*/  STS [R21], R14 ;  /* 0x0000000e15007388 */ /* 0x000fe80000000800 */
[----:B------:R-:W-:Y:S01]  /*15ad0*/  STS [R16], R15 ;  /* 0x0000000f10007388 */ /* 0x000fe20000000800 */
[----:B------:R-:W-:Y:S06]  /*15ae0*/  BAR.SYNC.DEFER_BLOCKING 0x0 ;  /* 0x0000000000007b1d */ /* 0x000fec0000010000 */
[----:B------:R-:W-:Y:S04]  /*15af0*/  LDS R6, [R17] ;  /* 0x0000000011067984 */ /* 0x000fe80000000800 */
[----:B------:R-:W-:Y:S04]  /*15b00*/  LDS R5, [R17+0x800] ;  /* 0x0008000011057984 */ /* 0x000fe80000000800 */
[----:B------:R-:W-:Y:S04]  /*15b10*/  LDS R4, [R17+0x1000] ;  /* 0x0010000011047984 */ /* 0x000fe80000000800 */
[----:B------:R-:W-:Y:S01]  /*15b20*/  LDS R0, [R17+0x1800] ;  /* 0x0018000011007984 */ /* 0x000fe20000000800 */
[----:B------:R-:W-:Y:S06]  /*15b30*/  BAR.SYNC.DEFER_BLOCKING 0x0 ;  /* 0x0000000000007b1d */ /* 0x000fec0000010000 */
[----:B------:R-:W-:Y:S04]  /*15b40*/  STS [R23], R8 ;  /* 0x0000000817007388 */ /* 0x000fe80000000800 */
[----:B------:R-:W-:Y:S04]  /*15b50*/  STS [R22], R9 ;  /* 0x0000000916007388 */ /* 0x000fe80000000800 */
[----:B------:R-:W-:Y:S04]  /*15b60*/  STS [R21], R10 ;  /* 0x0000000a15007388 */ /* 0x000fe80000000800 */
[----:B------:R-:W-:Y:S01]  /*15b70*/  STS [R16], R11 ;  /* 0x0000000b10007388 */ /* 0x000fe20000000800 */
[----:B------:R-:W-:Y:S06]  /*15b80*/  BAR.SYNC.DEFER_BLOCKING 0x0 ;  /* 0x0000000000007b1d */ /* 0x000fec0000010000 */
[----:B------:R-:W1:Y:S04]  /*15b90*/  LDS R7, [UR10+0x486c] ;  /* 0x00486c0aff077984 */ /* 0x000e680008000800 */
[----:B------:R-:W-:Y:S01]  /*15ba0*/  LDS R8, [R17+0x1800] ;  /* 0x0018000011087984 */ /* 0x000fe20000000800 */
[----:B-1----:R-:W-:-:S03]  /*15bb0*/  IMAD.IADD R12, R7, 0x1, R2 ;  /* 0x00000001070c7824 */ /* 0x002fc600078e0202 */
[----:B------:R-:W-:Y:S01]  /*15bc0*/  LDS R2, [R17+0x800] ;  /* 0x0008000011027984 */ /* 0x000fe20000000800 */
[C---:B------:R-:W-:Y:S01]  /*15bd0*/  VIADD R9, R12.reuse, 0x200 ;  /* 0x000002000c097836 */ /* 0x040fe20000000000 */
[CC--:B0-----:R-:W-:Y:S02]  /*15be0*/  ISETP.GE.AND P3, PT, R12.reuse, R18.reuse, PT ;  /* 0x000000120c00720c */ /* 0x0c1fe40003f66270 */
[----:B------:R-:W-:Y:S01]  /*15bf0*/  LDS R7, [R17+0x1000] ;  /* 0x0010000011077984 */ /* 0x000fe20000000800 */
[C---:B------:R-:W-:Y:S02]  /*15c00*/  VIADD R10, R12.reuse, 0x400 ;  /* 0x000004000c0a7836 */ /* 0x040fe40000000000 */
[----:B------:R-:W-:Y:S01]  /*15c10*/  VIADD R11, R12, 0x600 ;  /* 0x000006000c0b7836 */ /* 0x000fe20000000000 */
[-C--:B------:R-:W-:Y:S02]  /*15c20*/  ISETP.GE.AND P2, PT, R9, R18.reuse, PT ;  /* 0x000000120900720c */ /* 0x080fe40003f46270 */
[----:B------:R-:W-:-:S02]  /*15c30*/  ISETP.GE.AND P1, PT, R10, R18, PT ;  /* 0x000000120a00720c */ /* 0x000fc40003f26270 */
[----:B------:R-:W-:-:S03]  /*15c40*/  ISETP.GE.AND P0, PT, R11, R18, PT ;  /* 0x000000120b00720c */ /* 0x000fc60003f06270 */
[----:B------:R-:W0:Y:S01]  /*15c50*/  @!P3 LDS R14, [R17] ;  /* 0x00000000110eb984 */ /* 0x000e220000000800 */
[----:B------:R-:W-:Y:S01]  /*15c60*/  @!P3 IMAD.MOV.U32 R9, RZ, RZ, -0x1 ;  /* 0xffffffffff09b424 */ /* 0x000fe200078e00ff */
[----:B------:R-:W-:-:S04]  /*15c70*/  @!P3 ISETP.GT.AND P4, PT, R6, -0x1, PT ;  /* 0xffffffff0600b80c */ /* 0x000fc80003f84270 */
[----:B------:R-:W-:Y:S01]  /*15c80*/  @!P2 IMAD.MOV.U32 R10, RZ, RZ, -0x1 ;  /* 0xffffffffff0aa424 */ /* 0x000fe200078e00ff */
[----:B------:R-:W-:Y:S01]  /*15c90*/  @!P3 SEL R9, R9, 0x80000000, P4 ;  /* 0x800000000909b807 */ /* 0x000fe20002000000 */
[----:B------:R-:W-:Y:S01]  /*15ca0*/  @!P1 IMAD.MOV.U32 R13, RZ, RZ, -0x1 ;  /* 0xffffffffff0d9424 */ /* 0x000fe200078e00ff */
[----:B------:R-:W-:Y:S01]  /*15cb0*/  @!P2 ISETP.GT.AND P4, PT, R5, -0x1, PT ;  /* 0xffffffff0500a80c */ /* 0x000fe20003f84270 */
[----:B------:R-:W-:Y:S01]  /*15cc0*/  @!P0 IMAD.MOV.U32 R15, RZ, RZ, -0x1 ;  /* 0xffffffffff0f8424 */ /* 0x000fe200078e00ff */
[----:B------:R-:W-:Y:S02]  /*15cd0*/  @!P3 LOP3.LUT R11, R9, R6, RZ, 0x3c, !PT ;  /* 0x00000006090bb212 */ /* 0x000fe400078e3cff */
[----:B------:R-:W-:Y:S02]  /*15ce0*/  LEA R9, R12, UR5, 0x2 ;  /* 0x000000050c097c11 */ /* 0x000fe4000f8e10ff */
[----:B------:R-:W-:Y:S02]  /*15cf0*/  @!P1 ISETP.GT.AND P5, PT, R4, -0x1, PT ;  /* 0xffffffff0400980c */ /* 0x000fe40003fa4270 */
[----:B------:R-:W-:Y:S01]  /*15d00*/  @!P0 ISETP.GT.AND P6, PT, R0, -0x1, PT ;  /* 0xffffffff0000880c */ /* 0x000fe20003fc4270 */
[----:B------:R-:W-:Y:S01]  /*15d10*/  IMAD R6, R18, 0x4, R9 ;  /* 0x0000000412067824 */ /* 0x000fe200078e0209 */
[----:B------:R-:W-:-:S02]  /*15d20*/  @!P2 SEL R10, R10, 0x80000000, P4 ;  /* 0x800000000a0aa807 */ /* 0x000fc40002000000 */
[----:B------:R-:W-:Y:S02]  /*15d30*/  @!P1 SEL R13, R13, 0x80000000, P5 ;  /* 0x800000000d0d9807 */ /* 0x000fe40002800000 */
[----:B------:R-:W-:Y:S02]  /*15d40*/  @!P0 SEL R15, R15, 0x80000000, P6 ;  /* 0x800000000f0f8807 */ /* 0x000fe40003000000 */
[----:B------:R-:W-:Y:S02]  /*15d50*/  @!P2 LOP3.LUT R5, R10, R5, RZ, 0x3c, !PT ;  /* 0x000000050a05a212 */ /* 0x000fe400078e3cff */
[----:B------:R-:W-:Y:S02]  /*15d60*/  @!P1 LOP3.LUT R13, R13, R4, RZ, 0x3c, !PT ;  /* 0x000000040d0d9212 */ /* 0x000fe400078e3cff */
[----:B------:R-:W-:Y:S01]  /*15d70*/  @!P0 LOP3.LUT R15, R15, R0, RZ, 0x3c, !PT ;  /* 0x000000000f0f8212 */ /* 0x000fe200078e3cff */
[----:B0-----:R0:W-:Y:S04]  /*15d80*/  @!P3 STS [R9], R14 ;  /* 0x0000000e0900b388 */ /* 0x0011e80000000800 */
[----:B------:R0:W-:Y:S04]  /*15d90*/  @!P3 STS [R6], R11 ;  /* 0x0000000b0600b388 */ /* 0x0001e80000000800 */
[----:B------:R0:W-:Y:S04]  /*15da0*/  @!P2 STS [R9+0x800], R2 ;  /* 0x000800020900a388 */ /* 0x0001e80000000800 */
[----:B------:R0:W-:Y:S04]  /*15db0*/  @!P2 STS [R6+0x800], R5 ;  /* 0x000800050600a388 */ /* 0x0001e80000000800 */
[----:B------:R0:W-:Y:S04]  /*15dc0*/  @!P1 STS [R9+0x1000], R7 ;  /* 0x0010000709009388 */ /* 0x0001e80000000800 */
[----:B------:R0:W-:Y:S04]  /*15dd0*/  @!P1 STS [R6+0x1000], R13 ;  /* 0x0010000d06009388 */ /* 0x0001e80000000800 */
[----:B------:R0:W-:Y:S04]  /*15de0*/  @!P0 STS [R9+0x1800], R8 ;  /* 0x0018000809008388 */ /* 0x0001e80000000800 */
[----:B------:R0:W-:Y:S01]  /*15df0*/  @!P0 STS [R6+0x1800], R15 ;  /* 0x0018000f06008388 */ /* 0x0001e20000000800 */
[----:B------:R-:W-:Y:S06]  /*15e00*/  BAR.SYNC.DEFER_BLOCKING 0x0 ;  /* 0x0000000000007b1d */ /* 0x000fec0000010000 */
.L_x_1656:
[----:B0---4-:R-:W0:Y:S01]  /*15e10*/  S2R R7, SR_TID.X ;  /* 0x0000000000077919 */ /* 0x011e220000002100 */
[----:B--2---:R-:W0:Y:S02]  /*15e20*/  LDC R0, c[0x0][0x3a0] ;  /* 0x0000e800ff007b82 */ /* 0x004e240000000800 */
[----:B0-----:R-:W-:-:S13]  /*15e30*/  ISETP.GE.AND P0, PT, R7, R0, PT ;  /* 0x000000000700720c */ /* 0x001fda0003f06270 */
[----:B------:R-:W-:Y:S05]  /*15e40*/  @P0 EXIT ;  /* 0x000000000000094d */ /* 0x000fea0003800000 */
        /* <DEDUP_REMOVED lines=11> */
[----:B------:R-:W-:Y:S01]  /*15f00*/  SHF.L.U64.HI R5, R34, 0x2, R3 ;  /* 0x0000000222057819 */ /* 0x000fe20000010203 */
[----:B------:R-:W2:Y:S02]  /*15f10*/  LDCU.64 UR10, c[0x0][0x390] ;  /* 0x00007200ff0a77ac */ /* 0x000ea40008000a00 */
[C---:B------:R-:W-:Y:S01]  /*15f20*/  IMAD.SHL.U32 R6, R2.reuse, 0x200, RZ ;  /* 0x0000020002067824 */ /* 0x040fe200078e00ff */
[----:B------:R-:W-:Y:S01]  /*15f30*/  LOP3.LUT R2, R2, 0x3, RZ, 0xc0, !PT ;  /* 0x0000000302027812 */ /* 0x000fe200078ec0ff */
[----:B------:R-:W-:Y:S01]  /*15f40*/  UMOV UR4, 0x400 ;  /* 0x0000040000047882 */ /* 0x000fe20000000000 */
[----:B------:R-:W-:Y:S01]  /*15f50*/  IMAD.WIDE.U32 R4, R7, 0x4, R4 ;  /* 0x0000000407047825 */ /* 0x000fe200078e0004 */
[----:B------:R-:W-:Y:S01]  /*15f60*/  UIADD3 UR4, UPT, UPT, UR4, 0x4870, URZ ;  /* 0x0000487004047890 */ /* 0x000fe2000fffe0ff */
[----:B------:R-:W-:-:S02]  /*15f70*/  LOP3.LUT R6, R6, 0x600, RZ, 0xc0, !PT ;  /* 0x0000060006067812 */ /* 0x000fc400078ec0ff */
[----:B------:R-:W-:Y:S01]  /*15f80*/  IMAD.MOV R2, RZ, RZ, -R2 ;  /* 0x000000ffff027224 */ /* 0x000fe200078e0a02 */
[C---:B-1----:R-:W-:Y:S02]  /*15f90*/  IADD3 R12, P0, PT, R4.reuse, UR6, RZ ;  /* 0x00000006040c7c10 */ /* 0x042fe4000ff1e0ff */
[----:B--2---:R-:W-:Y:S01]  /*15fa0*/  IADD3 R10, P2, PT, R4, UR10, RZ ;  /* 0x0000000a040a7c10 */ /* 0x004fe2000ff5e0ff */
[----:B0-----:R-:W-:Y:S01]  /*15fb0*/  ULEA UR4, UR5, UR4, 0x18 ;  /* 0x0000000405047291 */ /* 0x001fe2000f8ec0ff */
[C---:B------:R-:W-:Y:S02]  /*15fc0*/  IADD3.X R19, PT, PT, R5.reuse, UR7, RZ, P0, !PT ;  /* 0x0000000705137c10 */ /* 0x040fe400087fe4ff */
[----:B------:R-:W-:-:S03]  /*15fd0*/  IADD3.X R17, PT, PT, R5, UR11, RZ, P2, !PT ;  /* 0x0000000b05117c10 */ /* 0x000fc600097fe4ff */
[C---:B------:R-:W-:Y:S01]  /*15fe0*/  LEA R11, R7.reuse, UR4, 0x2 ;  /* 0x00000004070b7c11 */ /* 0x040fe2000f8e10ff */
[----:B------:R-:W-:-:S07]  /*15ff0*/  IMAD.IADD R7, R7, 0x1, R6 ;  /* 0x0000000107077824 */ /* 0x000fce00078e0206 */
.L_x_1661:
[----:B0-----:R-:W-:Y:S01]  /*16000*/  IMAD R4, R0, 0x4, R11 ;  /* 0x0000000400047824 */ /* 0x001fe200078e020b */
[----:B------:R0:W1:Y:S01]  /*16010*/  LDS R13, [R11] ;  /* 0x000000000b0d7984 */ /* 0x0000620000000800 */
[----:B------:R-:W-:Y:S02]  /*16020*/  IMAD.MOV.U32 R5, RZ, RZ, R17 ;  /* 0x000000ffff057224 */ /* 0x000fe400078e0011 */
[----:B------:R-:W-:Y:S01]  /*16030*/  IMAD.MOV.U32 R8, RZ, RZ, R12 ;  /* 0x000000ffff087224 */ /* 0x000fe200078e000c */
[----:B------:R2:W3:Y:S01]  /*16040*/  LDS R15, [R4] ;  /* 0x00000000040f7984 */ /* 0x0004e20000000800 */
[----:B------:R-:W-:Y:S01]  /*16050*/  IMAD.MOV.U32 R9, RZ, RZ, R19 ;  /* 0x000000ffff097224 */ /* 0x000fe200078e0013 */
[----:B------:R-:W-:Y:S01]  /*16060*/  IADD3 R12, P2, PT, R12, 0x800, RZ ;  /* 0x000008000c0c7810 */ /* 0x000fe20007f5e0ff */
[----:B------:R-:W-:Y:S02]  /*16070*/  VIADD R2, R2, 0x1 ;  /* 0x0000000102027836 */ /* 0x000fe40000000000 */
[----:B0-----:R-:W-:-:S02]  /*16080*/  VIADD R11, R11, 0x800 ;  /* 0x000008000b0b7836 */ /* 0x001fc40000000000 */
[----:B------:R-:W-:Y:S01]  /*16090*/  IMAD.X R19, RZ, RZ, R19, P2 ;  /* 0x000000ffff137224 */ /* 0x000fe200010e0613 */
[----:B------:R-:W-:Y:S01]  /*160a0*/  ISETP.NE.AND P0, PT, R2, RZ, PT ;  /* 0x000000ff0200720c */ /* 0x000fe20003f05270 */
[----:B--2---:R-:W-:Y:S01]  /*160b0*/  IMAD.MOV.U32 R4, RZ, RZ, R10 ;  /* 0x000000ffff047224 */ /* 0x004fe200078e000a */
[----:B------:R-:W-:-:S05]  /*160c0*/  IADD3 R10, P3, PT, R10, 0x800, RZ ;  /* 0x000008000a0a7810 */ /* 0x000fca0007f7e0ff */
[----:B------:R-:W-:Y:S01]  /*160d0*/  IMAD.X R17, RZ, RZ, R17, P3 ;  /* 0x000000ffff117224 */ /* 0x000fe200018e0611 */
[----:B-1----:R0:W-:Y:S04]  /*160e0*/  STG.E desc[UR8][R4.64], R13 ;  /* 0x0000000d04007986 */ /* 0x0021e8000c101908 */
[----:B---3--:R0:W-:Y:S01]  /*160f0*/  STG.E desc[UR8][R8.64], R15 ;  /* 0x0000000f08007986 */ /* 0x0081e2000c101908 */
[----:B------:R-:W-:Y:S05]  /*16100*/  @P0 BRA `(.L_x_1661) ;  /* 0xfffffffc00bc0947 */ /* 0x000fea000383ffff */
.L_x_1660:
[----:B------:R-:W-:Y:S05]  /*16110*/  BSYNC.RECONVERGENT B0 ;  /* 0x0000000000007941 */ /* 0x000fea0003800200 */
.L_x_1659:
[----:B------:R-:W-:Y:S05]  /*16120*/  @!P1 EXIT ;  /* 0x000000000000994d */ /* 0x000fea0003800000 */
[----:B------:R-:W1:Y:S01]  /*16130*/  S2UR UR5, SR_CgaCtaId ;  /* 0x00000000000579c3 */ /* 0x000e620000008800 */
[----:B------:R-:W2:Y:S01]  /*16140*/  LDCU.64 UR6, c[0x0][0x390] ;  /* 0x00007200ff0677ac */ /* 0x000ea20008000a00 */
[C---:B------:R-:W-:Y:S01]  /*16150*/  SHF.L.U64.HI R3, R34.reuse, 0x2, R3 ;  /* 0x0000000222037819 */ /* 0x040fe20000010203 */
[----:B------:R-:W-:Y:S01]  /*16160*/  IMAD.SHL.U32 R2, R34, 0x4, RZ ;  /* 0x0000000422027824 */ /* 0x000fe200078e00ff */
[----:B------:R-:W-:Y:S01]  /*16170*/  BSSY.RECONVERGENT B0, `(.L_x_1662) ;  /* 0x0000060000007945 */ /* 0x000fe20003800200 */
[----:B------:R-:W3:Y:S01]  /*16180*/  LDCU.64 UR10, c[0x0][0x3b0] ;  /* 0x00007600ff0a77ac */ /* 0x000ee20008000a00 */
[----:B0-----:R-:W-:Y:S02]  /*16190*/  IMAD.IADD R5, R0, 0x1, -R7 ;  /* 0x0000000100057824 */ /* 0x001fe400078e0a07 */
[----:B------:R-:W-:Y:S01]  /*161a0*/  IMAD.WIDE.U32 R2, R7, 0x4, R2 ;  /* 0x0000000407027825 */ /* 0x000fe200078e0002 */
[----:B------:R-:W-:Y:S02]  /*161b0*/  UMOV UR4, 0x400 ;  /* 0x0000040000047882 */ /* 0x000fe40000000000 */
[----:B------:R-:W-:Y:S01]  /*161c0*/  ISETP.GT.AND P1, PT, R5, 0x1800, PT ;  /* 0x000018000500780c */ /* 0x000fe20003f24270 */
[----:B------:R-:W-:Y:S01]  /*161d0*/  UIADD3 UR4, UPT, UPT, UR4, 0x4870, URZ ;  /* 0x0000487004047890 */ /* 0x000fe2000fffe0ff */
[----:B------:R-:W-:-:S05]  /*161e0*/  IADD3 R4, P0, PT, R2, 0x1000, RZ ;  /* 0x0000100002047810 */ /* 0x000fca0007f1e0ff */
[----:B------:R-:W-:Y:S01]  /*161f0*/  IMAD.X R5, RZ, RZ, R3, P0 ;  /* 0x000000ffff057224 */ /* 0x000fe200000e0603 */
[C---:B--2---:R-:W-:Y:S02]  /*16200*/  IADD3 R2, P0, PT, R4.reuse, UR6, RZ ;  /* 0x0000000604027c10 */ /* 0x044fe4000ff1e0ff */
[----:B---3--:R-:W-:Y:S01]  /*16210*/  IADD3 R4, P2, PT, R4, UR10, RZ ;  /* 0x0000000a04047c10 */ /* 0x008fe2000ff5e0ff */
[----:B-1----:R-:W-:Y:S01]  /*16220*/  ULEA UR4, UR5, UR4, 0x18 ;  /* 0x0000000405047291 */ /* 0x002fe2000f8ec0ff */
[C---:B------:R-:W-:Y:S02]  /*16230*/  IADD3.X R3, PT, PT, R5.reuse, UR7, RZ, P0, !PT ;  /* 0x0000000705037c10 */ /* 0x040fe400087fe4ff */
[----:B------:R-:W-:Y:S02]  /*16240*/  IADD3.X R5, PT, PT, R5, UR11, RZ, P2, !PT ;  /* 0x0000000b05057c10 */ /* 0x000fe400097fe4ff */
[----:B------:R-:W-:Y:S02]  /*16250*/  PLOP3.LUT P0, PT, PT, PT, PT, 0x80, 0x8 ;  /* 0x000000000008781c */ /* 0x000fe40003f0f070 */
[----:B------:R-:W-:Y:S01]  /*16260*/  LEA R9, R7, UR4, 0x2 ;  /* 0x0000000407097c11 */ /* 0x000fe2000f8e10ff */
[----:B------:R-:W-:Y:S10]  /*16270*/  @!P1 BRA `(.L_x_1663) ;  /* 0x00000004003c9947 */ /* 0x000ff40003800000 */
[----:B------:R-:W-:Y:S01]  /*16280*/  PLOP3.LUT P0, PT, PT, PT, PT, 0x8, 0x80 ;  /* 0x000000000080781c */ /* 0x000fe20003f0e170 */
[----:B------:R-:W-:-:S12]  /*16290*/  VIADD R6, R0, 0xffffe800 ;  /* 0xffffe80000067836 */ /* 0x000fd80000000000 */
.L_x_1664:
[----:B------:R-:W-:Y:S01]  /*162a0*/  IMAD R8, R0, 0x4, R9 ;  /* 0x0000000400087824 */ /* 0x000fe200078e0209 */
[----:B------:R-:W0:Y:S01]  /*162b0*/  LDS R11, [R9] ;  /* 0x00000000090b7984 */ /* 0x000e220000000800 */
[----:B------:R-:W-:-:S03]  /*162c0*/  VIADD R7, R7, 0x2000 ;  /* 0x0000200007077836 */ /* 0x000fc60000000000 */
[----:B------:R-:W1:Y:S02]  /*162d0*/  LDS R13, [R8] ;  /* 0x00000000080d7984 */ /* 0x000e640000000800 */
[----:B------:R-:W-:Y:S02]  /*162e0*/  ISETP.GE.AND P1, PT, R7, R6, PT ;  /* 0x000000060700720c */ /* 0x000fe40003f26270 */
[----:B------:R-:W2:Y:S04]  /*162f0*/  LDS R15, [R9+0x800] ;  /* 0x00080000090f7984 */ /* 0x000ea80000000800 */
[----:B------:R-:W3:Y:S04]  /*16300*/  LDS R17, [R8+0x800] ;  /* 0x0008000008117984 */ /* 0x000ee80000000800 */
[----:B------:R-:W4:Y:S04]  /*16310*/  LDS R19, [R9+0x1000] ;  /* 0x0010000009137984 */ /* 0x000f280000000800 */
[----:B------:R-:W5:Y:S04]  /*16320*/  LDS R21, [R8+0x1000] ;  /* 0x0010000008157984 */ /* 0x000f680000000800 */
[----:B------:R-:W5:Y:S04]  /*16330*/  LDS R23, [R9+0x1800] ;  /* 0x0018000009177984 */ /* 0x000f680000000800 */
[----:B------:R-:W5:Y:S04]  /*16340*/  LDS R25, [R8+0x1800] ;  /* 0x0018000008197984 */ /* 0x000f680000000800 */
[----:B------:R-:W5:Y:S04]  /*16350*/  LDS R27, [R9+0x2000] ;  /* 0x00200000091b7984 */ /* 0x000f680000000800 */
[----:B------:R-:W-:Y:S04]  /*16360*/  LDS R29, [R9+0x2800] ;  /* 0x00280000091d7984 */ /* 0x000fe80000000800 */
[----:B0-----:R-:W-:Y:S04]  /*16370*/  STG.E desc[UR8][R2.64+-0x1000], R11 ;  /* 0xfff0000b02007986 */ /* 0x001fe8000c101908 */
[----:B------:R-:W0:Y:S04]  /*16380*/  LDS R11, [R8+0x2000] ;  /* 0x00200000080b7984 */ /* 0x000e280000000800 */
[----:B-1----:R-:W-:Y:S04]  /*16390*/  STG.E desc[UR8][R4.64+-0x1000], R13 ;  /* 0xfff0000d04007986 */ /* 0x002fe8000c101908 */
[----:B------:R-:W1:Y:S04]  /*163a0*/  LDS R13, [R8+0x2800] ;  /* 0x00280000080d7984 */ /* 0x000e680000000800 */
[----:B--2---:R-:W-:Y:S04]  /*163b0*/  STG.E desc[UR8][R2.64+-0x800], R15 ;  /* 0xfff8000f02007986 */ /* 0x004fe8000c101908 */
[----:B------:R-:W2:Y:S04]  /*163c0*/  LDS R31, [R9+0x3000] ;  /* 0x00300000091f7984 */ /* 0x000ea80000000800 */
[----:B------:R-:W2:Y:S04]  /*163d0*/  LDS R15, [R8+0x3000] ;  /* 0x00300000080f7984 */ /* 0x000ea80000000800 */
[----:B---3--:R-:W-:Y:S04]  /*163e0*/  STG.E desc[UR8][R4.64+-0x800], R17 ;  /* 0xfff8001104007986 */ /* 0x008fe8000c101908 */
[----:B------:R-:W3:Y:S04]  /*163f0*/  LDS R33, [R9+0x3800] ;  /* 0x0038000009217984 */ /* 0x000ee80000000800 */
[----:B------:R-:W3:Y:S04]  /*16400*/  LDS R17, [R8+0x3800] ;  /* 0x0038000008117984 */ /* 0x000ee80000000800 */
[----:B----4-:R-:W-:Y:S04]  /*16410*/  STG.E desc[UR8][R2.64], R19 ;  /* 0x0000001302007986 */ /* 0x010fe8000c101908 */
[----:B------:R-:W4:Y:S04]  /*16420*/  LDS R35, [R9+0x4000] ;  /* 0x0040000009237984 */ /* 0x000f280000000800 */
[----:B------:R-:W4:Y:S04]  /*16430*/  LDS R19, [R8+0x4000] ;  /* 0x0040000008137984 */ /* 0x000f280000000800 */
[----:B-----5:R-:W-:Y:S04]  /*16440*/  STG.E desc[UR8][R4.64], R21 ;  /* 0x0000001504007986 */ /* 0x020fe8000c101908 */
        /* <DEDUP_REMOVED lines=13> */
[----:B------:R1:W5:Y:S04]  /*16520*/  LDS R32, [R8+0x7800] ;  /* 0x0078000008207984 */ /* 0x0003680000000800 */
[----:B------:R-:W-:Y:S01]  /*16530*/  STG.E desc[UR8][R2.64+0x800], R23 ;  /* 0x0008001702007986 */ /* 0x000fe2000c101908 */
[----:B0-----:R-:W-:-:S03]  /*16540*/  VIADD R9, R9, 0x8000 ;  /* 0x0000800009097836 */ /* 0x001fc60000000000 */
[----:B------:R-:W-:Y:S01]  /*16550*/  STG.E desc[UR8][R4.64+0x800], R25 ;  /* 0x0008001904007986 */ /* 0x000fe2000c101908 */
[----:B-1----:R-:W-:-:S03]  /*16560*/  IADD3 R8, P3, PT, R4, 0x8000, RZ ;  /* 0x0000800004087810 */ /* 0x002fc60007f7e0ff */
[----:B------:R-:W-:Y:S04]  /*16570*/  STG.E desc[UR8][R2.64+0x1000], R27 ;  /* 0x0010001b02007986 */ /* 0x000fe8000c101908 */
[----:B------:R0:W-:Y:S04]  /*16580*/  STG.E desc[UR8][R4.64+0x1000], R11 ;  /* 0x0010000b04007986 */ /* 0x0001e8000c101908 */
[----:B------:R-:W-:Y:S04]  /*16590*/  STG.E desc[UR8][R2.64+0x1800], R29 ;  /* 0x0018001d02007986 */ /* 0x000fe8000c101908 */
[----:B------:R-:W-:Y:S04]  /*165a0*/  STG.E desc[UR8][R4.64+0x1800], R13 ;  /* 0x0018000d04007986 */ /* 0x000fe8000c101908 */
[----:B--2---:R-:W-:Y:S01]  /*165b0*/  STG.E desc[UR8][R2.64+0x2000], R31 ;  /* 0x0020001f02007986 */ /* 0x004fe2000c101908 */
[----:B0-----:R-:W-:-:S03]  /*165c0*/  IMAD.X R11, RZ, RZ, R5, P3 ;  /* 0x000000ffff0b7224 */ /* 0x001fc600018e0605 */
[----:B------:R-:W-:Y:S04]  /*165d0*/  STG.E desc[UR8][R4.64+0x2000], R15 ;  /* 0x0020000f04007986 */ /* 0x000fe8000c101908 */
[----:B---3--:R-:W-:Y:S04]  /*165e0*/  STG.E desc[UR8][R2.64+0x2800], R33 ;  /* 0x0028002102007986 */ /* 0x008fe8000c101908 */
[----:B------:R-:W-:Y:S04]  /*165f0*/  STG.E desc[UR8][R4.64+0x2800], R17 ;  /* 0x0028001104007986 */ /* 0x000fe8000c101908 */
[----:B----4-:R-:W-:Y:S04]  /*16600*/  STG.E desc[UR8][R2.64+0x3000], R35 ;  /* 0x0030002302007986 */ /* 0x010fe8000c101908 */
[----:B------:R-:W-:Y:S04]  /*16610*/  STG.E desc[UR8][R4.64+0x3000], R19 ;  /* 0x0030001304007986 */ /* 0x000fe8000c101908 */
[----:B-----5:R-:W-:Y:S04]  /*16620*/  STG.E desc[UR8][R2.64+0x3800], R37 ;  /* 0x0038002502007986 */ /* 0x020fe8000c101908 */
[----:B------:R-:W-:Y:S04]  /*16630*/  STG.E desc[UR8][R4.64+0x3800], R21 ;  /* 0x0038001504007986 */ /* 0x000fe8000c101908 */
[----:B------:R0:W-:Y:S04]  /*16640*/  STG.E desc[UR8][R2.64+0x4000], R10 ;  /* 0x0040000a02007986 */ /* 0x0001e8000c101908 */
[----:B------:R-:W-:Y:S04]  /*16650*/  STG.E desc[UR8][R4.64+0x4000], R12 ;  /* 0x0040000c04007986 */ /* 0x000fe8000c101908 */
[----:B------:R-:W-:Y:S04]  /*16660*/  STG.E desc[UR8][R2.64+0x4800], R14 ;  /* 0x0048000e02007986 */ /* 0x000fe8000c101908 */
[----:B------:R-:W-:Y:S01]  /*16670*/  STG.E desc[UR8][R4.64+0x4800], R16 ;  /* 0x0048001004007986 */ /* 0x000fe2000c101908 */
[----:B0-----:R-:W-:-:S03]  /*16680*/  IADD3 R10, P2, PT, R2, 0x8000, RZ ;  /* 0x00008000020a7810 */ /* 0x001fc60007f5e0ff */
[----:B------:R-:W-:Y:S02]  /*16690*/  STG.E desc[UR8][R2.64+0x5000], R18 ;  /* 0x0050001202007986 */ /* 0x000fe4000c101908 */
[----:B------:R-:W-:Y:S02]  /*166a0*/  IMAD.X R13, RZ, RZ, R3, P2 ;  /* 0x000000ffff0d7224 */ /* 0x000fe400010e0603 */
[----:B------:R-:W-:Y:S04]  /*166b0*/  STG.E desc[UR8][R4.64+0x5000], R20 ;  /* 0x0050001404007986 */ /* 0x000fe8000c101908 */
[----:B------:R-:W-:Y:S04]  /*166c0*/  STG.E desc[UR8][R2.64+0x5800], R22 ;  /* 0x0058001602007986 */ /* 0x000fe8000c101908 */
[----:B------:R-:W-:Y:S04]  /*166d0*/  STG.E desc[UR8][R4.64+0x5800], R24 ;  /* 0x0058001804007986 */ /* 0x000fe8000c101908 */
[----:B------:R-:W-:Y:S04]  /*166e0*/  STG.E desc[UR8][R2.64+0x6000], R26 ;  /* 0x0060001a02007986 */ /* 0x000fe8000c101908 */
[----:B------:R-:W-:Y:S04]  /*166f0*/  STG.E desc[UR8][R4.64+0x6000], R28 ;  /* 0x0060001c04007986 */ /* 0x000fe8000c101908 */
[----:B------:R0:W-:Y:S04]  /*16700*/  STG.E desc[UR8][R2.64+0x6800], R30 ;  /* 0x0068001e02007986 */ /* 0x0001e8000c101908 */
[----:B------:R1:W-:Y:S01]  /*16710*/  STG.E desc[UR8][R4.64+0x6800], R32 ;  /* 0x0068002004007986 */ /* 0x0003e2000c101908 */
[----:B0-----:R-:W-:-:S02]  /*16720*/  IMAD.MOV.U32 R2, RZ, RZ, R10 ;  /* 0x000000ffff027224 */ /* 0x001fc400078e000a */
[----:B------:R-:W-:Y:S02]  /*16730*/  IMAD.MOV.U32 R3, RZ, RZ, R13 ;  /* 0x000000ffff037224 */ /* 0x000fe400078e000d */
[----:B-1----:R-:W-:Y:S02]  /*16740*/  IMAD.MOV.U32 R4, RZ, RZ, R8 ;  /* 0x000000ffff047224 */ /* 0x002fe400078e0008 */
[----:B------:R-:W-:Y:S01]  /*16750*/  IMAD.MOV.U32 R5, RZ, RZ, R11 ;  /* 0x000000ffff057224 */ /* 0x000fe200078e000b */
[----:B------:R-:W-:Y:S06]  /*16760*/  @!P1 BRA `(.L_x_1664) ;  /* 0xfffffff800cc9947 */ /* 0x000fec000383ffff */
.L_x_1663:
[----:B------:R-:W-:Y:S05]  /*16770*/  BSYNC.RECONVERGENT B0 ;  /* 0x0000000000007941 */ /* 0x000fea0003800200 */
.L_x_1662:
[----:B------:R-:W-:Y:S01]  /*16780*/  IMAD.IADD R6, R0, 0x1, -R7 ;  /* 0x0000000100067824 */ /* 0x000fe200078e0a07 */
[----:B------:R-:W-:Y:S04]  /*16790*/  BSSY.RECONVERGENT B0, `(.L_x_1665) ;  /* 0x000002f000007945 */ /* 0x000fe80003800200 */
[----:B------:R-:W-:-:S13]  /*167a0*/  ISETP.GT.AND P1, PT, R6, 0x800, PT ;  /* 0x000008000600780c */ /* 0x000fda0003f24270 */
[----:B------:R-:W-:Y:S05]  /*167b0*/  @!P1 BRA `(.L_x_1666) ;  /* 0x0000000000b09947 */ /* 0x000fea0003800000 */
[----:B------:R-:W-:Y:S01]  /*167c0*/  IMAD R6, R0, 0x4, R9 ;  /* 0x0000000400067824 */ /* 0x000fe200078e0209 */
[----:B------:R-:W0:Y:S01]  /*167d0*/  LDS R11, [R9] ;  /* 0x00000000090b7984 */ /* 0x000e220000000800 */
[----:B------:R-:W-:Y:S01]  /*167e0*/  IADD3 R12, P1, PT, R2, 0x4000, RZ ;  /* 0x00004000020c7810 */ /* 0x000fe20007f3e0ff */
[----:B------:R-:W-:Y:S01]  /*167f0*/  VIADD R7, R7, 0x1000 ;  /* 0x0000100007077836 */ /* 0x000fe20000000000 */
[----:B------:R-:W-:Y:S01]  /*16800*/  PLOP3.LUT P0, PT, PT, PT, PT, 0x8, 0x80 ;  /* 0x000000000080781c */ /* 0x000fe20003f0e170 */
[----:B------:R-:W1:Y:S04]  /*16810*/  LDS R13, [R6] ;  /* 0x00000000060d7984 */ /* 0x000e680000000800 */
[----:B------:R-:W2:Y:S04]  /*16820*/  LDS R15, [R9+0x800] ;  /* 0x00080000090f7984 */ /* 0x000ea80000000800 */
        /* <DEDUP_REMOVED lines=13> */
[----:B0-----:R0:W-:Y:S01]  /*16900*/  STG.E desc[UR8][R2.64+-0x1000], R11 ;  /* 0xfff0000b02007986 */ /* 0x0011e2000c101908 */
[----:B-1----:R-:W-:-:S03]  /*16910*/  VIADD R9, R9, 0x4000 ;  /* 0x0000400009097836 */ /* 0x002fc60000000000 */
[----:B------:R1:W-:Y:S01]  /*16920*/  STG.E desc[UR8][R4.64+-0x1000], R13 ;  /* 0xfff0000d04007986 */ /* 0x0003e2000c101908 */
[----:B--2---:R-:W-:-:S03]  /*16930*/  IADD3 R6, P2, PT, R4, 0x4000, RZ ;  /* 0x0000400004067810 */ /* 0x004fc60007f5e0ff */
[----:B------:R-:W-:Y:S04]  /*16940*/  STG.E desc[UR8][R2.64+-0x800], R15 ;  /* 0xfff8000f02007986 */ /* 0x000fe8000c101908 */
[----:B---3--:R-:W-:Y:S01]  /*16950*/  STG.E desc[UR8][R4.64+-0x800], R17 ;  /* 0xfff8001104007986 */ /* 0x008fe2000c101908 */
[----:B0-----:R-:W-:-:S03]  /*16960*/  IMAD.X R11, RZ, RZ, R5, P2 ;  /* 0x000000ffff0b7224 */ /* 0x001fc600010e0605 */
[----:B----4-:R-:W-:Y:S01]  /*16970*/  STG.E desc[UR8][R2.64], R19 ;  /* 0x0000001302007986 */ /* 0x010fe2000c101908 */
[----:B-1----:R-:W-:-:S03]  /*16980*/  IMAD.X R13, RZ, RZ, R3, P1 ;  /* 0x000000ffff0d7224 */ /* 0x002fc600008e0603 */
        /* <DEDUP_REMOVED lines=14> */
[----:B------:R-:W-:-:S07]  /*16a70*/  IMAD.MOV.U32 R5, RZ, RZ, R11 ;  /* 0x000000ffff057224 */ /* 0x000fce00078e000b */
.L_x_1666:
[----:B------:R-:W-:Y:S05]  /*16a80*/  BSYNC.RECONVERGENT B0 ;  /* 0x0000000000007941 */ /* 0x000fea0003800200 */
.L_x_1665:
[----:B------:R-:W-:-:S13]  /*16a90*/  ISETP.LT.OR P0, PT, R7, R0, P0 ;  /* 0x000000000700720c */ /* 0x000fda0000701670 */
[----:B------:R-:W-:Y:S05]  /*16aa0*/  @!P0 EXIT ;  /* 0x000000000000894d */ /* 0x000fea0003800000 */
[----:B------:R-:W-:Y:S01]  /*16ab0*/  IMAD R0, R0, 0x4, R9 ;  /* 0x0000000400007824 */ /* 0x000fe200078e0209 */
[----:B------:R-:W0:Y:S04]  /*16ac0*/  LDS R7, [R9] ;  /* 0x0000000009077984 */ /* 0x000e280000000800 */
[----:B------:R-:W1:Y:S04]  /*16ad0*/  LDS R11, [R0] ;  /* 0x00000000000b7984 */ /* 0x000e680000000800 */
[----:B------:R-:W2:Y:S04]  /*16ae0*/  LDS R13, [R9+0x800] ;  /* 0x00080000090d7984 */ /* 0x000ea80000000800 */
[----:B------:R-:W3:Y:S04]  /*16af0*/  LDS R15, [R0+0x800] ;  /* 0x00080000000f7984 */ /* 0x000ee80000000800 */
[----:B------:R-:W4:Y:S04]  /*16b00*/  LDS R17, [R9+0x1000] ;  /* 0x0010000009117984 */ /* 0x000f280000000800 */
[----:B------:R-:W5:Y:S04]  /*16b10*/  LDS R19, [R0+0x1000] ;  /* 0x0010000000137984 */ /* 0x000f680000000800 */
[----:B------:R-:W5:Y:S04]  /*16b20*/  LDS R21, [R9+0x1800] ;  /* 0x0018000009157984 */ /* 0x000f680000000800 */
[----:B------:R-:W5:Y:S04]  /*16b30*/  LDS R23, [R0+0x1800] ;  /* 0x0018000000177984 */ /* 0x000f680000000800 */
[----:B0-----:R-:W-:Y:S04]  /*16b40*/  STG.E desc[UR8][R2.64+-0x1000], R7 ;  /* 0xfff0000702007986 */ /* 0x001fe8000c101908 */
[----:B-1----:R-:W-:Y:S04]  /*16b50*/  STG.E desc[UR8][R4.64+-0x1000], R11 ;  /* 0xfff0000b04007986 */ /* 0x002fe8000c101908 */
[----:B--2---:R-:W-:Y:S04]  /*16b60*/  STG.E desc[UR8][R2.64+-0x800], R13 ;  /* 0xfff8000d02007986 */ /* 0x004fe8000c101908 */
[----:B---3--:R-:W-:Y:S04]  /*16b70*/  STG.E desc[UR8][R4.64+-0x800], R15 ;  /* 0xfff8000f04007986 */ /* 0x008fe8000c101908 */
[----:B----4-:R-:W-:Y:S04]  /*16b80*/  STG.E desc[UR8][R2.64], R17 ;  /* 0x0000001102007986 */ /* 0x010fe8000c101908 */
[----:B-----5:R-:W-:Y:S04]  /*16b90*/  STG.E desc[UR8][R4.64], R19 ;  /* 0x0000001304007986 */ /* 0x020fe8000c101908 */
[----:B------:R-:W-:Y:S04]  /*16ba0*/  STG.E desc[UR8][R2.64+0x800], R21 ;  /* 0x0008001502007986 */ /* 0x000fe8000c101908 */
[----:B------:R-:W-:Y:S01]  /*16bb0*/  STG.E desc[UR8][R4.64+0x800], R23 ;  /* 0x0008001704007986 */ /* 0x000fe2000c101908 */
[----:B------:R-:W-:Y:S05]  /*16bc0*/  EXIT ;  /* 0x000000000000794d */ /* 0x000fea0003800000 */
.L_x_1311:
[----:B------:R-:W-:Y:S02]  /*16bd0*/  IMAD.MOV.U32 R11, RZ, RZ, R30 ;  /* 0x000000ffff0b7224 */ /* 0x000fe400078e001e */
[----:B------:R-:W-:Y:S02]  /*16be0*/  IMAD.MOV.U32 R10, RZ, RZ, 0x1 ;  /* 0x00000001ff0a7424 */ /* 0x000fe400078e00ff */
[----:B------:R-:W-:Y:S02]  /*16bf0*/  IMAD.MOV.U32 R9, RZ, RZ, RZ ;  /* 0x000000ffff097224 */ /* 0x000fe400078e00ff */
[----:B------:R-:W-:-:S07]  /*16c00*/  IMAD.MOV.U32 R8, RZ, RZ, -0x1 ;  /* 0xffffffffff087424 */ /* 0x000fce00078e00ff */
[----:B------:R-:W-:Y:S05]  /*16c10*/  WARPSYNC.COLLECTIVE R8, `(.L_x_1667) ;  /* 0x0000000008087348 */ /* 0x000fea0003c00000 */
[----:B------:R0:W1:Y:S02]  /*16c20*/  SHFL.UP P0, R13, R11, R10, R9 ;  /* 0x0400000a0b0d7389 */ /* 0x0000640000000009 */
[----:B01----:R-:W-:Y:S05]  /*16c30*/  ENDCOLLECTIVE ;  /* 0x000000000000791b */ /* 0x003fea0003800000 */
.L_x_1667:
[----:B------:R-:W-:Y:S02]  /*16c40*/  IMAD.MOV.U32 R10, RZ, RZ, 0x2 ;  /* 0x00000002ff0a7424 */ /* 0x000fe400078e00ff */
[----:B------:R-:W-:-:S04]  /*16c50*/  IMAD.MOV.U32 R32, RZ, RZ, R13 ;  /* 0x000000ffff207224 */ /* 0x000fc800078e000d */
[----:B------:R-:W-:-:S04]  /*16c60*/  @P0 IMAD.IADD R32, R30, 0x1, R32 ;  /* 0x000000011e200824 */ /* 0x000fc800078e0220 */
[----:B------:R-:W-:-:S07]  /*16c70*/  IMAD.MOV.U32 R11, RZ, RZ, R32 ;  /* 0x000000ffff0b7224 */ /* 0x000fce00078e0020 */
[----:B------:R-:W-:Y:S05]  /*16c80*/  WARPSYNC.COLLECTIVE R8, `(.L_x_1668) ;  /* 0x0000000008087348 */ /* 0x000fea0003c00000 */
[----:B------:R0:W1:Y:S02]  /*16c90*/  SHFL.UP P0, R13, R11, R10, R9 ;  /* 0x0400000a0b0d7389 */ /* 0x0000640000000009 */
[----:B01----:R-:W-:Y:S05]  /*16ca0*/  ENDCOLLECTIVE ;  /* 0x000000000000791b */ /* 0x003fea0003800000 */
.L_x_1668:
[----:B------:R-:W-:Y:S02]  /*16cb0*/  IMAD.MOV.U32 R10, RZ, RZ, 0x4 ;  /* 0x00000004ff0a7424 */ /* 0x000fe400078e00ff */
[----:B------:R-:W-:-:S04]  /*16cc0*/  IMAD.MOV.U32 R36, RZ, RZ, R13 ;  /* 0x000000ffff247224 */ /* 0x000fc800078e000d */
[----:B------:R-:W-:-:S04]  /*16cd0*/  @P0 IMAD.IADD R36, R32, 0x1, R36 ;  /* 0x0000000120240824 */ /* 0x000fc800078e0224 */
[----:B------:R-:W-:-:S07]  /*16ce0*/  IMAD.MOV.U32 R11, RZ, RZ, R36 ;  /* 0x000000ffff0b7224 */ /* 0x000fce00078e0024 */
[----:B------:R-:W-:Y:S05]  /*16cf0*/  WARPSYNC.COLLECTIVE R8, `(.L_x_1669) ;  /* 0x0000000008087348 */ /* 0x000fea0003c00000 */
[----:B------:R0:W1:Y:S02]  /*16d00*/  SHFL.UP P0, R13, R11, R10, R9 ;  /* 0x0400000a0b0d7389 */ /* 0x0000640000000009 */
[----:B01----:R-:W-:Y:S05]  /*16d10*/  ENDCOLLECTIVE ;  /* 0x000000000000791b */ /* 0x003fea0003800000 */
.L_x_1669:
[----:B------:R-:W-:Y:S02]  /*16d20*/  IMAD.MOV.U32 R10, RZ, RZ, 0x8 ;  /* 0x00000008ff0a7424 */ /* 0x000fe400078e00ff */
[----:B------:R-:W-:-:S04]  /*16d30*/  IMAD.MOV.U32 R32, RZ, RZ, R13 ;  /* 0x000000ffff207224 */ /* 0x000fc800078e000d */
[----:B------:R-:W-:-:S04]  /*16d40*/  @P0 IMAD.IADD R32, R36, 0x1, R32 ;  /* 0x0000000124200824 */ /* 0x000fc800078e0220 */
[----:B------:R-:W-:-:S07]  /*16d50*/  IMAD.MOV.U32 R11, RZ, RZ, R32 ;  /* 0x000000ffff0b7224 */ /* 0x000fce00078e0020 */
[----:B------:R-:W-:Y:S05]  /*16d60*/  WARPSYNC.COLLECTIVE R8, `(.L_x_1670) ;  /* 0x0000000008087348 */ /* 0x000fea0003c00000 */
[----:B------:R0:W1:Y:S02]  /*16d70*/  SHFL.UP P0, R13, R11, R10, R9 ;  /* 0x0400000a0b0d7389 */ /* 0x0000640000000009 */
[----:B01----:R-:W-:Y:S05]  /*16d80*/  ENDCOLLECTIVE ;  /* 0x000000000000791b */ /* 0x003fea0003800000 */
.L_x_1670:
[----:B------:R-:W-:Y:S02]  /*16d90*/  IMAD.MOV.U32 R10, RZ, RZ, 0x10 ;  /* 0x00000010ff0a7424 */ /* 0x000fe400078e00ff */
[----:B------:R-:W-:-:S04]  /*16da0*/  IMAD.MOV.U32 R36, RZ, RZ, R13 ;  /* 0x000000ffff247224 */ /* 0x000fc800078e000d */
[----:B------:R-:W-:-:S04]  /*16db0*/  @P0 IMAD.IADD R36, R32, 0x1, R36 ;  /* 0x0000000120240824 */ /* 0x000fc800078e0224 */
[----:B------:R-:W-:-:S07]  /*16dc0*/  IMAD.MOV.U32 R11, RZ, RZ, R36 ;  /* 0x000000ffff0b7224 */ /* 0x000fce00078e0024 */
[----:B------:R-:W-:Y:S05]  /*16dd0*/  WARPSYNC.COLLECTIVE R8, `(.L_x_1671) ;  /* 0x0000000008087348 */ /* 0x000fea0003c00000 */
[----:B------:R0:W1:Y:S02]  /*16de0*/  SHFL.UP P0, R13, R11, R10, R9 ;  /* 0x0400000a0b0d7389 */ /* 0x0000640000000009 */
[----:B01----:R-:W-:Y:S05]  /*16df0*/  ENDCOLLECTIVE ;  /* 0x000000000000791b */ /* 0x003fea0003800000 */
.L_x_1671:
[----:B------:R-:W-:Y:S05]  /*16e00*/  BRA `(.L_x_1672) ;  /* 0xfffffeb800b87947 */ /* 0x000fea000383ffff */
.L_x_1384:
[----:B------:R-:W-:Y:S02]  /*16e10*/  IMAD.MOV.U32 R11, RZ, RZ, R32 ;  /* 0x000000ffff0b7224 */ /* 0x000fe400078e0020 */
[----:B------:R-:W-:Y:S02]  /*16e20*/  IMAD.MOV.U32 R10, RZ, RZ, 0x1 ;  /* 0x00000001ff0a7424 */ /* 0x000fe400078e00ff */
[----:B------:R-:W-:Y:S02]  /*16e30*/  IMAD.MOV.U32 R9, RZ, RZ, RZ ;  /* 0x000000ffff097224 */ /* 0x000fe400078e00ff */
[----:B------:R-:W-:-:S07]  /*16e40*/  IMAD.MOV.U32 R8, RZ, RZ, -0x1 ;  /* 0xffffffffff087424 */ /* 0x000fce00078e00ff */
[----:B------:R-:W-:Y:S05]  /*16e50*/  WARPSYNC.COLLECTIVE R8, `(.L_x_1673) ;  /* 0x0000000008087348 */ /* 0x000fea0003c00000 */
[----:B------:R0:W1:Y:S02]  /*16e60*/  SHFL.UP P0, R13, R11, R10, R9 ;  /* 0x0400000a0b0d7389 */ /* 0x0000640000000009 */
[----:B01----:R-:W-:Y:S05]  /*16e70*/  ENDCOLLECTIVE ;  /* 0x000000000000791b */ /* 0x003fea0003800000 */
.L_x_1673:
[----:B------:R-:W-:Y:S02]  /*16e80*/  IMAD.MOV.U32 R10, RZ, RZ, 0x2 ;  /* 0x00000002ff0a7424 */ /* 0x000fe400078e00ff */
[----:B------:R-:W-:-:S04]  /*16e90*/  IMAD.MOV.U32 R31, RZ, RZ, R13 ;  /* 0x000000ffff1f7224 */ /* 0x000fc800078e000d */
[----:B------:R-:W-:-:S04]  /*16ea0*/  @P0 IMAD.IADD R31, R32, 0x1, R31 ;  /* 0x00000001201f0824 */ /* 0x000fc800078e021f */
[----:B------:R-:W-:-:S07]  /*16eb0*/  IMAD.MOV.U32 R11, RZ, RZ, R31 ;  /* 0x000000ffff0b7224 */ /* 0x000fce00078e001f */
[----:B------:R-:W-:Y:S05]  /*16ec0*/  WARPSYNC.COLLECTIVE R8, `(.L_x_1674) ;  /* 0x0000000008087348 */ /* 0x000fea0003c00000 */
[----:B------:R0:W1:Y:S02]  /*16ed0*/  SHFL.UP P0, R13, R11, R10, R9 ;  /* 0x0400000a0b0d7389 */ /* 0x0000640000000009 */
[----:B01----:R-:W-:Y:S05]  /*16ee0*/  ENDCOLLECTIVE ;  /* 0x000000000000791b */ /* 0x003fea0003800000 */
.L_x_1674:
[----:B------:R-:W-:Y:S02]  /*16ef0*/  IMAD.MOV.U32 R10, RZ, RZ, 0x4 ;  /* 0x00000004ff0a7424 */ /* 0x000fe400078e00ff */
[----:B------:R-:W-:-:S04]  /*16f00*/  IMAD.MOV.U32 R36, RZ, RZ, R13 ;  /* 0x000000ffff247224 */ /* 0x000fc800078e000d */
[----:B------:R-:W-:-:S04]  /*16f10*/  @P0 IMAD.IADD R36, R31, 0x1, R36 ;  /* 0x000000011f240824 */ /* 0x000fc800078e0224 */
[----:B------:R-:W-:-:S07]  /*16f20*/  IMAD.MOV.U32 R11, RZ, RZ, R36 ;  /* 0x000000ffff0b7224 */ /* 0x000fce00078e0024 */
[----:B------:R-:W-:Y:S05]  /*16f30*/  WARPSYNC.COLLECTIVE R8, `(.L_x_1675) ;  /* 0x0000000008087348 */ /* 0x000fea0003c00000 */
[----:B------:R0:W1:Y:S02]  /*16f40*/  SHFL.UP P0, R13, R11, R10, R9 ;  /* 0x0400000a0b0d7389 */ /* 0x0000640000000009 */
[----:B01----:R-:W-:Y:S05]  /*16f50*/  ENDCOLLECTIVE ;  /* 0x000000000000791b */ /* 0x003fea0003800000 */
.L_x_1675:
[----:B------:R-:W-:Y:S02]  /*16f60*/  IMAD.MOV.U32 R10, RZ, RZ, 0x8 ;  /* 0x00000008ff0a7424 */ /* 0x000fe400078e00ff */
[----:B------:R-:W-:-:S04]  /*16f70*/  IMAD.MOV.U32 R33, RZ, RZ, R13 ;  /* 0x000000ffff217224 */ /* 0x000fc800078e000d */
[----:B------:R-:W-:-:S04]  /*16f80*/  @P0 IMAD.IADD R33, R36, 0x1, R33 ;  /* 0x0000000124210824 */ /* 0x000fc800078e0221 */
[----:B------:R-:W-:-:S07]  /*16f90*/  IMAD.MOV.U32 R11, RZ, RZ, R33 ;  /* 0x000000ffff0b7224 */ /* 0x000fce00078e0021 */
[----:B------:R-:W-:Y:S05]  /*16fa0*/  WARPSYNC.COLLECTIVE R8, `(.L_x_1676) ;  /* 0x0000000008087348 */ /* 0x000fea0003c00000 */
[----:B------:R0:W1:Y:S02]  /*16fb0*/  SHFL.UP P0, R13, R11, R10, R9 ;  /* 0x0400000a0b0d7389 */ /* 0x0000640000000009 */
[----:B01----:R-:W-:Y:S05]  /*16fc0*/  ENDCOLLECTIVE ;  /* 0x000000000000791b */ /* 0x003fea0003800000 */
.L_x_1676:
[----:B------:R-:W-:Y:S02]  /*16fd0*/  IMAD.MOV.U32 R10, RZ, RZ, 0x10 ;  /* 0x00000010ff0a7424 */ /* 0x000fe400078e00ff */
[----:B------:R-:W-:-:S04]  /*16fe0*/  IMAD.MOV.U32 R37, RZ, RZ, R13 ;  /* 0x000000ffff257224 */ /* 0x000fc800078e000d */
[----:B------:R-:W-:-:S04]  /*16ff0*/  @P0 IMAD.IADD R37, R33, 0x1, R37 ;  /* 0x0000000121250824 */ /* 0x000fc800078e0225 */
[----:B------:R-:W-:-:S07]  /*17000*/  IMAD.MOV.U32 R11, RZ, RZ, R37 ;  /* 0x000000ffff0b7224 */ /* 0x000fce00078e0025 */
[----:B------:R-:W-:Y:S05]  /*17010*/  WARPSYNC.COLLECTIVE R8, `(.L_x_1677) ;  /* 0x0000000008087348 */ /* 0x000fea0003c00000 */
[----:B------:R0:W1:Y:S02]  /*17020*/  SHFL.UP P0, R13, R11, R10, R9 ;  /* 0x0400000a0b0d7389 */ /* 0x0000640000000009 */
[----:B01----:R-:W-:Y:S05]  /*17030*/  ENDCOLLECTIVE ;  /* 0x000000000000791b */ /* 0x003fea0003800000 */
.L_x_1677:
[----:B------:R-:W-:Y:S05]  /*17040*/  BRA `(.L_x_1678) ;  /* 0xfffffefc00f47947 */ /* 0x000fea000383ffff */
.L_x_1492:
[----:B------:R-:W-:Y:S02]  /*17050*/  IMAD.MOV.U32 R11, RZ, RZ, R29 ;  /* 0x000000ffff0b7224 */ /* 0x000fe400078e001d */
[----:B------:R-:W-:Y:S02]  /*17060*/  IMAD.MOV.U32 R10, RZ, RZ, 0x1 ;  /* 0x00000001ff0a7424 */ /* 0x000fe400078e00ff */
[----:B------:R-:W-:Y:S02]  /*17070*/  IMAD.MOV.U32 R9, RZ, RZ, RZ ;  /* 0x000000ffff097224 */ /* 0x000fe400078e00ff */
[----:B------:R-:W-:-:S07]  /*17080*/  IMAD.MOV.U32 R8, RZ, RZ, -0x1 ;  /* 0xffffffffff087424 */ /* 0x000fce00078e00ff */
[----:B------:R-:W-:Y:S05]  /*17090*/  WARPSYNC.COLLECTIVE R8, `(.L_x_1679) ;  /* 0x0000000008087348 */ /* 0x000fea0003c00000 */
[----:B------:R0:W1:Y:S02]  /*170a0*/  SHFL.UP P0, R13, R11, R10, R9 ;  /* 0x0400000a0b0d7389 */ /* 0x0000640000000009 */
[----:B01----:R-:W-:Y:S05]  /*170b0*/  ENDCOLLECTIVE ;  /* 0x000000000000791b */ /* 0x003fea0003800000 */
.L_x_1679:
[----:B------:R-:W-:Y:S02]  /*170c0*/  IMAD.MOV.U32 R10, RZ, RZ, 0x2 ;  /* 0x00000002ff0a7424 */ /* 0x000fe400078e00ff */
[----:B------:R-:W-:-:S04]  /*170d0*/  IMAD.MOV.U32 R31, RZ, RZ, R13 ;  /* 0x000000ffff1f7224 */ /* 0x000fc800078e000d */
[----:B------:R-:W-:-:S04]  /*170e0*/  @P0 IMAD.IADD R31, R29, 0x1, R31 ;  /* 0x000000011d1f0824 */ /* 0x000fc800078e021f */
[----:B------:R-:W-:-:S07]  /*170f0*/  IMAD.MOV.U32 R11, RZ, RZ, R31 ;  /* 0x000000ffff0b7224 */ /* 0x000fce00078e001f */
[----:B------:R-:W-:Y:S05]  /*17100*/  WARPSYNC.COLLECTIVE R8, `(.L_x_1680) ;  /* 0x0000000008087348 */ /* 0x000fea0003c00000 */
[----:B------:R0:W1:Y:S02]  /*17110*/  SHFL.UP P0, R13, R11, R10, R9 ;  /* 0x0400000a0b0d7389 */ /* 0x0000640000000009 */
[----:B01----:R-:W-:Y:S05]  /*17120*/  ENDCOLLECTIVE ;  /* 0x000000000000791b */ /* 0x003fea0003800000 */
.L_x_1680:
[----:B------:R-:W-:Y:S02]  /*17130*/  IMAD.MOV.U32 R10, RZ, RZ, 0x4 ;  /* 0x00000004ff0a7424 */ /* 0x000fe400078e00ff */
[----:B------:R-:W-:-:S04]  /*17140*/  IMAD.MOV.U32 R33, RZ, RZ, R13 ;  /* 0x000000ffff217224 */ /* 0x000fc800078e000d */
[----:B------:R-:W-:-:S04]  /*17150*/  @P0 IMAD.IADD R33, R31, 0x1, R33 ;  /* 0x000000011f210824 */ /* 0x000fc800078e0221 */
[----:B------:R-:W-:-:S07]  /*17160*/  IMAD.MOV.U32 R11, RZ, RZ, R33 ;  /* 0x000000ffff0b7224 */ /* 0x000fce00078e0021 */
[----:B------:R-:W-:Y:S05]  /*17170*/  WARPSYNC.COLLECTIVE R8, `(.L_x_1681) ;  /* 0x0000000008087348 */ /* 0x000fea0003c00000 */
[----:B------:R0:W1:Y:S02]  /*17180*/  SHFL.UP P0, R13, R11, R10, R9 ;  /* 0x0400000a0b0d7389 */ /* 0x0000640000000009 */
[----:B01----:R-:W-:Y:S05]  /*17190*/  ENDCOLLECTIVE ;  /* 0x000000000000791b */ /* 0x003fea0003800000 */
.L_x_1681:
[----:B------:R-:W-:Y:S02]  /*171a0*/  IMAD.MOV.U32 R10, RZ, RZ, 0x8 ;  /* 0x00000008ff0a7424 */ /* 0x000fe400078e00ff */
[----:B------:R-:W-:-:S04]  /*171b0*/  IMAD.MOV.U32 R37, RZ, RZ, R13 ;  /* 0x000000ffff257224 */ /* 0x000fc800078e000d */
[----:B------:R-:W-:-:S04]  /*171c0*/  @P0 IMAD.IADD R37, R33, 0x1, R37 ;  /* 0x0000000121250824 */ /* 0x000fc800078e0225 */
[----:B------:R-:W-:-:S07]  /*171d0*/  IMAD.MOV.U32 R11, RZ, RZ, R37 ;  /* 0x000000ffff0b7224 */ /* 0x000fce00078e0025 */
[----:B------:R-:W-:Y:S05]  /*171e0*/  WARPSYNC.COLLECTIVE R8, `(.L_x_1682) ;  /* 0x0000000008087348 */ /* 0x000fea0003c00000 */
[----:B------:R0:W1:Y:S02]  /*171f0*/  SHFL.UP P0, R13, R11, R10, R9 ;  /* 0x0400000a0b0d7389 */ /* 0x0000640000000009 */
[----:B01----:R-:W-:Y:S05]  /*17200*/  ENDCOLLECTIVE ;  /* 0x000000000000791b */ /* 0x003fea0003800000 */
.L_x_1682:
[----:B------:R-:W-:Y:S02]  /*17210*/  IMAD.MOV.U32 R10, RZ, RZ, 0x10 ;  /* 0x00000010ff0a7424 */ /* 0x000fe400078e00ff */
[----:B------:R-:W-:-:S04]  /*17220*/  IMAD.MOV.U32 R31, RZ, RZ, R13 ;  /* 0x000000ffff1f7224 */ /* 0x000fc800078e000d */
[----:B------:R-:W-:-:S04]  /*17230*/  @P0 IMAD.IADD R31, R37, 0x1, R31 ;  /* 0x00000001251f0824 */ /* 0x000fc800078e021f */
[----:B------:R-:W-:-:S07]  /*17240*/  IMAD.MOV.U32 R11, RZ, RZ, R31 ;  /* 0x000000ffff0b7224 */ /* 0x000fce00078e001f */
[----:B------:R-:W-:Y:S05]  /*17250*/  WARPSYNC.COLLECTIVE R8, `(.L_x_1683) ;  /* 0x0000000008087348 */ /* 0x000fea0003c00000 */
[----:B------:R0:W1:Y:S02]  /*17260*/  SHFL.UP P0, R13, R11, R10, R9 ;  /* 0x0400000a0b0d7389 */ /* 0x0000640000000009 */
[----:B01----:R-:W-:Y:S05]  /*17270*/  ENDCOLLECTIVE ;  /* 0x000000000000791b */ /* 0x003fea0003800000 */
.L_x_1683:
[----:B------:R-:W-:Y:S05]  /*17280*/  BRA `(.L_x_1684) ;  /* 0xffffff5000087947 */ /* 0x000fea000383ffff */
.L_x_1600:
[----:B------:R-:W-:Y:S02]  /*17290*/  IMAD.MOV.U32 R11, RZ, RZ, R30 ;  /* 0x000000ffff0b7224 */ /* 0x000fe400078e001e */
[----:B------:R-:W-:Y:S02]  /*172a0*/  IMAD.MOV.U32 R10, RZ, RZ, 0x1 ;  /* 0x00000001ff0a7424 */ /* 0x000fe400078e00ff */
[----:B------:R-:W-:Y:S02]  /*172b0*/  IMAD.MOV.U32 R9, RZ, RZ, RZ ;  /* 0x000000ffff097224 */ /* 0x000fe400078e00ff */
[----:B------:R-:W-:-:S07]  /*172c0*/  IMAD.MOV.U32 R8, RZ, RZ, -0x1 ;  /* 0xffffffffff087424 */ /* 0x000fce00078e00ff */
[----:B------:R-:W-:Y:S05]  /*172d0*/  WARPSYNC.COLLECTIVE R8, `(.L_x_1685) ;  /* 0x0000000008087348 */ /* 0x000fea0003c00000 */
[----:B------:R0:W1:Y:S02]  /*172e0*/  SHFL.UP P0, R13, R11, R10, R9 ;  /* 0x0400000a0b0d7389 */ /* 0x0000640000000009 */
[----:B01----:R-:W-:Y:S05]  /*172f0*/  ENDCOLLECTIVE ;  /* 0x000000000000791b */ /* 0x003fea0003800000 */
.L_x_1685:
[----:B------:R-:W-:Y:S02]  /*17300*/  IMAD.MOV.U32 R10, RZ, RZ, 0x2 ;  /* 0x00000002ff0a7424 */ /* 0x000fe400078e00ff */
[----:B------:R-:W-:-:S04]  /*17310*/  IMAD.MOV.U32 R37, RZ, RZ, R13 ;  /* 0x000000ffff257224 */ /* 0x000fc800078e000d */
[----:B------:R-:W-:-:S04]  /*17320*/  @P0 IMAD.IADD R37, R30, 0x1, R37 ;  /* 0x000000011e250824 */ /* 0x000fc800078e0225 */
[----:B------:R-:W-:-:S07]  /*17330*/  IMAD.MOV.U32 R11, RZ, RZ, R37 ;  /* 0x000000ffff0b7224 */ /* 0x000fce00078e0025 */
[----:B------:R-:W-:Y:S05]  /*17340*/  WARPSYNC.COLLECTIVE R8, `(.L_x_1686) ;  /* 0x0000000008087348 */ /* 0x000fea0003c00000 */
[----:B------:R0:W1:Y:S02]  /*17350*/  SHFL.UP P0, R13, R11, R10, R9 ;  /* 0x0400000a0b0d7389 */ /* 0x0000640000000009 */
[----:B01----:R-:W-:Y:S05]  /*17360*/  ENDCOLLECTIVE ;  /* 0x000000000000791b */ /* 0x003fea0003800000 */
.L_x_1686:
[----:B------:R-:W-:Y:S02]  /*17370*/  IMAD.MOV.U32 R10, RZ, RZ, 0x4 ;  /* 0x00000004ff0a7424 */ /* 0x000fe400078e00ff */
[----:B------:R-:W-:-:S04]  /*17380*/  IMAD.MOV.U32 R32, RZ, RZ, R13 ;  /* 0x000000ffff207224 */ /* 0x000fc800078e000d */
[----:B------:R-:W-:-:S04]  /*17390*/  @P0 IMAD.IADD R32, R37, 0x1, R32 ;  /* 0x0000000125200824 */ /* 0x000fc800078e0220 */
[----:B------:R-:W-:-:S07]  /*173a0*/  IMAD.MOV.U32 R11, RZ, RZ, R32 ;  /* 0x000000ffff0b7224 */ /* 0x000fce00078e0020 */
[----:B------:R-:W-:Y:S05]  /*173b0*/  WARPSYNC.COLLECTIVE R8, `(.L_x_1687) ;  /* 0x0000000008087348 */ /* 0x000fea0003c00000 */
[----:B------:R0:W1:Y:S02]  /*173c0*/  SHFL.UP P0, R13, R11, R10, R9 ;  /* 0x0400000a0b0d7389 */ /* 0x0000640000000009 */
[----:B01----:R-:W-:Y:S05]  /*173d0*/  ENDCOLLECTIVE ;  /* 0x000000000000791b */ /* 0x003fea0003800000 */
.L_x_1687:
[----:B------:R-:W-:Y:S02]  /*173e0*/  IMAD.MOV.U32 R10, RZ, RZ, 0x8 ;  /* 0x00000008ff0a7424 */ /* 0x000fe400078e00ff */
[----:B------:R-:W-:-:S04]  /*173f0*/  IMAD.MOV.U32 R36, RZ, RZ, R13 ;  /* 0x000000ffff247224 */ /* 0x000fc800078e000d */
[----:B------:R-:W-:-:S04]  /*17400*/  @P0 IMAD.IADD R36, R32, 0x1, R36 ;  /* 0x0000000120240824 */ /* 0x000fc800078e0224 */
[----:B------:R-:W-:-:S07]  /*17410*/  IMAD.MOV.U32 R11, RZ, RZ, R36 ;  /* 0x000000ffff0b7224 */ /* 0x000fce00078e0024 */
[----:B------:R-:W-:Y:S05]  /*17420*/  WARPSYNC.COLLECTIVE R8, `(.L_x_1688) ;  /* 0x0000000008087348 */ /* 0x000fea0003c00000 */
[----:B------:R0:W1:Y:S02]  /*17430*/  SHFL.UP P0, R13, R11, R10, R9 ;  /* 0x0400000a0b0d7389 */ /* 0x0000640000000009 */
[----:B01----:R-:W-:Y:S05]  /*17440*/  ENDCOLLECTIVE ;  /* 0x000000000000791b */ /* 0x003fea0003800000 */
.L_x_1688:
[----:B------:R-:W-:Y:S02]  /*17450*/  IMAD.MOV.U32 R10, RZ, RZ, 0x10 ;  /* 0x00000010ff0a7424 */ /* 0x000fe400078e00ff */
[----:B------:R-:W-:-:S04]  /*17460*/  IMAD.MOV.U32 R37, RZ, RZ, R13 ;  /* 0x000000ffff257224 */ /* 0x000fc800078e000d */
[----:B------:R-:W-:-:S04]  /*17470*/  @P0 IMAD.IADD R37, R36, 0x1, R37 ;  /* 0x0000000124250824 */ /* 0x000fc800078e0225 */
[----:B------:R-:W-:-:S07]  /*17480*/  IMAD.MOV.U32 R11, RZ, RZ, R37 ;  /* 0x000000ffff0b7224 */ /* 0x000fce00078e0025 */
[----:B------:R-:W-:Y:S05]  /*17490*/  WARPSYNC.COLLECTIVE R8, `(.L_x_1689) ;  /* 0x0000000008087348 */ /* 0x000fea0003c00000 */
[----:B------:R0:W1:Y:S02]  /*174a0*/  SHFL.UP P0, R13, R11, R10, R9 ;  /* 0x0400000a0b0d7389 */ /* 0x0000640000000009 */
[----:B01----:R-:W-:Y:S05]  /*174b0*/  ENDCOLLECTIVE ;  /* 0x000000000000791b */ /* 0x003fea0003800000 */
.L_x_1689:
[----:B------:R-:W-:Y:S05]  /*174c0*/  BRA `(.L_x_1690) ;  /* 0xffffffa000e87947 */ /* 0x000fea000383ffff */
.L_x_1691:
        /* <DEDUP_REMOVED lines=11> */
.L_x_2578:


//--------------------- .text._ZN4vllm16topKPerRowDecodeILi512ELb1ELb0ELb0EEEvPKfPKiPiiiiiiPfiS4_ --------------------------
	.section	.text._ZN4vllm16topKPerRowDecodeILi512ELb1ELb0ELb0EEEvPKfPKiPiiiiiiPfiS4_,"ax",@progbits
	.align	128
.text._ZN4vllm16topKPerRowDecodeILi512ELb1ELb0ELb0EEEvPKfPKiPiiiiiiPfiS4_:
        .type           _ZN4vllm16topKPerRowDecodeILi512ELb1ELb0ELb0EEEvPKfPKiPiiiiiiPfiS4_,@function
        .size           _ZN4vllm16topKPerRowDecodeILi512ELb1ELb0ELb0EEEvPKfPKiPiiiiiiPfiS4_,(.L_x_2579 - _ZN4vllm16topKPerRowDecodeILi512ELb1ELb0ELb0EEEvPKfPKiPiiiiiiPfiS4_)
        .other          _ZN4vllm16topKPerRowDecodeILi512ELb1ELb0ELb0EEEvPKfPKiPiiiiiiPfiS4_,@"STO_CUDA_ENTRY STV_DEFAULT"
_ZN4vllm16topKPerRowDecodeILi512ELb1ELb0ELb0EEEvPKfPKiPiiiiiiPfiS4_:
        /* <DEDUP_REMOVED lines=9> */
[----:B--2---:R-:W-:-:S13]  /*0090*/  R2UR UR4, R2 ;  /* 0x00000000020472ca */ /* 0x004fda00000e0000 */
[----:B------:R-:W-:-:S04]  /*00a0*/  UISETP.LT.AND UP0, UPT, URZ, UR4, UPT ;  /* 0x00000004ff00728c */ /* 0x000fc8000bf01270 */
[----:B------:R-:W-:Y:S01]  /*00b0*/  USEL UR4, URZ, UR4, !UP0 ;  /* 0x00000004ff047287 */ /* 0x000fe2000c000000 */
[----:B------:R-:W-:Y:S11]  /*00c0*/  BRA `(.L_x_1693) ;  /* 0x0000000000887947 */ /* 0x000ff60003800000 */
.L_x_1692:
[----:B------:R-:W0:Y:S01]  /*00d0*/  LDC R7, c[0x0][0x3a4] ;  /* 0x0000e900ff077b82 */ /* 0x000e220000000800 */
[----:B-1----:R-:W-:Y:S02]  /*00e0*/  IABS R8, R0 ;  /* 0x0000000000087213 */ /* 0x002fe40000000000 */
[----:B0-----:R-:W-:-:S04]  /*00f0*/  IABS R6, R7 ;  /* 0x0000000700067213 */ /* 0x001fc80000000000 */
[----:B------:R-:W0:Y:S08]  /*0100*/  I2F.RP R4, R6 ;  /* 0x0000000600047306 */ /* 0x000e300000209400 */
[----:B0-----:R-:W0:Y:S02]  /*0110*/  MUFU.RCP R4, R4 ;  /* 0x0000000400047308 */ /* 0x001e240000001000 */
[----:B0-----:R-:W-:Y:S01]  /*0120*/  VIADD R2, R4, 0xffffffe ;  /* 0x0ffffffe04027836 */ /* 0x001fe20000000000 */
[----:B------:R-:W-:-:S05]  /*0130*/  LOP3.LUT R4, R0, R7, RZ, 0x3c, !PT ;  /* 0x0000000700047212 */ /* 0x000fca00078e3cff */
[----:B------:R0:W1:Y:S01]  /*0140*/  F2I.FTZ.U32.TRUNC.NTZ R3, R2 ;  /* 0x0000000200037305 */ /* 0x000062000021f000 */
[----:B------:R-:W-:Y:S01]  /*0150*/  ISETP.GE.AND P2, PT, R4, RZ, PT ;  /* 0x000000ff0400720c */ /* 0x000fe20003f46270 */
[----:B0-----:R-:W-:Y:S02]  /*0160*/  IMAD.MOV.U32 R2, RZ, RZ, RZ ;  /* 0x000000ffff027224 */ /* 0x001fe400078e00ff */
[----:B-1----:R-:W-:-:S04]  /*0170*/  IMAD.MOV R5, RZ, RZ, -R3 ;  /* 0x000000ffff057224 */ /* 0x002fc800078e0a03 */
[----:B------:R-:W-:-:S04]  /*0180*/  IMAD R5, R5, R6, RZ ;  /* 0x0000000605057224 */ /* 0x000fc800078e02ff */
[----:B------:R-:W-:-:S06]  /*0190*/  IMAD.HI.U32 R3, R3, R5, R2 ;  /* 0x0000000503037227 */ /* 0x000fcc00078e0002 */
[----:B------:R-:W-:-:S04]  /*01a0*/  IMAD.HI.U32 R5, R3, R8, RZ ;  /* 0x0000000803057227 */ /* 0x000fc800078e00ff */
[----:B------:R-:W-:-:S04]  /*01b0*/  IMAD.MOV R3, RZ, RZ, -R5 ;  /* 0x000000ffff037224 */ /* 0x000fc800078e0a05 */
[----:B------:R-:W-:-:S05]  /*01c0*/  IMAD R3, R6, R3, R8 ;  /* 0x0000000306037224 */ /* 0x000fca00078e0208 */
[----:B------:R-:W-:-:S13]  /*01d0*/  ISETP.GT.U32.AND P1, PT, R6, R3, PT ;  /* 0x000000030600720c */ /* 0x000fda0003f24070 */
[----:B------:R-:W-:Y:S02]  /*01e0*/  @!P1 IMAD.IADD R3, R3, 0x1, -R6 ;  /* 0x0000000103039824 */ /* 0x000fe400078e0a06 */
[----:B------:R-:W-:Y:S01]  /*01f0*/  @!P1 VIADD R5, R5, 0x1 ;  /* 0x0000000105059836 */ /* 0x000fe20000000000 */
[----:B------:R-:W-:Y:S02]  /*0200*/  ISETP.NE.AND P1, PT, R7, RZ, PT ;  /* 0x000000ff0700720c */ /* 0x000fe40003f25270 */
[----:B------:R-:W-:Y:S02]  /*0210*/  ISETP.GE.U32.AND P0, PT, R3, R6, PT ;  /* 0x000000060300720c */ /* 0x000fe40003f06070 */
[----:B------:R-:W0:Y:S11]  /*0220*/  LDC.64 R2, c[0x0][0x388] ;  /* 0x0000e200ff027b82 */ /* 0x000e360000000a00 */
[----:B------:R-:W-:-:S04]  /*0230*/  @P0 VIADD R5, R5, 0x1 ;  /* 0x0000000105050836 */ /* 0x000fc80000000000 */
[----:B------:R-:W-:Y:S01]  /*0240*/  @!P2 IMAD.MOV R5, RZ, RZ, -R5 ;  /* 0x000000ffff05a224 */ /* 0x000fe200078e0a05 */
[----:B------:R-:W-:-:S05]  /*0250*/  @!P1 LOP3.LUT R5, RZ, R7, RZ, 0x33, !PT ;  /* 0x00000007ff059212 */ /* 0x000fca00078e33ff */
[----:B0-----:R-:W-:-:S06]  /*0260*/  IMAD.WIDE R2, R5, 0x4, R2 ;  /* 0x0000000405027825 */ /* 0x001fcc00078e0202 */
[----:B------:R-:W2:Y:S01]  /*0270*/  LDG.E R2, desc[UR10][R2.64] ;  /* 0x0000000a02027981 */ /* 0x000ea2000c1e1900 */
[----:B------:R-:W-:-:S04]  /*0280*/  IMAD.MOV R5, RZ, RZ, -R5 ;  /* 0x000000ffff057224 */ /* 0x000fc800078e0a05 */
[----:B------:R-:W-:-:S05]  /*0290*/  IMAD R5, R7, R5, R0 ;  /* 0x0000000507057224 */ /* 0x000fca00078e0200 */
[----:B--2---:R-:W-:-:S04]  /*02a0*/  IADD3 R5, PT, PT, R2, -R7, R5 ;  /* 0x8000000702057210 */ /* 0x004fc80007ffe005 */
[----:B------:R-:W-:-:S13]  /*02b0*/  R2UR UR4, R5 ;  /* 0x00000000050472ca */ /* 0x000fda00000e0000 */
[----:B------:R-:W-:-:S04]  /*02c0*/  UISETP.LT.AND UP0, UPT, UR4, -0x1, UPT ;  /* 0xffffffff0400788c */ /* 0x000fc8000bf01270 */
[----:B------:R-:W-:-:S04]  /*02d0*/  USEL UR4, UR4, 0xffffffff, !UP0 ;  /* 0xffffffff04047887 */ /* 0x000fc8000c000000 */
[----:B------:R-:W-:-:S12]  /*02e0*/  UIADD3 UR4, UPT, UPT, UR4, 0x1, URZ ;  /* 0x0000000104047890 */ /* 0x000fd8000fffe0ff */
.L_x_1693:
[----:B------:R-:W0:Y:S01]  /*02f0*/  LDC R7, c[0x0][0x3a0] ;  /* 0x0000e800ff077b82 */ /* 0x000e220000000800 */
[----:B------:R-:W1:Y:S02]  /*0300*/  LDCU UR6, c[0x0][0x398] ;  /* 0x00007300ff0677ac */ /* 0x000e640008000800 */
[----:B-1----:R-:W-:Y:S02]  /*0310*/  USHF.R.S32.HI UR5, URZ, 0x1f, UR6 ;  /* 0x0000001fff057899 */ /* 0x002fe40008011406 */
[----:B------:R-:W-:Y:S01]  /*0320*/  IMAD.WIDE.U32 R22, R0, UR6, RZ ;  /* 0x0000000600167c25 */ /* 0x000fe2000f8e00ff */
[----:B0-----:R-:W-:-:S03]  /*0330*/  ISETP.LT.AND P0, PT, R7, UR4, PT ;  /* 0x0000000407007c0c */ /* 0x001fc6000bf01270 */
[----:B------:R-:W-:Y:S01]  /*0340*/  IMAD R9, R0, UR5, RZ ;  /* 0x0000000500097c24 */ /* 0x000fe2000f8e02ff */
[----:B------:R-:W-:-:S05]  /*0350*/  SHF.R.S32.HI R3, RZ, 0x1f, R7 ;  /* 0x0000001fff037819 */ /* 0x000fca0000011407 */
[----:B------:R-:W-:Y:S02]  /*0360*/  IMAD R5, R3, R0, RZ ;  /* 0x0000000003057224 */ /* 0x000fe400078e02ff */
[----:B------:R-:W-:Y:S02]  /*0370*/  IMAD.IADD R3, R23, 0x1, R9 ;  /* 0x0000000117037824 */ /* 0x000fe400078e0209 */
[----:B------:R-:W-:Y:S05]  /*0380*/  @P0 BRA `(.L_x_1694) ;  /* 0x0000000c00040947 */ /* 0x000fea0003800000 */
[----:B------:R-:W0:Y:S01]  /*0390*/  S2R R6, SR_TID.X ;  /* 0x0000000000067919 */ /* 0x000e220000002100 */
[----:B------:R-:W1:Y:S01]  /*03a0*/  LDCU.64 UR6, c[0x0][0x390] ;  /* 0x00007200ff0677ac */ /* 0x000e620008000a00 */
[----:B------:R-:W-:Y:S01]  /*03b0*/  IMAD.WIDE.U32 R2, R0, R7, RZ ;  /* 0x0000000700027225 */ /* 0x000fe200078e00ff */
[----:B------:R-:W-:Y:S03]  /*03c0*/  BSSY.RECONVERGENT B0, `(.L_x_1695) ;  /* 0x000006f000007945 */ /* 0x000fe60003800200 */
[----:B------:R-:W-:Y:S02]  /*03d0*/  IMAD.IADD R3, R3, 0x1, R5 ;  /* 0x0000000103037824 */ /* 0x000fe400078e0205 */
[----:B------:R-:W-:-:S03]  /*03e0*/  IMAD.SHL.U32 R4, R2, 0x4, RZ ;  /* 0x0000000402047824 */ /* 0x000fc600078e00ff */
[----:B------:R-:W-:Y:S02]  /*03f0*/  SHF.L.U64.HI R5, R2, 0x2, R3 ;  /* 0x0000000202057819 */ /* 0x000fe40000010203 */
[----:B-1----:R-:W-:-:S04]  /*0400*/  IADD3 R2, P1, PT, R4, UR6, RZ ;  /* 0x0000000604027c10 */ /* 0x002fc8000ff3e0ff */
[----:B------:R-:W-:Y:S02]  /*0410*/  IADD3.X R3, PT, PT, R5, UR7, RZ, P1, !PT ;  /* 0x0000000705037c10 */ /* 0x000fe40008ffe4ff */
[----:B0-----:R-:W-:-:S13]  /*0420*/  ISETP.GE.U32.AND P0, PT, R6, UR4, PT ;  /* 0x0000000406007c0c */ /* 0x001fda000bf06070 */
[----:B------:R-:W-:Y:S05]  /*0430*/  @P0 BRA `(.L_x_1696) ;  /* 0x00000004009c0947 */ /* 0x000fea0003800000 */
[----:B------:R-:W-:Y:S01]  /*0440*/  LOP3.LUT R0, RZ, R6, RZ, 0x33, !PT ;  /* 0x00000006ff007212 */ /* 0x000fe200078e33ff */
[----:B------:R-:W-:Y:S01]  /*0450*/  BSSY.RECONVERGENT B1, `(.L_x_1697) ;  /* 0x000002f000017945 */ /* 0x000fe20003800200 */
[----:B------:R-:W-:-:S03]  /*0460*/  IMAD.MOV.U32 R11, RZ, RZ, R6 ;  /* 0x000000ffff0b7224 */ /* 0x000fc600078e0006 */
[----:B------:R-:W-:-:S05]  /*0470*/  VIADD R8, R0, UR4 ;  /* 0x0000000400087c36 */ /* 0x000fca0008000000 */
        /* <DEDUP_REMOVED lines=8> */
.L_x_1699:
        /* <DEDUP_REMOVED lines=36> */
.L_x_1698:
[----:B------:R-:W-:Y:S05]  /*0740*/  BSYNC.RECONVERGENT B1 ;  /* 0x0000000000017941 */ /* 0x000fea0003800200 */
.L_x_1697:
        /* <DEDUP_REMOVED lines=23> */
.L_x_1701:
[----:B------:R-:W-:Y:S05]  /*08c0*/  BSYNC.RECONVERGENT B1 ;  /* 0x0000000000017941 */ /* 0x000fea0003800200 */
.L_x_1700:
        /* <DEDUP_REMOVED lines=15> */
.L_x_1703:
[----:B------:R-:W-:Y:S05]  /*09c0*/  BSYNC.RECONVERGENT B1 ;  /* 0x0000000000017941 */ /* 0x000fea0003800200 */
.L_x_1702:
[----:B------:R-:W-:Y:S05]  /*09d0*/  @!P1 BRA `(.L_x_1696) ;  /* 0x0000000000349947 */ /* 0x000fea0003800000 */
[----:B------:R-:W-:-:S04]  /*09e0*/  IMAD.WIDE.U32 R4, R11, 0x4, R4 ;  /* 0x000000040b047825 */ /* 0x000fc800078e0004 */
[----:B------:R-:W-:Y:S01]  /*09f0*/  IMAD.MOV R0, RZ, RZ, -R0 ;  /* 0x000000ffff007224 */ /* 0x000fe200078e0a00 */
[----:B------:R-:W-:-:S04]  /*0a00*/  IADD3 R8, P0, PT, R4, UR6, RZ ;  /* 0x0000000604087c10 */ /* 0x000fc8000ff1e0ff */
[----:B------:R-:W-:-:S09]  /*0a10*/  IADD3.X R9, PT, PT, R5, UR7, RZ, P0, !PT ;  /* 0x0000000705097c10 */ /* 0x000fd200087fe4ff */
.L_x_1704:
        /* <DEDUP_REMOVED lines=9> */
.L_x_1696:
[----:B------:R-:W-:Y:S05]  /*0ab0*/  BSYNC.RECONVERGENT B0 ;  /* 0x0000000000007941 */ /* 0x000fea0003800200 */
.L_x_1695:
[----:B------:R-:W-:-:S05]  /*0ac0*/  VIADD R0, R6, UR4 ;  /* 0x0000000406007c36 */ /* 0x000fca0008000000 */
[----:B------:R-:W-:-:S13]  /*0ad0*/  ISETP.GE.AND P0, PT, R0, R7, PT ;  /* 0x000000070000720c */ /* 0x000fda0003f06270 */
[----:B------:R-:W-:Y:S05]  /*0ae0*/  @P0 EXIT ;  /* 0x000000000000094d */ /* 0x000fea0003800000 */
        /* <DEDUP_REMOVED lines=13> */
.L_x_1707:
        /* <DEDUP_REMOVED lines=22> */
.L_x_1706:
[----:B------:R-:W-:Y:S05]  /*0d20*/  BSYNC.RECONVERGENT B0 ;  /* 0x0000000000007941 */ /* 0x000fea0003800200 */
.L_x_1705:
        /* <DEDUP_REMOVED lines=17> */
.L_x_1709:
[----:B------:R-:W-:Y:S05]  /*0e40*/  BSYNC.RECONVERGENT B0 ;  /* 0x0000000000007941 */ /* 0x000fea0003800200 */
.L_x_1708:
        /* <DEDUP_REMOVED lines=14> */
.L_x_1710:
[----:B------:R-:W-:-:S04]  /*0f30*/  IMAD.WIDE R4, R0, 0x4, R2 ;  /* 0x0000000400047825 */ /* 0x000fc800078e0202 */
[----:B------:R-:W-:Y:S01]  /*0f40*/  VIADD R6, R6, 0x1 ;  /* 0x0000000106067836 */ /* 0x000fe20000000000 */
[----:B------:R0:W-:Y:S01]  /*0f50*/  STG.E desc[UR10][R4.64], R7 ;  /* 0x0000000704007986 */ /* 0x0001e2000c10190a */
[----:B------:R-:W-:-:S03]  /*0f60*/  VIADD R0, R0, 0x200 ;  /* 0x0000020000007836 */ /* 0x000fc60000000000 */
[----:B------:R-:W-:-:S13]  /*0f70*/  ISETP.NE.AND P0, PT, R6, RZ, PT ;  /* 0x000000ff0600720c */ /* 0x000fda0003f05270 */
[----:B0-----:R-:W-:Y:S05]  /*0f80*/  @P0 BRA `(.L_x_1710) ;  /* 0xfffffffc00e80947 */ /* 0x001fea000383ffff */
[----:B------:R-:W-:Y:S05]  /*0f90*/  EXIT ;  /* 0x000000000000794d */ /* 0x000fea0003800000 */
.L_x_1694:
[----:B------:R-:W0:Y:S01]  /*0fa0*/  S2R R33, SR_TID.X ;  /* 0x0000000000217919 */ /* 0x000e220000002100 */
[----:B------:R-:W1:Y:S01]  /*0fb0*/  S2UR UR6, SR_CgaCtaId ;  /* 0x00000000000679c3 */ /* 0x000e620000008800 */
[----:B------:R-:W-:Y:S01]  /*0fc0*/  UMOV UR5, 0x400 ;  /* 0x0000040000057882 */ /* 0x000fe20000000000 */
[----:B------:R-:W-:Y:S01]  /*0fd0*/  SHF.L.U64.HI R4, R22, 0x2, R3 ;  /* 0x0000000216047819 */ /* 0x000fe20000010203 */
[----:B------:R-:W-:Y:S05]  /*0fe0*/  BSSY.RECONVERGENT B0, `(.L_x_1711) ;  /* 0x000015a000007945 */ /* 0x000fea0003800200 */
[----:B------:R-:W2:Y:S08]  /*0ff0*/  LDC R2, c[0x0][0x39c] ;  /* 0x0000e700ff027b82 */ /* 0x000eb00000000800 */
[----:B------:R-:W3:Y:S01]  /*1000*/  LDC.64 R6, c[0x0][0x380] ;  /* 0x0000e000ff067b82 */ /* 0x000ee20000000a00 */
[----:B-1----:R-:W-:Y:S01]  /*1010*/  ULEA UR5, UR6, UR5, 0x18 ;  /* 0x0000000506057291 */ /* 0x002fe2000f8ec0ff */
[C---:B0-----:R-:W-:Y:S01]  /*1020*/  ISETP.NE.AND P0, PT, R33.reuse, RZ, PT ;  /* 0x000000ff2100720c */ /* 0x041fe20003f05270 */
[----:B------:R-:W-:Y:S01]  /*1030*/  IMAD.MOV.U32 R11, RZ, RZ, R33 ;  /* 0x000000ffff0b7224 */ /* 0x000fe200078e0021 */
[----:B------:R-:W-:-:S03]  /*1040*/  ISETP.GT.U32.AND P1, PT, R33, 0x1ff, PT ;  /* 0x000001ff2100780c */ /* 0x000fc60003f24070 */
[----:B------:R-:W-:-:S05]  /*1050*/  LEA R30, R33, UR5, 0x2 ;  /* 0x00000005211e7c11 */ /* 0x000fca000f8e10ff */
[----:B------:R-:W-:-:S03]  /*1060*/  VIADD R3, R30, 0x8a0 ;  /* 0x000008a01e037836 */ /* 0x000fc60000000000 */
[----:B------:R-:W-:Y:S04]  /*1070*/  @!P0 STS [UR5+0x4864], RZ ;  /* 0x004864ffff008988 */ /* 0x000fe80008000805 */
[----:B------:R-:W-:Y:S01]  /*1080*/  @!P0 STS [UR5+0x486c], RZ ;  /* 0x00486cffff008988 */ /* 0x000fe20008000805 */
[----:B------:R-:W-:Y:S01]  /*1090*/  BAR.SYNC.DEFER_BLOCKING 0x0 ;  /* 0x0000000000007b1d */ /* 0x000fe20000010000 */
[----:B--2---:R-:W-:-:S05]  /*10a0*/  ISETP.NE.AND P0, PT, R2, 0x1, PT ;  /* 0x000000010200780c */ /* 0x004fca0003f05270 */
[----:B------:R0:W-:Y:S01]  /*10b0*/  @!P1 STS [R30+0x20a0], RZ ;  /* 0x0020a0ff1e009388 */ /* 0x0001e20000000800 */
[----:B---3--:R-:W-:-:S03]  /*10c0*/  LEA R22, P1, R22, R6, 0x2 ;  /* 0x0000000616167211 */ /* 0x008fc600078210ff */
[----:B------:R0:W-:Y:S02]  /*10d0*/  STS [R30+0x8a0], RZ ;  /* 0x0008a0ff1e007388 */ /* 0x0001e40000000800 */
[----:B------:R-:W-:Y:S02]  /*10e0*/  IMAD.X R23, R4, 0x1, R7, P1 ;  /* 0x0000000104177824 */ /* 0x000fe400008e0607 */
[----:B------:R0:W-:Y:S01]  /*10f0*/  STS [R30+0x10a0], RZ ;  /* 0x0010a0ff1e007388 */ /* 0x0001e20000000800 */
[----:B------:R-:W-:-:S03]  /*1100*/  IMAD.WIDE.U32 R24, R33, 0x4, R22 ;  /* 0x0000000421187825 */ /* 0x000fc600078e0016 */
[----:B------:R0:W-:Y:S01]  /*1110*/  STS [R30+0x18a0], RZ ;  /* 0x0018a0ff1e007388 */ /* 0x0001e20000000800 */
[----:B------:R-:W-:Y:S06]  /*1120*/  BAR.SYNC.DEFER_BLOCKING 0x0 ;  /* 0x0000000000007b1d */ /* 0x000fec0000010000 */
[----:B------:R-:W-:Y:S05]  /*1130*/  @!P0 BRA `(.L_x_1712) ;  /* 0x0000000c00a08947 */ /* 0x000fea0003800000 */
[----:B------:R-:W-:-:S13]  /*1140*/  ISETP.GE.U32.AND P0, PT, R33, UR4, PT ;  /* 0x0000000421007c0c */ /* 0x000fda000bf06070 */
[----:B------:R-:W-:Y:S05]  /*1150*/  @P0 BRA `(.L_x_1713) ;  /* 0x0000001400080947 */ /* 0x000fea0003800000 */
[----:B------:R-:W-:Y:S01]  /*1160*/  LOP3.LUT R4, RZ, R33, RZ, 0x33, !PT ;  /* 0x00000021ff047212 */ /* 0x000fe200078e33ff */
[----:B------:R-:W-:Y:S01]  /*1170*/  BSSY.RECONVERGENT B1, `(.L_x_1714) ;  /* 0x000007e000017945 */ /* 0x000fe20003800200 */
[----:B------:R-:W-:-:S03]  /*1180*/  IMAD.MOV.U32 R11, RZ, RZ, R33 ;  /* 0x000000ffff0b7224 */ /* 0x000fc600078e0021 */
[----:B------:R-:W-:-:S05]  /*1190*/  VIADD R4, R4, UR4 ;  /* 0x0000000404047c36 */ /* 0x000fca0008000000 */
[C---:B------:R-:W-:Y:S02]  /*11a0*/  ISETP.GE.U32.AND P1, PT, R4.reuse, 0xe00, PT ;  /* 0x00000e000400780c */ /* 0x040fe40003f26070 */
[----:B------:R-:W-:-:S04]  /*11b0*/  LEA.HI R5, R4, 0x1, RZ, 0x17 ;  /* 0x0000000104057811 */ /* 0x000fc800078fb8ff */
[----:B------:R-:W-:-:S07]  /*11c0*/  LOP3.LUT P0, R8, R5, 0x7, RZ, 0xc0, !PT ;  /* 0x0000000705087812 */ /* 0x000fce000780c0ff */
[----:B------:R-:W-:Y:S06]  /*11d0*/  @!P1 BRA `(.L_x_1715) ;  /* 0x0000000400dc9947 */ /* 0x000fec0003800000 */
[C---:B------:R-:W-:Y:S01]  /*11e0*/  LOP3.LUT R17, R33.reuse, 0xc00, RZ, 0xfc, !PT ;  /* 0x00000c0021117812 */ /* 0x040fe200078efcff */
[C---:B------:R-:W-:Y:S01]  /*11f0*/  VIADD R13, R33.reuse, 0xe00 ;  /* 0x00000e00210d7836 */ /* 0x040fe20000000000 */
[C---:B------:R-:W-:Y:S01]  /*1200*/  LOP3.LUT R19, R33.reuse, 0x800, RZ, 0xfc, !PT ;  /* 0x0000080021137812 */ /* 0x040fe200078efcff */
[C---:B------:R-:W-:Y:S01]  /*1210*/  VIADD R15, R33.reuse, 0xa00 ;  /* 0x00000a00210f7836 */ /* 0x040fe20000000000 */
[C---:B------:R-:W-:Y:S01]  /*1220*/  LOP3.LUT R31, R33.reuse, 0x400, RZ, 0xfc, !PT ;  /* 0x00000400211f7812 */ /* 0x040fe200078efcff */
[----:B------:R-:W-:Y:S01]  /*1230*/  VIADD R21, R33, 0x600 ;  /* 0x0000060021157836 */ /* 0x000fe20000000000 */
[----:B------:R-:W-:Y:S01]  /*1240*/  LOP3.LUT R6, R5, 0xfffff8, RZ, 0xc0, !PT ;  /* 0x00fffff805067812 */ /* 0x000fe200078ec0ff */
[C---:B------:R-:W-:Y:S02]  /*1250*/  VIADD R9, R33.reuse, 0x200 ;  /* 0x0000020021097836 */ /* 0x040fe40000000000 */
[----:B------:R-:W-:Y:S02]  /*1260*/  IMAD R7, R33, R2, RZ ;  /* 0x0000000221077224 */ /* 0x000fe400078e02ff */
[----:B------:R-:W-:-:S02]  /*1270*/  IMAD.MOV.U32 R11, RZ, RZ, R33 ;  /* 0x000000ffff0b7224 */ /* 0x000fc400078e0021 */
[-C--:B------:R-:W-:Y:S02]  /*1280*/  IMAD R13, R13, R2.reuse, RZ ;  /* 0x000000020d0d7224 */ /* 0x080fe400078e02ff */
[-C--:B------:R-:W-:Y:S02]  /*1290*/  IMAD R17, R17, R2.reuse, RZ ;  /* 0x0000000211117224 */ /* 0x080fe400078e02ff */
[-C--:B------:R-:W-:Y:S02]  /*12a0*/  IMAD R19, R19, R2.reuse, RZ ;  /* 0x0000000213137224 */ /* 0x080fe400078e02ff */
[-C--:B------:R-:W-:Y:S02]  /*12b0*/  IMAD R15, R15, R2.reuse, RZ ;  /* 0x000000020f0f7224 */ /* 0x080fe400078e02ff */
[-C--:B------:R-:W-:Y:S02]  /*12c0*/  IMAD R21, R21, R2.reuse, RZ ;  /* 0x0000000215157224 */ /* 0x080fe400078e02ff */
[----:B------:R-:W-:-:S02]  /*12d0*/  IMAD R31, R31, R2, RZ ;  /* 0x000000021f1f7224 */ /* 0x000fc400078e02ff */
[----:B------:R-:W-:Y:S02]  /*12e0*/  IMAD R9, R9, R2, RZ ;  /* 0x0000000209097224 */ /* 0x000fe400078e02ff */
[----:B------:R-:W-:-:S07]  /*12f0*/  IMAD.MOV R6, RZ, RZ, -R6 ;  /* 0x000000ffff067224 */ /* 0x000fce00078e0a06 */
.L_x_1716:
[----:B------:R-:W-:-:S05]  /*1300*/  IMAD.WIDE R28, R7, 0x4, R22 ;  /* 0x00000004071c7825 */ /* 0x000fca00078e0216 */
[----:B-1----:R1:W2:Y:S01]  /*1310*/  LDG.E R10, desc[UR10][R28.64] ;  /* 0x0000000a1c0a7981 */ /* 0x0022a2000c1e1900 */
[----:B------:R-:W-:-:S04]  /*1320*/  IMAD.WIDE R34, R21, 0x4, R22 ;  /* 0x0000000415227825 */ /* 0x000fc800078e0216 */
[--C-:B------:R-:W-:Y:S02]  /*1330*/  IMAD.WIDE R26, R9, 0x4, R22.reuse ;  /* 0x00000004091a7825 */ /* 0x100fe400078e0216 */
[----:B------:R-:W3:Y:S02]  /*1340*/  LDG.E R34, desc[UR10][R34.64] ;  /* 0x0000000a22227981 */ /* 0x000ee4000c1e1900 */
[--C-:B-1----:R-:W-:Y:S02]  /*1350*/  IMAD.WIDE R28, R31, 0x4, R22.reuse ;  /* 0x000000041f1c7825 */ /* 0x102fe400078e0216 */
[----:B------:R1:W4:Y:S04]  /*1360*/  LDG.E R12, desc[UR10][R26.64] ;  /* 0x0000000a1a0c7981 */ /* 0x000328000c1e1900 */
[----:B------:R5:W4:Y:S01]  /*1370*/  LDG.E R14, desc[UR10][R28.64] ;  /* 0x0000000a1c0e7981 */ /* 0x000b22000c1e1900 */
[----:B------:R-:W-:-:S04]  /*1380*/  IMAD.WIDE R36, R19, 0x4, R22 ;  /* 0x0000000413247825 */ /* 0x000fc800078e0216 */
[--C-:B-1----:R-:W-:Y:S02]  /*1390*/  IMAD.WIDE R26, R15, 0x4, R22.reuse ;  /* 0x000000040f1a7825 */ /* 0x102fe400078e0216 */
[----:B------:R-:W4:Y:S02]  /*13a0*/  LDG.E R36, desc[UR10][R36.64] ;  /* 0x0000000a24247981 */ /* 0x000f24000c1e1900 */
[--C-:B-----5:R-:W-:Y:S02]  /*13b0*/  IMAD.WIDE R28, R17, 0x4, R22.reuse ;  /* 0x00000004111c7825 */ /* 0x120fe400078e0216 */
[----:B------:R1:W5:Y:S04]  /*13c0*/  LDG.E R16, desc[UR10][R26.64] ;  /* 0x0000000a1a107981 */ /* 0x000368000c1e1900 */
[----:B------:R-:W5:Y:S01]  /*13d0*/  LDG.E R18, desc[UR10][R28.64] ;  /* 0x0000000a1c127981 */ /* 0x000f62000c1e1900 */
[----:B-1----:R-:W-:-:S05]  /*13e0*/  IMAD.WIDE R26, R13, 0x4, R22 ;  /* 0x000000040d1a7825 */ /* 0x002fca00078e0216 */
[----:B------:R1:W5:Y:S01]  /*13f0*/  LDG.E R20, desc[UR10][R26.64] ;  /* 0x0000000a1a147981 */ /* 0x000362000c1e1900 */
[----:B------:R-:W-:Y:S01]  /*1400*/  UIADD3 UR6, UPT, UPT, UR5, 0x8a0, URZ ;  /* 0x000008a005067890 */ /* 0x000fe2000fffe0ff */
[----:B------:R-:W-:Y:S02]  /*1410*/  VIADD R6, R6, 0x8 ;  /* 0x0000000806067836 */ /* 0x000fe40000000000 */
[----:B------:R-:W-:Y:S02]  /*1420*/  VIADD R11, R11, 0x1000 ;  /* 0x000010000b0b7836 */ /* 0x000fe40000000000 */
        /* <DEDUP_REMOVED lines=8> */
[----:B--2---:R-:W-:Y:S08]  /*14b0*/  F2F.F16.F32 R10, R10 ;  /* 0x0000000a000a7304 */ /* 0x004ff00000200800 */
[----:B---3--:R-:W-:Y:S08]  /*14c0*/  F2F.F16.F32 R34, R34 ;  /* 0x0000002200227304 */ /* 0x008ff00000200800 */
[----:B----4-:R-:W1:Y:S08]  /*14d0*/  F2F.F16.F32 R14, R14 ;  /* 0x0000000e000e7304 */ /* 0x010e700000200800 */
[----:B------:R-:W2:Y:S08]  /*14e0*/  F2F.F16.F32 R12, R12 ;  /* 0x0000000c000c7304 */ /* 0x000eb00000200800 */
[----:B------:R-:W3:Y:S01]  /*14f0*/  F2F.F16.F32 R36, R36 ;  /* 0x0000002400247304 */ /* 0x000ee20000200800 */
[----:B-1----:R-:W-:-:S07]  /*1500*/  PRMT R26, R14, 0x9910, RZ ;  /* 0x000099100e1a7816 */ /* 0x002fce00000000ff */
[----:B-----5:R-:W1:Y:S01]  /*1510*/  F2F.F16.F32 R16, R16 ;  /* 0x0000001000107304 */ /* 0x020e620000200800 */
[----:B------:R-:W-:Y:S02]  /*1520*/  ISETP.GE.AND P2, PT, R26, RZ, PT ;  /* 0x000000ff1a00720c */ /* 0x000fe40003f46270 */
[----:B------:R-:W-:Y:S02]  /*1530*/  PRMT R26, R34, 0x9910, RZ ;  /* 0x00009910221a7816 */ /* 0x000fe400000000ff */
[----:B------:R-:W-:-:S03]  /*1540*/  PRMT R32, R10, 0x9910, RZ ;  /* 0x000099100a207816 */ /* 0x000fc600000000ff */
[----:B------:R-:W4:Y:S01]  /*1550*/  F2F.F16.F32 R18, R18 ;  /* 0x0000001200127304 */ /* 0x000f220000200800 */
[----:B--2---:R-:W-:Y:S02]  /*1560*/  PRMT R28, R12, 0x9910, RZ ;  /* 0x000099100c1c7816 */ /* 0x004fe400000000ff */
[----:B------:R-:W-:Y:S02]  /*1570*/  ISETP.GE.AND P3, PT, R26, RZ, PT ;  /* 0x000000ff1a00720c */ /* 0x000fe40003f66270 */
[----:B------:R-:W-:Y:S02]  /*1580*/  ISETP.GE.AND P6, PT, R32, RZ, PT ;  /* 0x000000ff2000720c */ /* 0x000fe40003fc6270 */
[----:B---3--:R-:W-:Y:S01]  /*1590*/  PRMT R26, R36, 0x9910, RZ ;  /* 0x00009910241a7816 */ /* 0x008fe200000000ff */
[----:B------:R-:W2:Y:S01]  /*15a0*/  F2F.F16.F32 R20, R20 ;  /* 0x0000001400147304 */ /* 0x000ea20000200800 */
[----:B------:R-:W-:Y:S02]  /*15b0*/  ISETP.GE.AND P1, PT, R28, RZ, PT ;  /* 0x000000ff1c00720c */ /* 0x000fe40003f26270 */
[----:B------:R-:W-:-:S02]  /*15c0*/  ISETP.GE.AND P4, PT, R26, RZ, PT ;  /* 0x000000ff1a00720c */ /* 0x000fc40003f86270 */
[----:B-1----:R-:W-:-:S04]  /*15d0*/  PRMT R26, R16, 0x9910, RZ ;  /* 0x00009910101a7816 */ /* 0x002fc800000000ff */
[----:B------:R-:W-:Y:S02]  /*15e0*/  ISETP.GE.AND P5, PT, R26, RZ, PT ;  /* 0x000000ff1a00720c */ /* 0x000fe40003fa6270 */
[----:B----4-:R-:W-:Y:S02]  /*15f0*/  PRMT R26, R18, 0x9910, RZ ;  /* 0x00009910121a7816 */ /* 0x010fe400000000ff */
[----:B------:R-:W-:Y:S02]  /*1600*/  @P6 LOP3.LUT R10, R10, 0x7fe0, RZ, 0xc, !PT ;  /* 0x00007fe00a0a6812 */ /* 0x000fe400078e0cff */
[----:B------:R-:W-:Y:S02]  /*1610*/  ISETP.GE.AND P6, PT, R26, RZ, PT ;  /* 0x000000ff1a00720c */ /* 0x000fe40003fc6270 */
[----:B--2---:R-:W-:Y:S02]  /*1620*/  PRMT R26, R20, 0x9910, RZ ;  /* 0x00009910141a7816 */ /* 0x004fe400000000ff */
[----:B------:R-:W-:-:S02]  /*1630*/  @P1 LOP3.LUT R12, R12, 0x7fe0, RZ, 0xc, !PT ;  /* 0x00007fe00c0c1812 */ /* 0x000fc400078e0cff */
[----:B------:R-:W-:Y:S02]  /*1640*/  @P2 LOP3.LUT R14, R14, 0x7fe0, RZ, 0xc, !PT ;  /* 0x00007fe00e0e2812 */ /* 0x000fe400078e0cff */
[----:B------:R-:W-:Y:S02]  /*1650*/  LOP3.LUT R10, R10, 0xffff, RZ, 0xc0, !PT ;  /* 0x0000ffff0a0a7812 */ /* 0x000fe400078ec0ff */
[----:B------:R-:W-:Y:S02]  /*1660*/  ISETP.GE.AND P1, PT, R26, RZ, PT ;  /* 0x000000ff1a00720c */ /* 0x000fe40003f26270 */
[----:B------:R-:W-:Y:S02]  /*1670*/  LOP3.LUT R12, R12, 0xffff, RZ, 0xc0, !PT ;  /* 0x0000ffff0c0c7812 */ /* 0x000fe400078ec0ff */
[----:B------:R-:W-:Y:S02]  /*1680*/  LOP3.LUT R14, R14, 0xffff, RZ, 0xc0, !PT ;  /* 0x0000ffff0e0e7812 */ /* 0x000fe400078ec0ff */
[----:B------:R-:W-:-:S02]  /*1690*/  SHF.R.U32.HI R10, RZ, 0x5, R10 ;  /* 0x00000005ff0a7819 */ /* 0x000fc4000001160a */
[----:B------:R-:W-:Y:S02]  /*16a0*/  SHF.R.U32.HI R12, RZ, 0x5, R12 ;  /* 0x00000005ff0c7819 */ /* 0x000fe4000001160c */
[----:B------:R-:W-:Y:S02]  /*16b0*/  SHF.R.U32.HI R14, RZ, 0x5, R14 ;  /* 0x00000005ff0e7819 */ /* 0x000fe4000001160e */
[----:B------:R-:W-:Y:S02]  /*16c0*/  LOP3.LUT R10, R10, 0xffff, RZ, 0xc0, !PT ;  /* 0x0000ffff0a0a7812 */ /* 0x000fe400078ec0ff */
[----:B------:R-:W-:Y:S02]  /*16d0*/  LOP3.LUT R12, R12, 0xffff, RZ, 0xc0, !PT ;  /* 0x0000ffff0c0c7812 */ /* 0x000fe400078ec0ff */
[----:B------:R-:W-:Y:S02]  /*16e0*/  LOP3.LUT R14, R14, 0xffff, RZ, 0xc0, !PT ;  /* 0x0000ffff0e0e7812 */ /* 0x000fe400078ec0ff */
[----:B------:R-:W-:-:S02]  /*16f0*/  @P3 LOP3.LUT R34, R34, 0x7fe0, RZ, 0xc, !PT ;  /* 0x00007fe022223812 */ /* 0x000fc400078e0cff */
[----:B------:R-:W-:Y:S02]  /*1700*/  @P4 LOP3.LUT R36, R36, 0x7fe0, RZ, 0xc, !PT ;  /* 0x00007fe024244812 */ /* 0x000fe400078e0cff */
[----:B------:R-:W-:Y:S02]  /*1710*/  LEA R10, R10, UR6, 0x2 ;  /* 0x000000060a0a7c11 */ /* 0x000fe4000f8e10ff */
[----:B------:R-:W-:Y:S02]  /*1720*/  @P5 LOP3.LUT R16, R16, 0x7fe0, RZ, 0xc, !PT ;  /* 0x00007fe010105812 */ /* 0x000fe400078e0cff */
[----:B------:R-:W-:Y:S01]  /*1730*/  LEA R12, R12, UR6, 0x2 ;  /* 0x000000060c0c7c11 */ /* 0x000fe2000f8e10ff */
[----:B------:R1:W-:Y:S01]  /*1740*/  ATOMS.POPC.INC.32 RZ, [R10+URZ] ;  /* 0x000000000aff7f8c */ /* 0x0003e2000d8000ff */
[----:B------:R-:W-:Y:S02]  /*1750*/  @P6 LOP3.LUT R18, R18, 0x7fe0, RZ, 0xc, !PT ;  /* 0x00007fe012126812 */ /* 0x000fe400078e0cff */
[----:B------:R-:W-:Y:S01]  /*1760*/  LEA R14, R14, UR6, 0x2 ;  /* 0x000000060e0e7c11 */ /* 0x000fe2000f8e10ff */
[----:B------:R2:W-:Y:S01]  /*1770*/  ATOMS.POPC.INC.32 RZ, [R12+URZ] ;  /* 0x000000000cff7f8c */ /* 0x0005e2000d8000ff */
[----:B------:R-:W-:-:S02]  /*1780*/  @P1 LOP3.LUT R20, R20, 0x7fe0, RZ, 0xc, !PT ;  /* 0x00007fe014141812 */ /* 0x000fc400078e0cff */
[----:B------:R-:W-:Y:S01]  /*1790*/  LOP3.LUT R34, R34, 0xffff, RZ, 0xc0, !PT ;  /* 0x0000ffff22227812 */ /* 0x000fe200078ec0ff */
[----:B------:R3:W-:Y:S01]  /*17a0*/  ATOMS.POPC.INC.32 RZ, [R14+URZ] ;  /* 0x000000000eff7f8c */ /* 0x0007e2000d8000ff */
[----:B------:R-:W-:Y:S02]  /*17b0*/  LOP3.LUT R36, R36, 0xffff, RZ, 0xc0, !PT ;  /* 0x0000ffff24247812 */ /* 0x000fe400078ec0ff */
[----:B------:R-:W-:Y:S02]  /*17c0*/  LOP3.LUT R16, R16, 0xffff, RZ, 0xc0, !PT ;  /* 0x0000ffff10107812 */ /* 0x000fe400078ec0ff */
[----:B------:R-:W-:Y:S02]  /*17d0*/  LOP3.LUT R18, R18, 0xffff, RZ, 0xc0, !PT ;  /* 0x0000ffff12127812 */ /* 0x000fe400078ec0ff */
[----:B------:R-:W-:Y:S02]  /*17e0*/  LOP3.LUT R20, R20, 0xffff, RZ, 0xc0, !PT ;  /* 0x0000ffff14147812 */ /* 0x000fe400078ec0ff */
[----:B-1----:R-:W-:-:S02]  /*17f0*/  SHF.R.U32.HI R10, RZ, 0x5, R34 ;  /* 0x00000005ff0a7819 */ /* 0x002fc40000011622 */
[----:B--2---:R-:W-:Y:S02]  /*1800*/  SHF.R.U32.HI R12, RZ, 0x5, R36 ;  /* 0x00000005ff0c7819 */ /* 0x004fe40000011624 */
[----:B---3--:R-:W-:Y:S02]  /*1810*/  SHF.R.U32.HI R14, RZ, 0x5, R16 ;  /* 0x00000005ff0e7819 */ /* 0x008fe40000011610 */
[----:B------:R-:W-:Y:S02]  /*1820*/  SHF.R.U32.HI R16, RZ, 0x5, R18 ;  /* 0x00000005ff107819 */ /* 0x000fe40000011612 */
[----:B------:R-:W-:Y:S02]  /*1830*/  SHF.R.U32.HI R18, RZ, 0x5, R20 ;  /* 0x00000005ff127819 */ /* 0x000fe40000011614 */
[----:B------:R-:W-:Y:S02]  /*1840*/  LOP3.LUT R10, R10, 0xffff, RZ, 0xc0, !PT ;  /* 0x0000ffff0a0a7812 */ /* 0x000fe400078ec0ff */
[----:B------:R-:W-:-:S02]  /*1850*/  LOP3.LUT R12, R12, 0xffff, RZ, 0xc0, !PT ;  /* 0x0000ffff0c0c7812 */ /* 0x000fc400078ec0ff */
[----:B------:R-:W-:Y:S02]  /*1860*/  ISETP.NE.AND P1, PT, R6, RZ, PT ;  /* 0x000000ff0600720c */ /* 0x000fe40003f25270 */
[----:B------:R-:W-:Y:S02]  /*1870*/  LOP3.LUT R14, R14, 0xffff, RZ, 0xc0, !PT ;  /* 0x0000ffff0e0e7812 */ /* 0x000fe400078ec0ff */
[----:B------:R-:W-:Y:S02]  /*1880*/  LOP3.LUT R16, R16, 0xffff, RZ, 0xc0, !PT ;  /* 0x0000ffff10107812 */ /* 0x000fe400078ec0ff */
[----:B------:R-:W-:Y:S02]  /*1890*/  LOP3.LUT R18, R18, 0xffff, RZ, 0xc0, !PT ;  /* 0x0000ffff12127812 */ /* 0x000fe400078ec0ff */
[----:B------:R-:W-:Y:S02]  /*18a0*/  LEA R10, R10, UR6, 0x2 ;  /* 0x000000060a0a7c11 */ /* 0x000fe4000f8e10ff */
[----:B------:R-:W-:-:S02]  /*18b0*/  LEA R12, R12, UR6, 0x2 ;  /* 0x000000060c0c7c11 */ /* 0x000fc4000f8e10ff */
        /* <DEDUP_REMOVED lines=9> */
.L_x_1715:
[----:B------:R-:W-:Y:S05]  /*1950*/  BSYNC.RECONVERGENT B1 ;  /* 0x0000000000017941 */ /* 0x000fea0003800200 */
.L_x_1714:
        /* <DEDUP_REMOVED lines=10> */
[--C-:B------:R-:W-:Y:S02]  /*1a00*/  IMAD.WIDE R8, R9, 0x4, R22.reuse ;  /* 0x0000000409087825 */ /* 0x100fe400078e0216 */
[----:B------:R-:W2:Y:S02]  /*1a10*/  LDG.E R6, desc[UR10][R6.64] ;  /* 0x0000000a06067981 */ /* 0x000ea4000c1e1900 */
[--C-:B-1----:R-:W-:Y:S02]  /*1a20*/  IMAD.WIDE R12, R13, 0x4, R22.reuse ;  /* 0x000000040d0c7825 */ /* 0x102fe400078e0216 */
        /* <DEDUP_REMOVED lines=42> */
.L_x_1718:
[----:B------:R-:W-:Y:S05]  /*1cd0*/  BSYNC.RECONVERGENT B1 ;  /* 0x0000000000017941 */ /* 0x000fea0003800200 */
.L_x_1717:
[----:B------:R-:W-:Y:S05]  /*1ce0*/  @!P4 BRA `(.L_x_1713) ;  /* 0x000000080024c947 */ /* 0x000fea0003800000 */
[----:B------:R-:W-:Y:S01]  /*1cf0*/  ISETP.NE.AND P1, PT, R5, 0x1, PT ;  /* 0x000000010500780c */ /* 0x000fe20003f25270 */
[----:B------:R-:W-:Y:S01]  /*1d00*/  BSSY.RECONVERGENT B1, `(.L_x_1719) ;  /* 0x000001d000017945 */ /* 0x000fe20003800200 */
[----:B------:R-:W-:-:S11]  /*1d10*/  LOP3.LUT P0, RZ, R4, 0x200, RZ, 0xc0, !PT ;  /* 0x0000020004ff7812 */ /* 0x000fd6000780c0ff */
[----:B------:R-:W-:Y:S05]  /*1d20*/  @!P1 BRA `(.L_x_1720) ;  /* 0x0000000000689947 */ /* 0x000fea0003800000 */
[----:B------:R-:W-:-:S04]  /*1d30*/  IMAD R5, R11, R2, RZ ;  /* 0x000000020b057224 */ /* 0x000fc800078e02ff */
[----:B--2---:R-:W-:Y:S02]  /*1d40*/  IMAD R7, R2, 0x200, R5 ;  /* 0x0000020002077824 */ /* 0x004fe400078e0205 */
[----:B------:R-:W-:-:S04]  /*1d50*/  IMAD.WIDE R4, R5, 0x4, R22 ;  /* 0x0000000405047825 */ /* 0x000fc800078e0216 */
[----:B------:R-:W-:Y:S02]  /*1d60*/  IMAD.WIDE R6, R7, 0x4, R22 ;  /* 0x0000000407067825 */ /* 0x000fe400078e0216 */
[----:B------:R-:W2:Y:S04]  /*1d70*/  LDG.E R4, desc[UR10][R4.64] ;  /* 0x0000000a04047981 */ /* 0x000ea8000c1e1900 */
[----:B------:R-:W1:Y:S01]  /*1d80*/  LDG.E R6, desc[UR10][R6.64] ;  /* 0x0000000a06067981 */ /* 0x000e62000c1e1900 */
[----:B------:R-:W-:Y:S01]  /*1d90*/  UIADD3 UR6, UPT, UPT, UR5, 0x8a0, URZ ;  /* 0x000008a005067890 */ /* 0x000fe2000fffe0ff */
[----:B------:R-:W-:Y:S01]  /*1da0*/  VIADD R11, R11, 0x400 ;  /* 0x000004000b0b7836 */ /* 0x000fe20000000000 */
[----:B--2---:R-:W2:Y:S08]  /*1db0*/  F2F.F16.F32 R8, R4 ;  /* 0x0000000400087304 */ /* 0x004eb00000200800 */
[----:B-1----:R-:W1:Y:S01]  /*1dc0*/  F2F.F16.F32 R10, R6 ;  /* 0x00000006000a7304 */ /* 0x002e620000200800 */
[----:B--2---:R-:W-:-:S04]  /*1dd0*/  PRMT R9, R8, 0x9910, RZ ;  /* 0x0000991008097816 */ /* 0x004fc800000000ff */
        /* <DEDUP_REMOVED lines=15> */
.L_x_1720:
[----:B------:R-:W-:Y:S05]  /*1ed0*/  BSYNC.RECONVERGENT B1 ;  /* 0x0000000000017941 */ /* 0x000fea0003800200 */
.L_x_1719:
[----:B------:R-:W-:Y:S05]  /*1ee0*/  @P0 BRA `(.L_x_1713) ;  /* 0x0000000400a40947 */ /* 0x000fea0003800000 */
[----:B------:R-:W-:-:S04]  /*1ef0*/  IMAD R5, R11, R2, RZ ;  /* 0x000000020b057224 */ /* 0x000fc800078e02ff */
[----:B------:R-:W-:-:S06]  /*1f00*/  IMAD.WIDE R4, R5, 0x4, R22 ;  /* 0x0000000405047825 */ /* 0x000fcc00078e0216 */
[----:B------:R-:W4:Y:S02]  /*1f10*/  LDG.E R4, desc[UR10][R4.64] ;  /* 0x0000000a04047981 */ /* 0x000f24000c1e1900 */
[----:B----4-:R-:W2:Y:S02]  /*1f20*/  F2F.F16.F32 R2, R4 ;  /* 0x0000000400027304 */ /* 0x010ea40000200800 */
        /* <DEDUP_REMOVED lines=9> */
.L_x_1712:
[----:B------:R-:W-:Y:S01]  /*1fc0*/  LOP3.LUT R4, R22, 0xf, RZ, 0xc0, !PT ;  /* 0x0000000f16047812 */ /* 0x000fe200078ec0ff */
[----:B------:R-:W-:Y:S03]  /*1fd0*/  BSSY.RECONVERGENT B1, `(.L_x_1721) ;  /* 0x0000041000017945 */ /* 0x000fe60003800200 */
[----:B------:R-:W-:-:S05]  /*1fe0*/  IADD3 R2, P0, PT, -R4, 0x10, RZ ;  /* 0x0000001004027810 */ /* 0x000fca0007f1e1ff */
[----:B------:R-:W-:Y:S01]  /*1ff0*/  IMAD.X R5, RZ, RZ, -0x1, P0 ;  /* 0xffffffffff057424 */ /* 0x000fe200000e06ff */
[----:B------:R-:W-:-:S04]  /*2000*/  ISETP.NE.U32.AND P0, PT, R4, RZ, PT ;  /* 0x000000ff0400720c */ /* 0x000fc80003f05070 */
[----:B------:R-:W-:Y:S02]  /*2010*/  SHF.R.U64 R2, R2, 0x2, R5 ;  /* 0x0000000202027819 */ /* 0x000fe40000001205 */
[----:B------:R-:W-:Y:S02]  /*2020*/  ISETP.NE.AND.EX P0, PT, RZ, RZ, PT, P0 ;  /* 0x000000ffff00720c */ /* 0x000fe40003f05300 */
[----:B------:R-:W-:-:S04]  /*2030*/  VIMNMX.U32 R2, PT, PT, R2, UR4, PT ;  /* 0x0000000402027c48 */ /* 0x000fc8000bfe0000 */
[----:B------:R-:W-:-:S04]  /*2040*/  SEL R8, R2, RZ, P0 ;  /* 0x000000ff02087207 */ /* 0x000fc80000000000 */
[----:B------:R-:W-:Y:S01]  /*2050*/  IADD3 R2, PT, PT, -R8, UR4, RZ ;  /* 0x0000000408027c10 */ /* 0x000fe2000fffe1ff */
[C---:B------:R-:W-:Y:S01]  /*2060*/  IMAD.IADD R13, R33.reuse, 0x1, R8 ;  /* 0x00000001210d7824 */ /* 0x040fe200078e0208 */
        /* <DEDUP_REMOVED lines=9> */
[----:B------:R-:W-:-:S04]  /*2100*/  IMAD.WIDE.U32 R8, R8, 0x4, R22 ;  /* 0x0000000408087825 */ /* 0x000fc800078e0016 */
[----:B------:R-:W-:-:S07]  /*2110*/  VIADD R10, R10, 0x8a0 ;  /* 0x000008a00a0a7836 */ /* 0x000fce0000000000 */
.L_x_1723:
        /* <DEDUP_REMOVED lines=44> */
.L_x_1722:
[----:B------:R-:W-:Y:S05]  /*23e0*/  BSYNC.RECONVERGENT B1 ;  /* 0x0000000000017941 */ /* 0x000fea0003800200 */
.L_x_1721:
[----:B------:R-:W-:Y:S04]  /*23f0*/  BSSY.RECONVERGENT B1, `(.L_x_1724) ;  /* 0x000000c000017945 */ /* 0x000fe80003800200 */
        /* <DEDUP_REMOVED lines=11> */
.L_x_1725:
[----:B------:R-:W-:Y:S05]  /*24b0*/  BSYNC.RECONVERGENT B1 ;  /* 0x0000000000017941 */ /* 0x000fea0003800200 */
.L_x_1724:
[----:B------:R-:W-:Y:S05]  /*24c0*/  @P1 BRA `(.L_x_1713) ;  /* 0x00000000002c1947 */ /* 0x000fea0003800000 */
[----:B-12---:R-:W-:-:S06]  /*24d0*/  IMAD.WIDE R4, R13, 0x4, R22 ;  /* 0x000000040d047825 */ /* 0x006fcc00078e0216 */
        /* <DEDUP_REMOVED lines=10> */
.L_x_1713:
[----:B------:R-:W-:Y:S05]  /*2580*/  BSYNC.RECONVERGENT B0 ;  /* 0x0000000000007941 */ /* 0x000fea0003800200 */
.L_x_1711:
[----:B------:R-:W-:Y:S01]  /*2590*/  BAR.SYNC.DEFER_BLOCKING 0x0 ;  /* 0x0000000000007b1d */ /* 0x000fe20000010000 */
[----:B------:R-:W-:Y:S01]  /*25a0*/  LEA.HI R27, R33, R33, RZ, 0x1c ;  /* 0x00000021211b7211 */ /* 0x000fe200078fe0ff */
[----:B------:R-:W-:Y:S02]  /*25b0*/  IMAD.MOV.U32 R26, RZ, RZ, 0x44 ;  /* 0x00000044ff1a7424 */ /* 0x000fe400078e00ff */
[----:B------:R-:W-:Y:S01]  /*25c0*/  IMAD.MOV.U32 R28, RZ, RZ, RZ ;  /* 0x000000ffff1c7224 */ /* 0x000fe200078e00ff */
[----:B------:R-:W-:Y:S01]  /*25d0*/  LEA R27, R27, UR5, 0x2 ;  /* 0x000000051b1b7c11 */ /* 0x000fe2000f8e10ff */
[----:B------:R-:W-:Y:S01]  /*25e0*/  IMAD R26, R33, R26, UR5 ;  /* 0x00000005211a7e24 */ /* 0x000fe2000f8e021a */
[----:B------:R-:W0:Y:S01]  /*25f0*/  LDCU UR7, c[0x0][0x3a0] ;  /* 0x00007400ff0777ac */ /* 0x000e220008000800 */
[----:B------:R-:W0:Y:S05]  /*2600*/  LDS R29, [UR5+0x486c] ;  /* 0x00486c05ff1d7984 */ /* 0x000e2a0008000800 */
.L_x_1730:
[C---:B0--34-:R-:W-:Y:S01]  /*2610*/  IMAD R2, R28.reuse, 0x800, R30 ;  /* 0x000008001c027824 */ /* 0x059fe200078e021e */
[----:B------:R-:W-:Y:S05]  /*2620*/  WARPSYNC.ALL ;  /* 0x0000000000007948 */ /* 0x000fea0003800000 */
[----:B------:R-:W3:Y:S01]  /*2630*/  LDS R2, [R2+0x8a0] ;  /* 0x0008a00002027984 */ /* 0x000ee20000000800 */
[----:B------:R-:W-:Y:S01]  /*2640*/  BAR.SYNC.DEFER_BLOCKING 0x0 ;  /* 0x0000000000007b1d */ /* 0x000fe20000010000 */
[----:B------:R-:W-:Y:S01]  /*2650*/  ISETP.GT.U32.AND P0, PT, R33, 0x1f, PT ;  /* 0x0000001f2100780c */ /* 0x000fe20003f04070 */
[----:B------:R-:W-:-:S04]  /*2660*/  IMAD R21, R28, 0x800, R3 ;  /* 0x000008001c157824 */ /* 0x000fc800078e0203 */
[----:B---3--:R3:W-:Y:S02]  /*2670*/  STS [R27+0x10], R2 ;  /* 0x000010021b007388 */ /* 0x0087e40000000800 */
[----:B------:R-:W-:Y:S06]  /*2680*/  BAR.SYNC.DEFER_BLOCKING 0x0 ;  /* 0x0000000000007b1d */ /* 0x000fec0000010000 */
[----:B------:R-:W-:Y:S05]  /*2690*/  @P0 BRA `(.L_x_1726) ;  /* 0x00000004002c0947 */ /* 0x000fea0003800000 */
[----:B------:R-:W-:Y:S01]  /*26a0*/  LDS R32, [R26+0x10] ;  /* 0x000010001a207984 */ /* 0x000fe20000000800 */
[----:B------:R-:W-:Y:S01]  /*26b0*/  UMOV UR6, 0xffffffff ;  /* 0xffffffff00067882 */ /* 0x000fe20000000000 */
[----:B------:R-:W-:Y:S02]  /*26c0*/  ISETP.NE.AND P1, PT, R33, RZ, PT ;  /* 0x000000ff2100720c */ /* 0x000fe40003f25270 */
[----:B------:R-:W-:Y:S04]  /*26d0*/  LDS R31, [R26+0x14] ;  /* 0x000014001a1f7984 */ /* 0x000fe80000000800 */
[----:B------:R-:W2:Y:S04]  /*26e0*/  LDS R20, [R26+0x18] ;  /* 0x000018001a147984 */ /* 0x000ea80000000800 */
[----:B------:R-:W-:Y:S04]  /*26f0*/  LDS R19, [R26+0x1c] ;  /* 0x00001c001a137984 */ /* 0x000fe80000000800 */
[----:B-1----:R-:W1:Y:S04]  /*2700*/  LDS R18, [R26+0x20] ;  /* 0x000020001a127984 */ /* 0x002e680000000800 */
[----:B------:R-:W-:Y:S04]  /*2710*/  LDS R17, [R26+0x24] ;  /* 0x000024001a117984 */ /* 0x000fe80000000800 */
[----:B------:R-:W4:Y:S04]  /*2720*/  LDS R16, [R26+0x28] ;  /* 0x000028001a107984 */ /* 0x000f280000000800 */
[----:B------:R-:W-:Y:S04]  /*2730*/  LDS R15, [R26+0x2c] ;  /* 0x00002c001a0f7984 */ /* 0x000fe80000000800 */
[----:B------:R-:W5:Y:S04]  /*2740*/  LDS R14, [R26+0x30] ;  /* 0x000030001a0e7984 */ /* 0x000f680000000800 */
[----:B------:R-:W-:Y:S04]  /*2750*/  LDS R13, [R26+0x34] ;  /* 0x000034001a0d7984 */ /* 0x000fe80000000800 */
[----:B------:R-:W0:Y:S04]  /*2760*/  LDS R12, [R26+0x38] ;  /* 0x000038001a0c7984 */ /* 0x000e280000000800 */
[----:B------:R-:W-:Y:S04]  /*2770*/  LDS R11, [R26+0x3c] ;  /* 0x00003c001a0b7984 */ /* 0x000fe80000000800 */
[----:B------:R-:W0:Y:S01]  /*2780*/  LDS R10, [R26+0x40] ;  /* 0x000040001a0a7984 */ /* 0x000e220000000800 */
[----:B--2---:R-:W-:-:S03]  /*2790*/  IADD3 R4, PT, PT, R20, R31, R32 ;  /* 0x0000001f14047210 */ /* 0x004fc60007ffe020 */
[----:B------:R-:W-:Y:S04]  /*27a0*/  LDS R9, [R26+0x44] ;  /* 0x000044001a097984 */ /* 0x000fe80000000800 */
[----:B---3--:R-:W2:Y:S01]  /*27b0*/  LDS R2, [R26+0x48] ;  /* 0x000048001a027984 */ /* 0x008ea20000000800 */
[----:B-1----:R-:W-:-:S03]  /*27c0*/  IADD3 R4, PT, PT, R18, R4, R19 ;  /* 0x0000000412047210 */ /* 0x002fc60007ffe013 */
[----:B------:R-:W1:Y:S01]  /*27d0*/  LDS R35, [R26+0x4c] ;  /* 0x00004c001a237984 */ /* 0x000e620000000800 */
[----:B----4-:R-:W-:-:S04]  /*27e0*/  IADD3 R4, PT, PT, R16, R4, R17 ;  /* 0x0000000410047210 */ /* 0x010fc80007ffe011 */
[----:B-----5:R-:W-:-:S04]  /*27f0*/  IADD3 R4, PT, PT, R14, R4, R15 ;  /* 0x000000040e047210 */ /* 0x020fc80007ffe00f */
[----:B0-----:R-:W-:-:S04]  /*2800*/  IADD3 R4, PT, PT, R12, R4, R13 ;  /* 0x000000040c047210 */ /* 0x001fc80007ffe00d */
[----:B------:R-:W-:-:S04]  /*2810*/  IADD3 R4, PT, PT, R10, R4, R11 ;  /* 0x000000040a047210 */ /* 0x000fc80007ffe00b */
[----:B--2---:R-:W-:-:S05]  /*2820*/  IADD3 R4, PT, PT, R2, R4, R9 ;  /* 0x0000000402047210 */ /* 0x004fca0007ffe009 */
        /* <DEDUP_REMOVED lines=11> */
.L_x_2101:
        /* <DEDUP_REMOVED lines=39> */
.L_x_1726:
[----:B------:R-:W-:Y:S05]  /*2b50*/  WARPSYNC.ALL ;  /* 0x0000000000007948 */ /* 0x000fea0003800000 */
[----:B------:R-:W-:Y:S01]  /*2b60*/  BAR.SYNC.DEFER_BLOCKING 0x0 ;  /* 0x0000000000007b1d */ /* 0x000fe20000010000 */
[----:B------:R-:W-:-:S07]  /*2b70*/  PLOP3.LUT P0, PT, PT, PT, PT, 0x8, 0x80 ;  /* 0x000000000080781c */ /* 0x000fce0003f0e170 */
[----:B------:R-:W5:Y:S01]  /*2b80*/  S2UR UR6, SR_CgaCtaId ;  /* 0x00000000000679c3 */ /* 0x000f620000008800 */
[----:B------:R-:W-:Y:S01]  /*2b90*/  UMOV UR5, 0x400 ;  /* 0x0000040000057882 */ /* 0x000fe20000000000 */
[----:B------:R-:W-:Y:S01]  /*2ba0*/  BSSY.RECONVERGENT B0, `(.L_x_1728) ;  /* 0x0000013000007945 */ /* 0x000fe20003800200 */
[----:B---3--:R-:W0:Y:S01]  /*2bb0*/  LDS R2, [R27+0x10] ;  /* 0x000010001b027984 */ /* 0x008e220000000800 */
[----:B-----5:R-:W-:-:S09]  /*2bc0*/  ULEA UR5, UR6, UR5, 0x18 ;  /* 0x0000000506057291 */ /* 0x020fd2000f8ec0ff */
[----:B-12---:R-:W1:Y:S01]  /*2bd0*/  LDS R4, [UR5+0x890] ;  /* 0x00089005ff047984 */ /* 0x006e620008000800 */
[----:B0---4-:R-:W-:-:S05]  /*2be0*/  IMAD.IADD R5, R2, 0x1, R29 ;  /* 0x0000000102057824 */ /* 0x011fca00078e021d */
[----:B------:R-:W-:Y:S01]  /*2bf0*/  ISETP.GE.AND P1, PT, R5, UR7, PT ;  /* 0x0000000705007c0c */ /* 0x000fe2000bf26270 */
[----:B------:R0:W-:Y:S01]  /*2c00*/  STS [R21], R5 ;  /* 0x0000000515007388 */ /* 0x0001e20000000800 */
[----:B-1----:R-:W-:Y:S01]  /*2c10*/  IMAD.IADD R29, R4, 0x1, R29 ;  /* 0x00000001041d7824 */ /* 0x002fe200078e021d */
        /* <DEDUP_REMOVED lines=11> */
.L_x_1729:
[----:B------:R-:W-:Y:S05]  /*2cd0*/  BSYNC.RECONVERGENT B0 ;  /* 0x0000000000007941 */ /* 0x000fea0003800200 */
.L_x_1728:
[----:B------:R-:W-:Y:S06]  /*2ce0*/  BAR.RED.OR.DEFER_BLOCKING 0x0, P0 ;  /* 0x0000000000007b1d */ /* 0x000fec0000014800 */
[----:B------:R-:W1:Y:S01]  /*2cf0*/  B2R.RESULT RZ, P0 ;  /* 0x0000000000ff731c */ /* 0x000e620000004000 */
[C---:B------:R-:W-:Y:S01]  /*2d00*/  ISETP.LT.U32.AND P1, PT, R28.reuse, 0x3, PT ;  /* 0x000000031c00780c */ /* 0x040fe20003f21070 */
[----:B------:R-:W-:-:S12]  /*2d10*/  VIADD R28, R28, 0x1 ;  /* 0x000000011c1c7836 */ /* 0x000fd80000000000 */
[----:B-1----:R-:W-:Y:S05]  /*2d20*/  @!P0 BRA P1, `(.L_x_1730) ;  /* 0xfffffff800388947 */ /* 0x002fea000083ffff */
[----:B------:R-:W1:Y:S01]  /*2d30*/  LDCU.64 UR8, c[0x0][0x398] ;  /* 0x00007300ff0877ac */ /* 0x000e620008000a00 */
[----:B0-----:R-:W-:Y:S01]  /*2d40*/  IMAD.MOV.U32 R2, RZ, RZ, R33 ;  /* 0x000000ffff027224 */ /* 0x001fe200078e0021 */
[----:B------:R-:W0:Y:S01]  /*2d50*/  LDCU UR6, c[0x0][0x380] ;  /* 0x00007000ff0677ac */ /* 0x000e220008000800 */
[----:B-1----:R-:W-:Y:S02]  /*2d60*/  IMAD R8, R0, UR8, RZ ;  /* 0x0000000800087c24 */ /* 0x002fe4000f8e02ff */
[----:B------:R-:W-:-:S03]  /*2d70*/  IMAD.U32 R10, RZ, RZ, UR9 ;  /* 0x00000009ff0a7e24 */ /* 0x000fc6000f8e00ff */
[----:B0-----:R-:W-:Y:S01]  /*2d80*/  LEA R8, R8, UR6, 0x2 ;  /* 0x0000000608087c11 */ /* 0x001fe2000f8e10ff */
[----:B------:R-:W-:Y:S05]  /*2d90*/  WARPSYNC.ALL ;  /* 0x0000000000007948 */ /* 0x000fea0003800000 */
[----:B------:R-:W-:Y:S01]  /*2da0*/  ISETP.NE.AND P0, PT, R10, 0x1, PT ;  /* 0x000000010a00780c */ /* 0x000fe20003f05270 */
[----:B------:R-:W-:Y:S06]  /*2db0*/  BAR.SYNC.DEFER_BLOCKING 0x0 ;  /* 0x0000000000007b1d */ /* 0x000fec0000010000 */
[----:B------:R-:W-:Y:S01]  /*2dc0*/  BSSY.RECONVERGENT B0, `(.L_x_1731) ;  /* 0x00002aa000007945 */ /* 0x000fe20003800200 */
[----:B------:R-:W0:Y:S05]  /*2dd0*/  LDS R0, [UR5+0x4860] ;  /* 0x00486005ff007984 */ /* 0x000e2a0008000800 */
[----:B------:R-:W-:Y:S05]  /*2de0*/  @!P0 BRA `(.L_x_1732) ;  /* 0x0000001400008947 */ /* 0x000fea0003800000 */
[----:B------:R-:W-:Y:S01]  /*2df0*/  ISETP.GE.U32.AND P0, PT, R33, UR4, PT ;  /* 0x0000000421007c0c */ /* 0x000fe2000bf06070 */
[----:B------:R-:W2:-:S12]  /*2e00*/  LDCU UR12, c[0x0][0x39c] ;  /* 0x00007380ff0c77ac */ /* 0x000e980008000800 */
[----:B------:R-:W-:Y:S05]  /*2e10*/  @P0 BRA `(.L_x_1733) ;  /* 0x0000002800900947 */ /* 0x000fea0003800000 */
[----:B------:R-:W1:Y:S01]  /*2e20*/  LDS R15, [UR5+0x4868] ;  /* 0x00486805ff0f7984 */ /* 0x000e620008000800 */
[----:B------:R-:W-:Y:S01]  /*2e30*/  LOP3.LUT R4, RZ, R33, RZ, 0x33, !PT ;  /* 0x00000021ff047212 */ /* 0x000fe200078e33ff */
[----:B------:R-:W-:Y:S04]  /*2e40*/  BSSY.RECONVERGENT B1, `(.L_x_1734) ;  /* 0x0000048000017945 */ /* 0x000fe80003800200 */
[----:B------:R-:W-:-:S05]  /*2e50*/  VIADD R4, R4, UR4 ;  /* 0x0000000404047c36 */ /* 0x000fca0008000000 */
[----:B------:R-:W-:-:S04]  /*2e60*/  LOP3.LUT R5, R4, 0x600, RZ, 0xc0, !PT ;  /* 0x0000060004057812 */ /* 0x000fc800078ec0ff */
[----:B------:R-:W-:Y:S01]  /*2e70*/  ISETP.NE.AND P0, PT, R5, 0x600, PT ;  /* 0x000006000500780c */ /* 0x000fe20003f05270 */
[----:B------:R-:W-:-:S12]  /*2e80*/  IMAD.MOV.U32 R5, RZ, RZ, R33 ;  /* 0x000000ffff057224 */ /* 0x000fd800078e0021 */
[----:B------:R-:W-:Y:S05]  /*2e90*/  @!P0 BRA `(.L_x_1735) ;  /* 0x0000000400088947 */ /* 0x000fea0003800000 */
[----:B------:R-:W-:Y:S01]  /*2ea0*/  LEA.HI R5, R4, 0x1, RZ, 0x17 ;  /* 0x0000000104057811 */ /* 0x000fe200078fb8ff */
[----:B------:R-:W-:-:S03]  /*2eb0*/  IMAD R7, R33, R10, RZ ;  /* 0x0000000a21077224 */ /* 0x000fc600078e02ff */
[----:B------:R-:W-:Y:S01]  /*2ec0*/  LOP3.LUT R6, R5, 0x3, RZ, 0xc0, !PT ;  /* 0x0000000305067812 */ /* 0x000fe200078ec0ff */
[----:B------:R-:W-:-:S04]  /*2ed0*/  IMAD.MOV.U32 R5, RZ, RZ, R33 ;  /* 0x000000ffff057224 */ /* 0x000fc800078e0021 */
[----:B------:R-:W-:-:S07]  /*2ee0*/  IMAD.MOV R6, RZ, RZ, -R6 ;  /* 0x000000ffff067224 */ /* 0x000fce00078e0a06 */
.L_x_1740:
[----:B------:R-:W-:-:S05]  /*2ef0*/  IMAD.WIDE R10, R7, 0x4, R22 ;  /* 0x00000004070a7825 */ /* 0x000fca00078e0216 */
[----:B------:R-:W3:Y:S01]  /*2f00*/  LDG.E R9, desc[UR10][R10.64] ;  /* 0x0000000a0a097981 */ /* 0x000ee2000c1e1900 */
[----:B------:R-:W-:Y:S01]  /*2f10*/  VIADD R6, R6, 0x1 ;  /* 0x0000000106067836 */ /* 0x000fe20000000000 */
[----:B------:R-:W-:Y:S04]  /*2f20*/  BSSY.RECONVERGENT B2, `(.L_x_1736) ;  /* 0x0000020000027945 */ /* 0x000fe80003800200 */
[----:B------:R-:W-:Y:S01]  /*2f30*/  ISETP.NE.AND P2, PT, R6, RZ, PT ;  /* 0x000000ff0600720c */ /* 0x000fe20003f45270 */
[----:B---3--:R-:W3:Y:S02]  /*2f40*/  F2F.F16.F32 R12, R9 ;  /* 0x00000009000c7304 */ /* 0x008ee40000200800 */
[----:B---3--:R-:W-:-:S04]  /*2f50*/  PRMT R13, R12, 0x9910, RZ ;  /* 0x000099100c0d7816 */ /* 0x008fc800000000ff */
[----:B------:R-:W-:-:S13]  /*2f60*/  ISETP.GE.AND P0, PT, R13, RZ, PT ;  /* 0x000000ff0d00720c */ /* 0x000fda0003f06270 */
[----:B------:R-:W-:Y:S02]  /*2f70*/  @P0 LOP3.LUT R12, R12, 0x7fe0, RZ, 0xc, !PT ;  /* 0x00007fe00c0c0812 */ /* 0x000fe400078e0cff */
[----:B-1----:R-:W-:Y:S02]  /*2f80*/  ISETP.GT.AND P0, PT, R15, 0x800, PT ;  /* 0x000008000f00780c */ /* 0x002fe40003f04270 */
[----:B------:R-:W-:-:S04]  /*2f90*/  LOP3.LUT R12, R12, 0xffff, RZ, 0xc0, !PT ;  /* 0x0000ffff0c0c7812 */ /* 0x000fc800078ec0ff */
[----:B------:R-:W-:-:S04]  /*2fa0*/  SHF.R.U32.HI R12, RZ, 0x5, R12 ;  /* 0x00000005ff0c7819 */ /* 0x000fc8000001160c */
[----:B------:R-:W-:-:S04]  /*2fb0*/  LOP3.LUT R13, R12, 0xffff, RZ, 0xc0, !PT ;  /* 0x0000ffff0c0d7812 */ /* 0x000fc800078ec0ff */
[CC--:B0-----:R-:W-:Y:S02]  /*2fc0*/  ISETP.GT.U32.AND P1, PT, R0.reuse, R13.reuse, PT ;  /* 0x0000000d0000720c */ /* 0x0c1fe40003f24070 */
[----:B------:R-:W-:-:S11]  /*2fd0*/  ISETP.NE.OR P0, PT, R0, R13, P0 ;  /* 0x0000000d0000720c */ /* 0x000fd60000705670 */
[----:B------:R-:W-:Y:S05]  /*2fe0*/  @!P1 BRA `(.L_x_1737) ;  /* 0x00000000004c9947 */ /* 0x000fea0003800000 */
[----:B------:R-:W0:Y:S01]  /*2ff0*/  S2R R13, SR_LANEID ;  /* 0x00000000000d7919 */ /* 0x000e220000000000 */
[----:B------:R-:W1:Y:S01]  /*3000*/  S2UR UR8, SR_CgaCtaId ;  /* 0x00000000000879c3 */ /* 0x000e620000008800 */
[----:B------:R-:W-:Y:S01]  /*3010*/  VOTEU.ANY UR9, UPT, PT ;  /* 0x0000000000097886 */ /* 0x000fe200038e0100 */
[----:B------:R-:W-:Y:S01]  /*3020*/  UMOV UR7, 0x400 ;  /* 0x0000040000077882 */ /* 0x000fe20000000000 */
[----:B------:R-:W0:Y:S01]  /*3030*/  FLO.U32 R12, UR9 ;  /* 0x00000009000c7d00 */ /* 0x000e2200080e0000 */
[----:B------:R-:W-:-:S07]  /*3040*/  UIADD3 UR6, UPT, UPT, UR7, 0x486c, URZ ;  /* 0x0000486c07067890 */ /* 0x000fce000fffe0ff */
[----:B------:R-:W3:Y:S01]  /*3050*/  POPC R11, UR9 ;  /* 0x00000009000b7d09 */ /* 0x000ee20008000000 */
[----:B-1----:R-:W-:Y:S01]  /*3060*/  ULEA UR6, UR8, UR6, 0x18 ;  /* 0x0000000608067291 */ /* 0x002fe2000f8ec0ff */
[----:B0-----:R-:W-:Y:S02]  /*3070*/  ISETP.EQ.U32.AND P1, PT, R12, R13, PT ;  /* 0x0000000d0c00720c */ /* 0x001fe40003f22070 */
[----:B------:R-:W0:Y:S11]  /*3080*/  S2R R13, SR_LTMASK ;  /* 0x00000000000d7919 */ /* 0x000e360000003900 */
[----:B---3--:R-:W1:Y:S01]  /*3090*/  @P1 ATOMS.ADD R11, [UR6], R11 ;  /* 0x0000000bff0b198c */ /* 0x008e620008000006 */
[----:B------:R-:W-:-:S04]  /*30a0*/  UIADD3 UR6, UPT, UPT, UR7, 0x4870, URZ ;  /* 0x0000487007067890 */ /* 0x000fc8000fffe0ff */
[----:B------:R-:W-:Y:S01]  /*30b0*/  ULEA UR6, UR8, UR6, 0x18 ;  /* 0x0000000608067291 */ /* 0x000fe2000f8ec0ff */
[----:B0-----:R-:W-:Y:S01]  /*30c0*/  LOP3.LUT R13, R13, UR9, RZ, 0xc0, !PT ;  /* 0x000000090d0d7c12 */ /* 0x001fe2000f8ec0ff */
[----:B-1----:R-:W0:Y:S05]  /*30d0*/  SHFL.IDX PT, R10, R11, R12, 0x1f ;  /* 0x00001f0c0b0a7589 */ /* 0x002e2a00000e0000 */
[----:B------:R-:W0:Y:S02]  /*30e0*/  POPC R13, R13 ;  /* 0x0000000d000d7309 */ /* 0x000e240000000000 */
[----:B0-----:R-:W-:-:S05]  /*30f0*/  IMAD.IADD R10, R10, 0x1, R13 ;  /* 0x000000010a0a7824 */ /* 0x001fca00078e020d */
[----:B------:R-:W-:-:S05]  /*3100*/  LEA R10, R10, UR6, 0x2 ;  /* 0x000000060a0a7c11 */ /* 0x000fca000f8e10ff */
[----:B------:R0:W-:Y:S02]  /*3110*/  STS [R10], R5 ;  /* 0x000000050a007388 */ /* 0x0001e40000000800 */
.L_x_1737:
[----:B--2---:R-:W-:Y:S05]  /*3120*/  BSYNC.RECONVERGENT B2 ;  /* 0x0000000000027941 */ /* 0x004fea0003800200 */
.L_x_1736:
        /* <DEDUP_REMOVED lines=20> */
.L_x_1739:
[----:B------:R-:W-:Y:S05]  /*3270*/  BSYNC.RECONVERGENT B2 ;  /* 0x0000000000027941 */ /* 0x000fea0003800200 */
.L_x_1738:
[----:B01----:R-:W-:Y:S02]  /*3280*/  IMAD.U32 R10, RZ, RZ, UR12 ;  /* 0x0000000cff0a7e24 */ /* 0x003fe4000f8e00ff */
[----:B------:R-:W-:Y:S02]  /*3290*/  VIADD R5, R5, 0x200 ;  /* 0x0000020005057836 */ /* 0x000fe40000000000 */
[----:B------:R-:W-:Y:S01]  /*32a0*/  IMAD R7, R10, 0x200, R7 ;  /* 0x000002000a077824 */ /* 0x000fe200078e0207 */
[----:B------:R-:W-:Y:S06]  /*32b0*/  @P2 BRA `(.L_x_1740) ;  /* 0xfffffffc000c2947 */ /* 0x000fec000383ffff */
.L_x_1735:
[----:B--2---:R-:W-:Y:S05]  /*32c0*/  BSYNC.RECONVERGENT B1 ;  /* 0x0000000000017941 */ /* 0x004fea0003800200 */
.L_x_1734:
[----:B------:R-:W-:-:S13]  /*32d0*/  ISETP.GE.U32.AND P0, PT, R4, 0x600, PT ;  /* 0x000006000400780c */ /* 0x000fda0003f06070 */
[----:B------:R-:W-:Y:S05]  /*32e0*/  @!P0 BRA `(.L_x_1733) ;  /* 0x00000024005c8947 */ /* 0x000fea0003800000 */
[C---:B------:R-:W-:Y:S01]  /*32f0*/  VIADD R7, R5.reuse, 0x600 ;  /* 0x0000060005077836 */ /* 0x040fe20000000000 */
[----:B------:R-:W-:Y:S01]  /*3300*/  BSSY.RECONVERGENT B1, `(.L_x_1741) ;  /* 0x00000ed000017945 */ /* 0x000fe20003800200 */
[C---:B------:R-:W-:Y:S02]  /*3310*/  VIADD R9, R5.reuse, 0x200 ;  /* 0x0000020005097836 */ /* 0x040fe40000000000 */
[C---:B------:R-:W-:Y:S02]  /*3320*/  VIADD R4, R5.reuse, 0x400 ;  /* 0x0000040005047836 */ /* 0x040fe40000000000 */
[-C--:B------:R-:W-:Y:S02]  /*3330*/  IMAD R5, R5, R10.reuse, RZ ;  /* 0x0000000a05057224 */ /* 0x080fe400078e02ff */
[-C--:B------:R-:W-:Y:S02]  /*3340*/  IMAD R7, R7, R10.reuse, RZ ;  /* 0x0000000a07077224 */ /* 0x080fe400078e02ff */
[----:B------:R-:W-:-:S02]  /*3350*/  IMAD R9, R9, R10, RZ ;  /* 0x0000000a09097224 */ /* 0x000fc400078e02ff */
[----:B------:R-:W-:-:S07]  /*3360*/  IMAD R11, R4, R10, RZ ;  /* 0x0000000a040b7224 */ /* 0x000fce00078e02ff */
.L_x_1758:
[----:B-1----:R-:W-:-:S04]  /*3370*/  IMAD.WIDE R16, R5, 0x4, R22 ;  /* 0x0000000405107825 */ /* 0x002fc800078e0216 */
[--C-:B------:R-:W-:Y:S01]  /*3380*/  IMAD.WIDE R18, R9, 0x4, R22.reuse ;  /* 0x0000000409127825 */ /* 0x100fe200078e0216 */
[----:B------:R-:W2:Y:S03]  /*3390*/  LDG.E R12, desc[UR10][R16.64] ;  /* 0x0000000a100c7981 */ /* 0x000ea6000c1e1900 */
[--C-:B------:R-:W-:Y:S01]  /*33a0*/  IMAD.WIDE R20, R11, 0x4, R22.reuse ;  /* 0x000000040b147825 */ /* 0x100fe200078e0216 */
[----:B------:R-:W3:Y:S04]  /*33b0*/  LDG.E R6, desc[UR10][R18.64] ;  /* 0x0000000a12067981 */ /* 0x000ee8000c1e1900 */
[----:B------:R-:W4:Y:S01]  /*33c0*/  LDG.E R10, desc[UR10][R20.64] ;  /* 0x0000000a140a7981 */ /* 0x000f22000c1e1900 */
[----:B------:R-:W-:-:S05]  /*33d0*/  IMAD.WIDE R26, R7, 0x4, R22 ;  /* 0x00000004071a7825 */ /* 0x000fca00078e0216 */
[----:B------:R-:W5:Y:S01]  /*33e0*/  LDG.E R13, desc[UR10][R26.64] ;  /* 0x0000000a1a0d7981 */ /* 0x000f62000c1e1900 */
[----:B------:R-:W-:Y:S01]  /*33f0*/  BSSY.RECONVERGENT B2, `(.L_x_1742) ;  /* 0x000003a000027945 */ /* 0x000fe20003800200 */
[----:B--2---:R-:W2:Y:S08]  /*3400*/  F2F.F16.F32 R28, R12 ;  /* 0x0000000c001c7304 */ /* 0x004eb00000200800 */
[----:B----4-:R-:W4:Y:S01]  /*3410*/  F2F.F16.F32 R31, R10 ;  /* 0x0000000a001f7304 */ /* 0x010f220000200800 */
[----:B--2---:R-:W-:-:S07]  /*3420*/  PRMT R16, R28, 0x9910, RZ ;  /* 0x000099101c107816 */ /* 0x004fce00000000ff */
[----:B---3--:R-:W2:Y:S01]  /*3430*/  F2F.F16.F32 R29, R6 ;  /* 0x00000006001d7304 */ /* 0x008ea20000200800 */
[----:B------:R-:W-:Y:S02]  /*3440*/  ISETP.GE.AND P0, PT, R16, RZ, PT ;  /* 0x000000ff1000720c */ /* 0x000fe40003f06270 */
[----:B----4-:R-:W-:-:S05]  /*3450*/  PRMT R18, R31, 0x9910, RZ ;  /* 0x000099101f127816 */ /* 0x010fca00000000ff */
[----:B-----5:R-:W3:Y:S01]  /*3460*/  F2F.F16.F32 R14, R13 ;  /* 0x0000000d000e7304 */ /* 0x020ee20000200800 */
        /* <DEDUP_REMOVED lines=9> */
[----:B-1----:R-:W-:Y:S02]  /*3500*/  ISETP.GT.AND P0, PT, R15, 0x800, PT ;  /* 0x000008000f00780c */ /* 0x002fe40003f04270 */
[----:B------:R-:W-:Y:S02]  /*3510*/  LOP3.LUT R19, R16, 0xffff, RZ, 0xc0, !PT ;  /* 0x0000ffff10137812 */ /* 0x000fe400078ec0ff */
[----:B------:R-:W-:Y:S02]  /*3520*/  @P1 LOP3.LUT R29, R29, 0x7fe0, RZ, 0xc, !PT ;  /* 0x00007fe01d1d1812 */ /* 0x000fe400078e0cff */
[----:B------:R-:W-:Y:S02]  /*3530*/  @P2 LOP3.LUT R31, R31, 0x7fe0, RZ, 0xc, !PT ;  /* 0x00007fe01f1f2812 */ /* 0x000fe400078e0cff */
[----:B0-----:R-:W-:-:S02]  /*3540*/  ISETP.GT.U32.AND P1, PT, R0, R19, PT ;  /* 0x000000130000720c */ /* 0x001fc40003f24070 */
        /* <DEDUP_REMOVED lines=36> */
.L_x_1743:
[----:B------:R-:W-:Y:S05]  /*3790*/  BSYNC.RECONVERGENT B2 ;  /* 0x0000000000027941 */ /* 0x000fea0003800200 */
.L_x_1742:
        /* <DEDUP_REMOVED lines=22> */
.L_x_1745:
[----:B------:R-:W-:Y:S05]  /*3900*/  BSYNC.RECONVERGENT B2 ;  /* 0x0000000000027941 */ /* 0x000fea0003800200 */
.L_x_1744:
[----:B------:R-:W-:Y:S01]  /*3910*/  BSSY.RECONVERGENT B2, `(.L_x_1746) ;  /* 0x0000016000027945 */ /* 0x000fe20003800200 */
[----:B-1----:R-:W-:-:S03]  /*3920*/  VIADD R12, R4, 0xfffffe00 ;  /* 0xfffffe00040c7836 */ /* 0x002fc60000000000 */
[----:B------:R-:W-:Y:S05]  /*3930*/  @!P5 BRA `(.L_x_1747) ;  /* 0x00000000004cd947 */ /* 0x000fea0003800000 */
        /* <DEDUP_REMOVED lines=19> */
.L_x_1747:
[----:B------:R-:W-:Y:S05]  /*3a70*/  BSYNC.RECONVERGENT B2 ;  /* 0x0000000000027941 */ /* 0x000fea0003800200 */
.L_x_1746:
[----:B------:R-:W-:Y:S04]  /*3a80*/  BSSY.RECONVERGENT B2, `(.L_x_1748) ;  /* 0x0000014000027945 */ /* 0x000fe80003800200 */
[----:B------:R-:W-:Y:S05]  /*3a90*/  @P4 BRA `(.L_x_1749) ;  /* 0x0000000000484947 */ /* 0x000fea0003800000 */
[----:B01----:R-:W0:Y:S01]  /*3aa0*/  S2R R17, SR_LANEID ;  /* 0x0000000000117919 */ /* 0x003e220000000000 */
        /* <DEDUP_REMOVED lines=17> */
.L_x_1749:
[----:B------:R-:W-:Y:S05]  /*3bc0*/  BSYNC.RECONVERGENT B2 ;  /* 0x0000000000027941 */ /* 0x000fea0003800200 */
.L_x_1748:
[----:B------:R-:W-:Y:S04]  /*3bd0*/  BSSY.RECONVERGENT B2, `(.L_x_1750) ;  /* 0x0000015000027945 */ /* 0x000fe80003800200 */
[----:B------:R-:W-:Y:S05]  /*3be0*/  @!P3 BRA `(.L_x_1751) ;  /* 0x00000000004cb947 */ /* 0x000fea0003800000 */
        /* <DEDUP_REMOVED lines=19> */
.L_x_1751:
[----:B------:R-:W-:Y:S05]  /*3d20*/  BSYNC.RECONVERGENT B2 ;  /* 0x0000000000027941 */ /* 0x000fea0003800200 */
.L_x_1750:
        /* <DEDUP_REMOVED lines=20> */
.L_x_1753:
[----:B------:R-:W-:Y:S05]  /*3e70*/  BSYNC.RECONVERGENT B2 ;  /* 0x0000000000027941 */ /* 0x000fea0003800200 */
.L_x_1752:
[----:B------:R-:W-:Y:S01]  /*3e80*/  BSSY.RECONVERGENT B2, `(.L_x_1754) ;  /* 0x0000016000027945 */ /* 0x000fe20003800200 */
[----:B--2---:R-:W-:-:S03]  /*3e90*/  VIADD R6, R4, 0x200 ;  /* 0x0000020004067836 */ /* 0x004fc60000000000 */
[----:B------:R-:W-:Y:S05]  /*3ea0*/  @!P1 BRA `(.L_x_1755) ;  /* 0x00000000004c9947 */ /* 0x000fea0003800000 */
[----:B01-34-:R-:W0:Y:S01]  /*3eb0*/  S2R R17, SR_LANEID ;  /* 0x0000000000117919 */ /* 0x01be220000000000 */
        /* <DEDUP_REMOVED lines=18> */
.L_x_1755:
[----:B------:R-:W-:Y:S05]  /*3fe0*/  BSYNC.RECONVERGENT B2 ;  /* 0x0000000000027941 */ /* 0x000fea0003800200 */
.L_x_1754:
        /* <DEDUP_REMOVED lines=20> */
.L_x_1757:
[----:B------:R-:W-:Y:S05]  /*4130*/  BSYNC.RECONVERGENT B2 ;  /* 0x0000000000027941 */ /* 0x000fea0003800200 */
.L_x_1756:
[----:B0-2---:R-:W0:Y:S01]  /*4140*/  LDC R6, c[0x0][0x39c] ;  /* 0x0000e700ff067b82 */ /* 0x005e220000000800 */
[C---:B----4-:R-:W-:Y:S02]  /*4150*/  VIADD R10, R4.reuse, 0x400 ;  /* 0x00000400040a7836 */ /* 0x050fe40000000000 */
[----:B---3--:R-:W-:-:S03]  /*4160*/  VIADD R4, R4, 0x800 ;  /* 0x0000080004047836 */ /* 0x008fc60000000000 */
[----:B------:R-:W-:Y:S01]  /*4170*/  ISETP.GE.U32.AND P0, PT, R10, UR4, PT ;  /* 0x000000040a007c0c */ /* 0x000fe2000bf06070 */
[C---:B0-----:R-:W-:Y:S02]  /*4180*/  IMAD R7, R6.reuse, 0x800, R7 ;  /* 0x0000080006077824 */ /* 0x041fe400078e0207 */
[C---:B------:R-:W-:Y:S02]  /*4190*/  IMAD R11, R6.reuse, 0x800, R11 ;  /* 0x00000800060b7824 */ /* 0x040fe400078e020b */
[C---:B------:R-:W-:Y:S02]  /*41a0*/  IMAD R9, R6.reuse, 0x800, R9 ;  /* 0x0000080006097824 */ /* 0x040fe400078e0209 */
[----:B------:R-:W-:-:S06]  /*41b0*/  IMAD R5, R6, 0x800, R5 ;  /* 0x0000080006057824 */ /* 0x000fcc00078e0205 */
[----:B------:R-:W-:Y:S05]  /*41c0*/  @!P0 BRA `(.L_x_1758) ;  /* 0xfffffff000688947 */ /* 0x000fea000383ffff */
[----:B------:R-:W-:Y:S05]  /*41d0*/  BSYNC.RECONVERGENT B1 ;  /* 0x0000000000017941 */ /* 0x000fea0003800200 */
.L_x_1741:
[----:B------:R-:W-:Y:S05]  /*41e0*/  BRA `(.L_x_1733) ;  /* 0x00000014009c7947 */ /* 0x000fea0003800000 */
.L_x_1732:
[----:B------:R-:W-:Y:S01]  /*41f0*/  LOP3.LUT R4, R8, 0xf, RZ, 0xc0, !PT ;  /* 0x0000000f08047812 */ /* 0x000fe200078ec0ff */
[----:B------:R-:W-:Y:S03]  /*4200*/  BSSY.RECONVERGENT B1, `(.L_x_1759) ;  /* 0x00000f0000017945 */ /* 0x000fe60003800200 */
[----:B------:R-:W-:-:S05]  /*4210*/  IADD3 R12, P0, PT, -R4, 0x10, RZ ;  /* 0x00000010040c7810 */ /* 0x000fca0007f1e1ff */
[----:B------:R-:W-:Y:S01]  /*4220*/  IMAD.X R5, RZ, RZ, -0x1, P0 ;  /* 0xffffffffff057424 */ /* 0x000fe200000e06ff */
[----:B------:R-:W-:-:S04]  /*4230*/  ISETP.NE.U32.AND P0, PT, R4, RZ, PT ;  /* 0x000000ff0400720c */ /* 0x000fc80003f05070 */
[----:B------:R-:W-:Y:S02]  /*4240*/  SHF.R.U64 R12, R12, 0x2, R5 ;  /* 0x000000020c0c7819 */ /* 0x000fe40000001205 */
[----:B------:R-:W-:Y:S02]  /*4250*/  ISETP.NE.AND.EX P0, PT, RZ, RZ, PT, P0 ;  /* 0x000000ffff00720c */ /* 0x000fe40003f05300 */
[----:B------:R-:W-:-:S04]  /*4260*/  VIMNMX R12, PT, PT, R12, UR4, PT ;  /* 0x000000040c0c7c48 */ /* 0x000fc8000bfe0100 */
[----:B------:R-:W-:-:S04]  /*4270*/  SEL R12, R12, RZ, P0 ;  /* 0x000000ff0c0c7207 */ /* 0x000fc80000000000 */
[----:B------:R-:W-:-:S04]  /*4280*/  IADD3 R4, PT, PT, -R12, UR4, RZ ;  /* 0x000000040c047c10 */ /* 0x000fc8000fffe1ff */
        /* <DEDUP_REMOVED lines=8> */
[----:B------:R-:W-:-:S07]  /*4310*/  IMAD.WIDE.U32 R10, R12, 0x4, R22 ;  /* 0x000000040c0a7825 */ /* 0x000fce00078e0016 */
.L_x_1777:
[----:B-12---:R-:W-:-:S04]  /*4320*/  SHF.R.S64 R5, RZ, 0x1c, R9 ;  /* 0x0000001cff057819 */ /* 0x006fc80000001009 */
[----:B------:R-:W-:-:S04]  /*4330*/  IADD3 R4, P0, PT, R10, R5, RZ ;  /* 0x000000050a047210 */ /* 0x000fc80007f1e0ff */
        /* <DEDUP_REMOVED lines=25> */
[----:B------:R-:W-:Y:S02]  /*44d0*/  LOP3.LUT R17, R17, 0xffff, RZ, 0xc0, !PT ;  /* 0x0000ffff11117812 */ /* 0x000fe400078ec0ff */
[----:B------:R-:W-:Y:S02]  /*44e0*/  LOP3.LUT R19, R19, 0xffff, RZ, 0xc0, !PT ;  /* 0x0000ffff13137812 */ /* 0x000fe400078ec0ff */
[----:B------:R-:W-:Y:S02]  /*44f0*/  @P3 LOP3.LUT R15, R15, 0x7fe0, RZ, 0xc, !PT ;  /* 0x00007fe00f0f3812 */ /* 0x000fe400078e0cff */
[----:B------:R-:W-:Y:S02]  /*4500*/  SHF.R.U32.HI R17, RZ, 0x5, R17 ;  /* 0x00000005ff117819 */ /* 0x000fe40000011611 */
[----:B------:R-:W-:Y:S02]  /*4510*/  SHF.R.U32.HI R16, RZ, 0x5, R19 ;  /* 0x00000005ff107819 */ /* 0x000fe40000011613 */
[----:B------:R-:W-:-:S02]  /*4520*/  LOP3.LUT R15, R15, 0xffff, RZ, 0xc0, !PT ;  /* 0x0000ffff0f0f7812 */ /* 0x000fc400078ec0ff */
[----:B------:R-:W-:Y:S02]  /*4530*/  LOP3.LUT R17, R17, 0xffff, RZ, 0xc0, !PT ;  /* 0x0000ffff11117812 */ /* 0x000fe400078ec0ff */
[----:B------:R-:W-:Y:S02]  /*4540*/  LOP3.LUT R19, R16, 0xffff, RZ, 0xc0, !PT ;  /* 0x0000ffff10137812 */ /* 0x000fe400078ec0ff */
[----:B------:R-:W-:Y:S02]  /*4550*/  SHF.R.U32.HI R15, RZ, 0x5, R15 ;  /* 0x00000005ff0f7819 */ /* 0x000fe4000001160f */
[C---:B------:R-:W-:Y:S02]  /*4560*/  ISETP.NE.OR P6, PT, R0.reuse, R21, P0 ;  /* 0x000000150000720c */ /* 0x040fe400007c5670 */
        /* <DEDUP_REMOVED lines=25> */
.L_x_1762:
[----:B------:R-:W-:Y:S05]  /*4700*/  BSYNC.RECONVERGENT B2 ;  /* 0x0000000000027941 */ /* 0x000fea0003800200 */
.L_x_1761:
        /* <DEDUP_REMOVED lines=12> */
[----:B--2---:R-:W-:Y:S01]  /*47d0*/  ULEA UR6, UR7, UR6, 0x18 ;  /* 0x0000000607067291 */ /* 0x004fe2000f8ec0ff */
[----:B-1----:R-:W-:-:S02]  /*47e0*/  ISETP.EQ.U32.AND P6, PT, R17, R20, PT ;  /* 0x000000141100720c */ /* 0x002fc40003fc2070 */
[----:B---3--:R-:W-:-:S04]  /*47f0*/  LOP3.LUT R19, R19, UR8, RZ, 0xc0, !PT ;  /* 0x0000000813137c12 */ /* 0x008fc8000f8ec0ff */
[----:B------:R-:W1:Y:S07]  /*4800*/  POPC R20, R19 ;  /* 0x0000001300147309 */ /* 0x000e6e0000000000 */
[----:B0-----:R-:W0:Y:S04]  /*4810*/  @P6 ATOMS.ADD R16, [UR6], R16 ;  /* 0x00000010ff10698c */ /* 0x001e280008000006 */
[----:B0-----:R-:W1:Y:S02]  /*4820*/  SHFL.IDX PT, R15, R16, R17, 0x1f ;  /* 0x00001f11100f7589 */ /* 0x001e6400000e0000 */
[----:B-1----:R-:W-:-:S05]  /*4830*/  IMAD.IADD R15, R15, 0x1, R20 ;  /* 0x000000010f0f7824 */ /* 0x002fca00078e0214 */
[----:B------:R-:W-:-:S05]  /*4840*/  LEA R15, R15, UR5, 0x2 ;  /* 0x000000050f0f7c11 */ /* 0x000fca000f8e10ff */
[----:B------:R1:W-:Y:S04]  /*4850*/  STS [R15+0x2000], R4 ;  /* 0x002000040f007388 */ /* 0x0003e80000000800 */
[----:B------:R1:W-:Y:S02]  /*4860*/  STS [R15], R13 ;  /* 0x0000000d0f007388 */ /* 0x0003e40000000800 */
.L_x_1764:
[----:B------:R-:W-:Y:S05]  /*4870*/  BSYNC.RECONVERGENT B2 ;  /* 0x0000000000027941 */ /* 0x000fea0003800200 */
.L_x_1763:
[----:B------:R-:W-:Y:S01]  /*4880*/  BSSY.RECONVERGENT B2, `(.L_x_1765) ;  /* 0x0000016000027945 */ /* 0x000fe20003800200 */
[----:B-1----:R-:W-:-:S03]  /*4890*/  VIADD R4, R13, 0x1 ;  /* 0x000000010d047836 */ /* 0x002fc60000000000 */
[----:B------:R-:W-:Y:S05]  /*48a0*/  @!P5 BRA `(.L_x_1766) ;  /* 0x00000000004cd947 */ /* 0x000fea0003800000 */
        /* <DEDUP_REMOVED lines=17> */
[----:B------:R-:W-:-:S05]  /*49c0*/  LEA R15, R15, UR6, 0x2 ;  /* 0x000000060f0f7c11 */ /* 0x000fca000f8e10ff */
[----:B------:R1:W-:Y:S02]  /*49d0*/  STS [R15], R4 ;  /* 0x000000040f007388 */ /* 0x0003e40000000800 */
.L_x_1766:
[----:B------:R-:W-:Y:S05]  /*49e0*/  BSYNC.RECONVERGENT B2 ;  /* 0x0000000000027941 */ /* 0x000fea0003800200 */
.L_x_1765:
[----:B------:R-:W-:Y:S04]  /*49f0*/  BSSY.RECONVERGENT B2, `(.L_x_1767) ;  /* 0x0000014000027945 */ /* 0x000fe80003800200 */
        /* <DEDUP_REMOVED lines=8> */
[----:B0-----:R-:W0:Y:S01]  /*4a80*/  POPC R16, UR8 ;  /* 0x0000000800107d09 */ /* 0x001e220008000000 */
[----:B---3--:R-:W-:Y:S01]  /*4a90*/  ULEA UR6, UR7, UR6, 0x18 ;  /* 0x0000000607067291 */ /* 0x008fe2000f8ec0ff */
[----:B--2---:R-:W-:-:S02]  /*4aa0*/  ISETP.EQ.U32.AND P4, PT, R17, R20, PT ;  /* 0x000000141100720c */ /* 0x004fc40003f82070 */
[----:B----4-:R-:W-:-:S04]  /*4ab0*/  LOP3.LUT R19, R19, UR8, RZ, 0xc0, !PT ;  /* 0x0000000813137c12 */ /* 0x010fc8000f8ec0ff */
[----:B------:R-:W2:Y:S07]  /*4ac0*/  POPC R20, R19 ;  /* 0x0000001300147309 */ /* 0x000eae0000000000 */
[----:B0-----:R-:W1:Y:S04]  /*4ad0*/  @P4 ATOMS.ADD R16, [UR6], R16 ;  /* 0x00000010ff10498c */ /* 0x001e680008000006 */
[----:B-1----:R-:W2:Y:S02]  /*4ae0*/  SHFL.IDX PT, R15, R16, R17, 0x1f ;  /* 0x00001f11100f7589 */ /* 0x002ea400000e0000 */
[----:B--2---:R-:W-:-:S05]  /*4af0*/  IMAD.IADD R15, R15, 0x1, R20 ;  /* 0x000000010f0f7824 */ /* 0x004fca00078e0214 */
[----:B------:R-:W-:-:S05]  /*4b00*/  LEA R15, R15, UR5, 0x2 ;  /* 0x000000050f0f7c11 */ /* 0x000fca000f8e10ff */
[----:B------:R2:W-:Y:S04]  /*4b10*/  STS [R15+0x2000], R5 ;  /* 0x002000050f007388 */ /* 0x0005e80000000800 */
[----:B------:R2:W-:Y:S02]  /*4b20*/  STS [R15], R4 ;  /* 0x000000040f007388 */ /* 0x0005e40000000800 */
.L_x_1768:
[----:B------:R-:W-:Y:S05]  /*4b30*/  BSYNC.RECONVERGENT B2 ;  /* 0x0000000000027941 */ /* 0x000fea0003800200 */
.L_x_1767:
[----:B------:R-:W-:Y:S01]  /*4b40*/  BSSY.RECONVERGENT B2, `(.L_x_1769) ;  /* 0x0000016000027945 */ /* 0x000fe20003800200 */
[----:B-12---:R-:W-:-:S03]  /*4b50*/  VIADD R4, R13, 0x2 ;  /* 0x000000020d047836 */ /* 0x006fc60000000000 */
[----:B------:R-:W-:Y:S05]  /*4b60*/  @!P3 BRA `(.L_x_1770) ;  /* 0x00000000004cb947 */ /* 0x000fea0003800000 */
[----:B------:R-:W1:Y:S01]  /*4b70*/  S2R R5, SR_LANEID ;  /* 0x0000000000057919 */ /* 0x000e620000000000 */
[----:B------:R-:W2:Y:S01]  /*4b80*/  S2UR UR8, SR_CgaCtaId ;  /* 0x00000000000879c3 */ /* 0x000ea20000008800 */
[----:B------:R-:W-:Y:S01]  /*4b90*/  VOTEU.ANY UR9, UPT, PT ;  /* 0x0000000000097886 */ /* 0x000fe200038e0100 */
[----:B------:R-:W-:Y:S01]  /*4ba0*/  UMOV UR6, 0x400 ;  /* 0x0000040000067882 */ /* 0x000fe20000000000 */
[----:B0-----:R-:W1:Y:S01]  /*4bb0*/  FLO.U32 R16, UR9 ;  /* 0x0000000900107d00 */ /* 0x001e6200080e0000 */
[----:B------:R-:W-:Y:S01]  /*4bc0*/  UIADD3 UR7, UPT, UPT, UR6, 0x486c, URZ ;  /* 0x0000486c06077890 */ /* 0x000fe2000fffe0ff */
[----:B------:R-:W0:Y:S01]  /*4bd0*/  S2R R17, SR_LTMASK ;  /* 0x0000000000117919 */ /* 0x000e220000003900 */
[----:B------:R-:W-:-:S05]  /*4be0*/  UIADD3 UR6, UPT, UPT, UR6, 0x4870, URZ ;  /* 0x0000487006067890 */ /* 0x000fca000fffe0ff */
[----:B------:R-:W3:Y:S01]  /*4bf0*/  POPC R15, UR9 ;  /* 0x00000009000f7d09 */ /* 0x000ee20008000000 */
        /* <DEDUP_REMOVED lines=9> */
[----:B------:R1:W-:Y:S02]  /*4c90*/  STS [R5], R4 ;  /* 0x0000000405007388 */ /* 0x0003e40000000800 */
.L_x_1770:
[----:B------:R-:W-:Y:S05]  /*4ca0*/  BSYNC.RECONVERGENT B2 ;  /* 0x0000000000027941 */ /* 0x000fea0003800200 */
.L_x_1769:
[----:B------:R-:W-:Y:S04]  /*4cb0*/  BSSY.RECONVERGENT B2, `(.L_x_1771) ;  /* 0x0000014000027945 */ /* 0x000fe80003800200 */
[----:B------:R-:W-:Y:S05]  /*4cc0*/  @P2 BRA `(.L_x_1772) ;  /* 0x0000000000482947 */ /* 0x000fea0003800000 */
[----:B-1----:R-:W1:Y:S01]  /*4cd0*/  S2R R5, SR_LANEID ;  /* 0x0000000000057919 */ /* 0x002e620000000000 */
        /* <DEDUP_REMOVED lines=17> */
.L_x_1772:
[----:B------:R-:W-:Y:S05]  /*4df0*/  BSYNC.RECONVERGENT B2 ;  /* 0x0000000000027941 */ /* 0x000fea0003800200 */
.L_x_1771:
[----:B------:R-:W-:Y:S01]  /*4e00*/  BSSY.RECONVERGENT B2, `(.L_x_1773) ;  /* 0x0000016000027945 */ /* 0x000fe20003800200 */
[----:B0-----:R-:W-:-:S03]  /*4e10*/  VIADD R13, R13, 0x3 ;  /* 0x000000030d0d7836 */ /* 0x001fc60000000000 */
[----:B------:R-:W-:Y:S05]  /*4e20*/  @!P1 BRA `(.L_x_1774) ;  /* 0x00000000004c9947 */ /* 0x000fea0003800000 */
[----:B------:R-:W0:Y:S01]  /*4e30*/  S2R R15, SR_LANEID ;  /* 0x00000000000f7919 */ /* 0x000e220000000000 */
        /* <DEDUP_REMOVED lines=18> */
.L_x_1774:
[----:B------:R-:W-:Y:S05]  /*4f60*/  BSYNC.RECONVERGENT B2 ;  /* 0x0000000000027941 */ /* 0x000fea0003800200 */
.L_x_1773:
[----:B------:R-:W-:Y:S04]  /*4f70*/  BSSY.RECONVERGENT B2, `(.L_x_1775) ;  /* 0x0000014000027945 */ /* 0x000fe80003800200 */
[----:B------:R-:W-:Y:S05]  /*4f80*/  @P0 BRA `(.L_x_1776) ;  /* 0x0000000000480947 */ /* 0x000fea0003800000 */
[----:B------:R-:W3:Y:S01]  /*4f90*/  S2R R15, SR_LANEID ;  /* 0x00000000000f7919 */ /* 0x000ee20000000000 */
[----:B------:R-:W4:Y:S01]  /*4fa0*/  S2UR UR7, SR_CgaCtaId ;  /* 0x00000000000779c3 */ /* 0x000f220000008800 */
[----:B------:R-:W-:Y:S01]  /*4fb0*/  VOTEU.ANY UR8, UPT, PT ;  /* 0x0000000000087886 */ /* 0x000fe200038e0100 */
[----:B------:R-:W-:Y:S01]  /*4fc0*/  UMOV UR6, 0x400 ;  /* 0x0000040000067882 */ /* 0x000fe20000000000 */
[----:B--2---:R-:W3:Y:S01]  /*4fd0*/  FLO.U32 R6, UR8 ;  /* 0x0000000800067d00 */ /* 0x004ee200080e0000 */
[----:B------:R-:W-:-:S07]  /*4fe0*/  UIADD3 UR6, UPT, UPT, UR6, 0x4864, URZ ;  /* 0x0000486406067890 */ /* 0x000fce000fffe0ff */
[----:B-1----:R-:W1:Y:S01]  /*4ff0*/  POPC R5, UR8 ;  /* 0x0000000800057d09 */ /* 0x002e620008000000 */
[----:B----4-:R-:W-:Y:S01]  /*5000*/  ULEA UR6, UR7, UR6, 0x18 ;  /* 0x0000000607067291 */ /* 0x010fe2000f8ec0ff */
[----:B---3--:R-:W-:Y:S02]  /*5010*/  ISETP.EQ.U32.AND P0, PT, R6, R15, PT ;  /* 0x0000000f0600720c */ /* 0x008fe40003f02070 */
        /* <DEDUP_REMOVED lines=9> */
.L_x_1776:
[----:B------:R-:W-:Y:S05]  /*50b0*/  BSYNC.RECONVERGENT B2 ;  /* 0x0000000000027941 */ /* 0x000fea0003800200 */
.L_x_1775:
[----:B0--3--:R-:W-:-:S04]  /*50c0*/  VIADD R13, R9, 0x200 ;  /* 0x00000200090d7836 */ /* 0x009fc80000000000 */
[----:B------:R-:W-:Y:S01]  /*50d0*/  IMAD.MOV.U32 R9, RZ, RZ, R13 ;  /* 0x000000ffff097224 */ /* 0x000fe200078e000d */
[----:B------:R-:W-:-:S13]  /*50e0*/  ISETP.GT.AND P0, PT, R14, R13, PT ;  /* 0x0000000d0e00720c */ /* 0x000fda0003f04270 */
[----:B------:R-:W-:Y:S05]  /*50f0*/  @P0 BRA `(.L_x_1777) ;  /* 0xfffffff000880947 */ /* 0x000fea000383ffff */
.L_x_1760:
[----:B------:R-:W-:Y:S05]  /*5100*/  BSYNC.RECONVERGENT B1 ;  /* 0x0000000000017941 */ /* 0x000fea0003800200 */
.L_x_1759:
[----:B------:R-:W-:Y:S01]  /*5110*/  ISETP.GE.U32.AND P0, PT, R33, R12, PT ;  /* 0x0000000c2100720c */ /* 0x000fe20003f06070 */
[----:B------:R-:W-:-:S12]  /*5120*/  BSSY.RECONVERGENT B1, `(.L_x_1778) ;  /* 0x0000038000017945 */ /* 0x000fd80003800200 */
[----:B------:R-:W-:Y:S05]  /*5130*/  @P0 BRA `(.L_x_1779) ;  /* 0x0000000000d80947 */ /* 0x000fea0003800000 */
[----:B-12---:R-:W2:Y:S01]  /*5140*/  LDG.E R4, desc[UR10][R24.64] ;  /* 0x0000000a18047981 */ /* 0x006ea2000c1e1900 */
[----:B------:R-:W-:Y:S01]  /*5150*/  MOV R15, 0x400 ;  /* 0x00000400000f7802 */ /* 0x000fe20000000f00 */
[----:B------:R-:W-:Y:S01]  /*5160*/  BSSY.RECONVERGENT B2, `(.L_x_1780) ;  /* 0x000001f000027945 */ /* 0x000fe20003800200 */
[----:B------:R-:W1:Y:S01]  /*5170*/  S2R R16, SR_CgaCtaId ;  /* 0x0000000000107919 */ /* 0x000e620000008800 */
[----:B--2---:R-:W2:Y:S02]  /*5180*/  F2F.F16.F32 R5, R4 ;  /* 0x0000000400057304 */ /* 0x004ea40000200800 */
[----:B--2---:R-:W-:-:S04]  /*5190*/  PRMT R6, R5, 0x9910, RZ ;  /* 0x0000991005067816 */ /* 0x004fc800000000ff */
[----:B------:R-:W-:-:S13]  /*51a0*/  ISETP.GE.AND P0, PT, R6, RZ, PT ;  /* 0x000000ff0600720c */ /* 0x000fda0003f06270 */
[----:B------:R-:W-:-:S04]  /*51b0*/  @P0 LOP3.LUT R5, R5, 0x7fe0, RZ, 0xc, !PT ;  /* 0x00007fe005050812 */ /* 0x000fc800078e0cff */
[----:B------:R-:W-:-:S04]  /*51c0*/  LOP3.LUT R5, R5, 0xffff, RZ, 0xc0, !PT ;  /* 0x0000ffff05057812 */ /* 0x000fc800078ec0ff */
[----:B------:R-:W-:-:S04]  /*51d0*/  SHF.R.U32.HI R5, RZ, 0x5, R5 ;  /* 0x00000005ff057819 */ /* 0x000fc80000011605 */
[----:B------:R-:W-:Y:S02]  /*51e0*/  LOP3.LUT R13, R5, 0xffff, RZ, 0xc0, !PT ;  /* 0x0000ffff050d7812 */ /* 0x000fe400078ec0ff */
[----:B-1----:R-:W-:Y:S02]  /*51f0*/  LEA R5, R16, R15, 0x18 ;  /* 0x0000000f10057211 */ /* 0x002fe400078ec0ff */
[----:B0-----:R-:W-:-:S13]  /*5200*/  ISETP.GT.U32.AND P0, PT, R0, R13, PT ;  /* 0x0000000d0000720c */ /* 0x001fda0003f04070 */
        /* <DEDUP_REMOVED lines=20> */
.L_x_1781:
[----:B------:R-:W-:Y:S05]  /*5350*/  BSYNC.RECONVERGENT B2 ;  /* 0x0000000000027941 */ /* 0x000fea0003800200 */
.L_x_1780:
[----:B0-----:R-:W0:Y:S02]  /*5360*/  LDS R6, [R5+0x4868] ;  /* 0x0048680005067984 */ /* 0x001e240000000800 */
[----:B0-----:R-:W-:-:S04]  /*5370*/  ISETP.GT.AND P0, PT, R6, 0x800, PT ;  /* 0x000008000600780c */ /* 0x001fc80003f04270 */
[----:B------:R-:W-:-:S13]  /*5380*/  ISETP.NE.OR P0, PT, R0, R13, P0 ;  /* 0x0000000d0000720c */ /* 0x000fda0000705670 */
        /* <DEDUP_REMOVED lines=17> */
.L_x_1779:
[----:B------:R-:W-:Y:S05]  /*54a0*/  BSYNC.RECONVERGENT B1 ;  /* 0x0000000000017941 */ /* 0x000fea0003800200 */
.L_x_1778:
[----:B-12---:R-:W-:-:S04]  /*54b0*/  IMAD.IADD R5, R33, 0x1, R12 ;  /* 0x0000000121057824 */ /* 0x006fc800078e020c */
[----:B------:R-:W-:-:S05]  /*54c0*/  IMAD R5, R14, 0x4, R5 ;  /* 0x000000040e057824 */ /* 0x000fca00078e0205 */
[----:B------:R-:W-:-:S13]  /*54d0*/  ISETP.GE.AND P0, PT, R5, UR4, PT ;  /* 0x0000000405007c0c */ /* 0x000fda000bf06270 */
[----:B------:R-:W-:Y:S05]  /*54e0*/  @P0 BRA `(.L_x_1733) ;  /* 0x0000000000dc0947 */ /* 0x000fea0003800000 */
[----:B---3--:R-:W-:-:S05]  /*54f0*/  IMAD.WIDE R6, R5, 0x4, R22 ;  /* 0x0000000405067825 */ /* 0x008fca00078e0216 */
[----:B------:R1:W2:Y:S01]  /*5500*/  LDG.E R4, desc[UR10][R6.64] ;  /* 0x0000000a06047981 */ /* 0x0002a2000c1e1900 */
[----:B------:R-:W-:Y:S01]  /*5510*/  MOV R14, 0x400 ;  /* 0x00000400000e7802 */ /* 0x000fe20000000f00 */
[----:B------:R-:W-:Y:S01]  /*5520*/  BSSY.RECONVERGENT B1, `(.L_x_1782) ;  /* 0x000001f000017945 */ /* 0x000fe20003800200 */
[----:B------:R-:W1:Y:S02]  /*5530*/  S2R R17, SR_CgaCtaId ;  /* 0x0000000000117919 */ /* 0x000e640000008800 */
[----:B-1----:R-:W-:Y:S01]  /*5540*/  LEA R6, R17, R14, 0x18 ;  /* 0x0000000e11067211 */ /* 0x002fe200078ec0ff */
[----:B--2---:R-:W1:Y:S02]  /*5550*/  F2F.F16.F32 R9, R4 ;  /* 0x0000000400097304 */ /* 0x004e640000200800 */
[----:B-1----:R-:W-:-:S04]  /*5560*/  PRMT R10, R9, 0x9910, RZ ;  /* 0x00009910090a7816 */ /* 0x002fc800000000ff */
[----:B------:R-:W-:-:S13]  /*5570*/  ISETP.GE.AND P0, PT, R10, RZ, PT ;  /* 0x000000ff0a00720c */ /* 0x000fda0003f06270 */
[----:B------:R-:W-:-:S04]  /*5580*/  @P0 LOP3.LUT R9, R9, 0x7fe0, RZ, 0xc, !PT ;  /* 0x00007fe009090812 */ /* 0x000fc800078e0cff */
[----:B------:R-:W-:-:S04]  /*5590*/  LOP3.LUT R9, R9, 0xffff, RZ, 0xc0, !PT ;  /* 0x0000ffff09097812 */ /* 0x000fc800078ec0ff */
[----:B------:R-:W-:-:S04]  /*55a0*/  SHF.R.U32.HI R9, RZ, 0x5, R9 ;  /* 0x00000005ff097819 */ /* 0x000fc80000011609 */
[----:B------:R-:W-:-:S04]  /*55b0*/  LOP3.LUT R15, R9, 0xffff, RZ, 0xc0, !PT ;  /* 0x0000ffff090f7812 */ /* 0x000fc800078ec0ff */
        /* <DEDUP_REMOVED lines=21> */
.L_x_1783:
[----:B------:R-:W-:Y:S05]  /*5710*/  BSYNC.RECONVERGENT B1 ;  /* 0x0000000000017941 */ /* 0x000fea0003800200 */
.L_x_1782:
        /* <DEDUP_REMOVED lines=20> */
.L_x_1733:
[----:B--2---:R-:W-:Y:S05]  /*5860*/  BSYNC.RECONVERGENT B0 ;  /* 0x0000000000007941 */ /* 0x004fea0003800200 */
.L_x_1731:
[----:B------:R-:W2:Y:S08]  /*5870*/  S2UR UR6, SR_CgaCtaId ;  /* 0x00000000000679c3 */ /* 0x000eb00000008800 */
[----:B------:R-:W-:Y:S06]  /*5880*/  BAR.SYNC.DEFER_BLOCKING 0x0 ;  /* 0x0000000000007b1d */ /* 0x000fec0000010000 */
[----:B------:R-:W-:-:S02]  /*5890*/  UMOV UR5, 0x400 ;  /* 0x0000040000057882 */ /* 0x000fc40000000000 */
[----:B--2---:R-:W-:-:S09]  /*58a0*/  ULEA UR7, UR6, UR5, 0x18 ;  /* 0x0000000506077291 */ /* 0x004fd2000f8ec0ff */
[----:B0-----:R-:W0:Y:S02]  /*58b0*/  LDS R0, [UR7+0x4868] ;  /* 0x00486807ff007984 */ /* 0x001e240008000800 */
        /* <DEDUP_REMOVED lines=11> */
[----:B--2---:R-:W-:Y:S05]  /*5970*/  @!P0 BRA `(.L_x_1786) ;  /* 0x0000000800b08947 */ /* 0x004fea0003800000 */
        /* <DEDUP_REMOVED lines=14> */
[C---:B-1----:R-:W-:Y:S01]  /*5a60*/  LOP3.LUT R7, R33.reuse, 0x400, RZ, 0xfc, !PT ;  /* 0x0000040021077812 */ /* 0x042fe200078efcff */
[C---:B------:R-:W-:Y:S01]  /*5a70*/  VIADD R5, R33.reuse, 0x600 ;  /* 0x0000060021057836 */ /* 0x040fe20000000000 */
        /* <DEDUP_REMOVED lines=8> */
[----:B------:R-:W-:Y:S02]  /*5b00*/  IMAD R24, R5, R0, RZ ;  /* 0x0000000005187224 */ /* 0x000fe400078e02ff */
[----:B------:R-:W-:-:S02]  /*5b10*/  IMAD R26, R0, R7, RZ ;  /* 0x00000007001a7224 */ /* 0x000fc400078e02ff */
[----:B------:R-:W-:Y:S02]  /*5b20*/  IMAD R25, R0, R25, RZ ;  /* 0x0000001900197224 */ /* 0x000fe400078e02ff */
[----:B------:R-:W-:-:S07]  /*5b30*/  IMAD.MOV R28, RZ, RZ, -R28 ;  /* 0x000000ffff1c7224 */ /* 0x000fce00078e0a1c */
.L_x_1790:
[----:B0--3--:R-:W-:-:S04]  /*5b40*/  IMAD.WIDE R6, R21, 0x4, R22 ;  /* 0x0000000415067825 */ /* 0x009fc800078e0216 */
[--C-:B------:R-:W-:Y:S02]  /*5b50*/  IMAD.WIDE R8, R25, 0x4, R22.reuse ;  /* 0x0000000419087825 */ /* 0x100fe400078e0216 */
[----:B------:R-:W2:Y:S02]  /*5b60*/  LDG.E R6, desc[UR10][R6.64] ;  /* 0x0000000a06067981 */ /* 0x000ea4000c1e1900 */
        /* <DEDUP_REMOVED lines=13> */
[----:B------:R-:W-:Y:S01]  /*5c40*/  VIADD R28, R28, 0x8 ;  /* 0x000000081c1c7836 */ /* 0x000fe20000000000 */
[----:B------:R-:W-:Y:S01]  /*5c50*/  UIADD3 UR5, UPT, UPT, UR7, 0x8a0, URZ ;  /* 0x000008a007057890 */ /* 0x000fe2000fffe0ff */
        /* <DEDUP_REMOVED lines=11> */
[----:B----4-:R-:W-:Y:S02]  /*5d10*/  ISETP.GE.AND P6, PT, R10, RZ, PT ;  /* 0x000000ff0a00720c */ /* 0x010fe40003fc6270 */
[----:B-----5:R-:W-:-:S07]  /*5d20*/  ISETP.GE.AND P1, PT, R12, RZ, PT ;  /* 0x000000ff0c00720c */ /* 0x020fce0003f26270 */
[----:B------:R-:W-:Y:S02]  /*5d30*/  @P4 LOP3.LUT R6, R6, 0x7fe00000, RZ, 0xc, !PT ;  /* 0x7fe0000006064812 */ /* 0x000fe400078e0cff */
[----:B------:R-:W-:Y:S02]  /*5d40*/  ISETP.GE.AND P3, PT, R14, RZ, PT ;  /* 0x000000ff0e00720c */ /* 0x000fe40003f66270 */
[----:B------:R-:W-:Y:S02]  /*5d50*/  @P5 LOP3.LUT R8, R8, 0x7fe00000, RZ, 0xc, !PT ;  /* 0x7fe0000008085812 */ /* 0x000fe400078e0cff */
[----:B------:R-:W-:Y:S02]  /*5d60*/  ISETP.GE.AND P2, PT, R4, RZ, PT ;  /* 0x000000ff0400720c */ /* 0x000fe40003f46270 */
[----:B------:R-:W-:Y:S02]  /*5d70*/  ISETP.GE.AND P4, PT, R16, RZ, PT ;  /* 0x000000ff1000720c */ /* 0x000fe40003f86270 */
[----:B------:R-:W-:-:S02]  /*5d80*/  ISETP.GE.AND P5, PT, R18, RZ, PT ;  /* 0x000000ff1200720c */ /* 0x000fc40003fa6270 */
[----:B------:R-:W-:Y:S02]  /*5d90*/  @P6 LOP3.LUT R10, R10, 0x7fe00000, RZ, 0xc, !PT ;  /* 0x7fe000000a0a6812 */ /* 0x000fe400078e0cff */
[----:B------:R-:W-:Y:S02]  /*5da0*/  @P1 LOP3.LUT R12, R12, 0x7fe00000, RZ, 0xc, !PT ;  /* 0x7fe000000c0c1812 */ /* 0x000fe400078e0cff */
[----:B------:R-:W-:Y:S02]  /*5db0*/  SHF.R.U32.HI R6, RZ, 0x13, R6 ;  /* 0x00000013ff067819 */ /* 0x000fe40000011606 */
[----:B------:R-:W-:Y:S02]  /*5dc0*/  @P3 LOP3.LUT R14, R14, 0x7fe00000, RZ, 0xc, !PT ;  /* 0x7fe000000e0e3812 */ /* 0x000fe400078e0cff */
[----:B------:R-:W-:Y:S02]  /*5dd0*/  SHF.R.U32.HI R8, RZ, 0x13, R8 ;  /* 0x00000013ff087819 */ /* 0x000fe40000011608 */
[----:B------:R-:W-:-:S02]  /*5de0*/  @P2 LOP3.LUT R4, R4, 0x7fe00000, RZ, 0xc, !PT ;  /* 0x7fe0000004042812 */ /* 0x000fc400078e0cff */
[----:B------:R-:W-:Y:S02]  /*5df0*/  SHF.R.U32.HI R10, RZ, 0x13, R10 ;  /* 0x00000013ff0a7819 */ /* 0x000fe4000001160a */
[----:B------:R-:W-:Y:S02]  /*5e00*/  @P4 LOP3.LUT R16, R16, 0x7fe00000, RZ, 0xc, !PT ;  /* 0x7fe0000010104812 */ /* 0x000fe400078e0cff */
[----:B------:R-:W-:Y:S02]  /*5e10*/  @P5 LOP3.LUT R18, R18, 0x7fe00000, RZ, 0xc, !PT ;  /* 0x7fe0000012125812 */ /* 0x000fe400078e0cff */
[----:B------:R-:W-:Y:S02]  /*5e20*/  SHF.R.U32.HI R12, RZ, 0x13, R12 ;  /* 0x00000013ff0c7819 */ /* 0x000fe4000001160c */
[----:B------:R-:W-:Y:S02]  /*5e30*/  LOP3.LUT R6, R6, 0x1ffc, RZ, 0xc0, !PT ;  /* 0x00001ffc06067812 */ /* 0x000fe400078ec0ff */
[----:B------:R-:W-:-:S02]  /*5e40*/  SHF.R.U32.HI R14, RZ, 0x13, R14 ;  /* 0x00000013ff0e7819 */ /* 0x000fc4000001160e */
[----:B------:R-:W-:Y:S01]  /*5e50*/  ISETP.NE.AND P1, PT, R28, RZ, PT ;  /* 0x000000ff1c00720c */ /* 0x000fe20003f25270 */
[----:B------:R0:W-:Y:S01]  /*5e60*/  ATOMS.POPC.INC.32 RZ, [R6+UR5] ;  /* 0x0000000006ff7f8c */ /* 0x0001e2000d800005 */
[----:B------:R-:W-:Y:S02]  /*5e70*/  LOP3.LUT R8, R8, 0x1ffc, RZ, 0xc0, !PT ;  /* 0x00001ffc08087812 */ /* 0x000fe400078ec0ff */
[----:B------:R-:W-:Y:S02]  /*5e80*/  SHF.R.U32.HI R4, RZ, 0x13, R4 ;  /* 0x00000013ff047819 */ /* 0x000fe40000011604 */
[----:B------:R-:W-:Y:S01]  /*5e90*/  LOP3.LUT R10, R10, 0x1ffc, RZ, 0xc0, !PT ;  /* 0x00001ffc0a0a7812 */ /* 0x000fe200078ec0ff */
[----:B------:R0:W-:Y:S01]  /*5ea0*/  ATOMS.POPC.INC.32 RZ, [R8+UR5] ;  /* 0x0000000008ff7f8c */ /* 0x0001e2000d800005 */
[----:B------:R-:W-:Y:S02]  /*5eb0*/  SHF.R.U32.HI R16, RZ, 0x13, R16 ;  /* 0x00000013ff107819 */ /* 0x000fe40000011610 */
[----:B------:R-:W-:Y:S01]  /*5ec0*/  SHF.R.U32.HI R18, RZ, 0x13, R18 ;  /* 0x00000013ff127819 */ /* 0x000fe20000011612 */
[----:B------:R0:W-:Y:S01]  /*5ed0*/  ATOMS.POPC.INC.32 RZ, [R10+UR5] ;  /* 0x000000000aff7f8c */ /* 0x0001e2000d800005 */
[----:B------:R-:W-:-:S02]  /*5ee0*/  LOP3.LUT R12, R12, 0x1ffc, RZ, 0xc0, !PT ;  /* 0x00001ffc0c0c7812 */ /* 0x000fc400078ec0ff */
[----:B------:R-:W-:Y:S02]  /*5ef0*/  LOP3.LUT R14, R14, 0x1ffc, RZ, 0xc0, !PT ;  /* 0x00001ffc0e0e7812 */ /* 0x000fe400078ec0ff */
[----:B------:R-:W-:Y:S01]  /*5f00*/  LOP3.LUT R4, R4, 0x1ffc, RZ, 0xc0, !PT ;  /* 0x00001ffc04047812 */ /* 0x000fe200078ec0ff */
[----:B------:R0:W-:Y:S01]  /*5f10*/  ATOMS.POPC.INC.32 RZ, [R12+UR5] ;  /* 0x000000000cff7f8c */ /* 0x0001e2000d800005 */
[----:B------:R-:W-:Y:S02]  /*5f20*/  LOP3.LUT R16, R16, 0x1ffc, RZ, 0xc0, !PT ;  /* 0x00001ffc10107812 */ /* 0x000fe400078ec0ff */
[----:B------:R-:W-:Y:S01]  /*5f30*/  LOP3.LUT R18, R18, 0x1ffc, RZ, 0xc0, !PT ;  /* 0x00001ffc12127812 */ /* 0x000fe200078ec0ff */
[----:B------:R0:W-:Y:S04]  /*5f40*/  ATOMS.POPC.INC.32 RZ, [R14+UR5] ;  /* 0x000000000eff7f8c */ /* 0x0001e8000d800005 */
[----:B------:R0:W-:Y:S04]  /*5f50*/  ATOMS.POPC.INC.32 RZ, [R4+UR5] ;  /* 0x0000000004ff7f8c */ /* 0x0001e8000d800005 */
[----:B------:R0:W-:Y:S04]  /*5f60*/  ATOMS.POPC.INC.32 RZ, [R16+UR5] ;  /* 0x0000000010ff7f8c */ /* 0x0001e8000d800005 */
[----:B------:R0:W-:Y:S01]  /*5f70*/  ATOMS.POPC.INC.32 RZ, [R18+UR5] ;  /* 0x0000000012ff7f8c */ /* 0x0001e2000d800005 */
[----:B------:R-:W-:Y:S05]  /*5f80*/  @P1 BRA `(.L_x_1790) ;  /* 0xfffffff800ec1947 */ /* 0x000fea000383ffff */
.L_x_1789:
[----:B------:R-:W-:Y:S05]  /*5f90*/  BSYNC.RECONVERGENT B1 ;  /* 0x0000000000017941 */ /* 0x000fea0003800200 */
.L_x_1788:
        /* <DEDUP_REMOVED lines=9> */
[----:B0--3--:R-:W-:-:S04]  /*6030*/  IMAD.WIDE R4, R5, 0x4, R22 ;  /* 0x0000000405047825 */ /* 0x009fc800078e0216 */
        /* <DEDUP_REMOVED lines=29> */
.L_x_1792:
[----:B------:R-:W-:Y:S05]  /*6210*/  BSYNC.RECONVERGENT B1 ;  /* 0x0000000000017941 */ /* 0x000fea0003800200 */
.L_x_1791:
[----:B------:R-:W-:Y:S05]  /*6220*/  @!P4 BRA `(.L_x_1787) ;  /* 0x0000000400a0c947 */ /* 0x000fea0003800000 */
[----:B------:R-:W-:Y:S01]  /*6230*/  ISETP.NE.AND P1, PT, R20, 0x1, PT ;  /* 0x000000011400780c */ /* 0x000fe20003f25270 */
[----:B------:R-:W-:Y:S01]  /*6240*/  BSSY.RECONVERGENT B1, `(.L_x_1793) ;  /* 0x0000015000017945 */ /* 0x000fe20003800200 */
[----:B------:R-:W-:-:S11]  /*6250*/  LOP3.LUT P0, RZ, R2, 0x200, RZ, 0xc0, !PT ;  /* 0x0000020002ff7812 */ /* 0x000fd6000780c0ff */
[----:B------:R-:W-:Y:S05]  /*6260*/  @!P1 BRA `(.L_x_1794) ;  /* 0x0000000000489947 */ /* 0x000fea0003800000 */
[----:B-1----:R-:W-:-:S04]  /*6270*/  IMAD R5, R27, R0, RZ ;  /* 0x000000001b057224 */ /* 0x002fc800078e02ff */
[----:B------:R-:W-:Y:S02]  /*6280*/  IMAD R7, R0, 0x200, R5 ;  /* 0x0000020000077824 */ /* 0x000fe400078e0205 */
[----:B0--3--:R-:W-:-:S04]  /*6290*/  IMAD.WIDE R4, R5, 0x4, R22 ;  /* 0x0000000405047825 */ /* 0x009fc800078e0216 */
[----:B------:R-:W-:Y:S01]  /*62a0*/  IMAD.WIDE R6, R7, 0x4, R22 ;  /* 0x0000000407067825 */ /* 0x000fe200078e0216 */
[----:B------:R-:W3:Y:S04]  /*62b0*/  LDG.E R2, desc[UR10][R4.64] ;  /* 0x0000000a04027981 */ /* 0x000ee8000c1e1900 */
[----:B------:R-:W4:Y:S01]  /*62c0*/  LDG.E R8, desc[UR10][R6.64] ;  /* 0x0000000a06087981 */ /* 0x000f22000c1e1900 */
[----:B------:R-:W-:Y:S01]  /*62d0*/  UIADD3 UR5, UPT, UPT, UR7, 0x8a0, URZ ;  /* 0x000008a007057890 */ /* 0x000fe2000fffe0ff */
[----:B------:R-:W-:Y:S01]  /*62e0*/  VIADD R27, R27, 0x400 ;  /* 0x000004001b1b7836 */ /* 0x000fe20000000000 */
[----:B---3--:R-:W-:Y:S02]  /*62f0*/  ISETP.GE.AND P1, PT, R2, RZ, PT ;  /* 0x000000ff0200720c */ /* 0x008fe40003f26270 */
[----:B----4-:R-:W-:-:S11]  /*6300*/  ISETP.GE.AND P2, PT, R8, RZ, PT ;  /* 0x000000ff0800720c */ /* 0x010fd60003f46270 */
        /* <DEDUP_REMOVED lines=8> */
.L_x_1794:
[----:B------:R-:W-:Y:S05]  /*6390*/  BSYNC.RECONVERGENT B1 ;  /* 0x0000000000017941 */ /* 0x000fea0003800200 */
.L_x_1793:
[----:B------:R-:W-:Y:S05]  /*63a0*/  @P0 BRA `(.L_x_1787) ;  /* 0x0000000400400947 */ /* 0x000fea0003800000 */
[----:B-1----:R-:W-:-:S04]  /*63b0*/  IMAD R5, R27, R0, RZ ;  /* 0x000000001b057224 */ /* 0x002fc800078e02ff */
[----:B0--3--:R-:W-:-:S05]  /*63c0*/  IMAD.WIDE R4, R5, 0x4, R22 ;  /* 0x0000000405047825 */ /* 0x009fca00078e0216 */
[----:B------:R-:W3:Y:S02]  /*63d0*/  LDG.E R0, desc[UR10][R4.64] ;  /* 0x0000000a04007981 */ /* 0x000ee4000c1e1900 */
[----:B---3--:R-:W-:-:S13]  /*63e0*/  ISETP.GE.AND P0, PT, R0, RZ, PT ;  /* 0x000000ff0000720c */ /* 0x008fda0003f06270 */
[----:B------:R-:W-:-:S04]  /*63f0*/  @P0 LOP3.LUT R0, R0, 0x7fe00000, RZ, 0xc, !PT ;  /* 0x7fe0000000000812 */ /* 0x000fc800078e0cff */
[----:B------:R-:W-:-:S04]  /*6400*/  SHF.R.U32.HI R0, RZ, 0x13, R0 ;  /* 0x00000013ff007819 */ /* 0x000fc80000011600 */
[----:B------:R-:W-:-:S05]  /*6410*/  LOP3.LUT R0, R0, 0x1ffc, RZ, 0xc0, !PT ;  /* 0x00001ffc00007812 */ /* 0x000fca00078ec0ff */
[----:B------:R0:W-:Y:S01]  /*6420*/  ATOMS.POPC.INC.32 RZ, [R0+UR7+0x8a0] ;  /* 0x0008a00000ff7f8c */ /* 0x0001e2000d800007 */
[----:B------:R-:W-:Y:S05]  /*6430*/  BRA `(.L_x_1787) ;  /* 0x00000004001c7947 */ /* 0x000fea0003800000 */
.L_x_1786:
[----:B------:R-:W-:Y:S01]  /*6440*/  LOP3.LUT R8, R8, 0xf, RZ, 0xc0, !PT ;  /* 0x0000000f08087812 */ /* 0x000fe200078ec0ff */
[----:B------:R-:W-:Y:S03]  /*6450*/  BSSY.RECONVERGENT B1, `(.L_x_1795) ;  /* 0x0000034000017945 */ /* 0x000fe60003800200 */
[----:B------:R-:W-:-:S05]  /*6460*/  IADD3 R0, P0, PT, -R8, 0x10, RZ ;  /* 0x0000001008007810 */ /* 0x000fca0007f1e1ff */
[----:B-1----:R-:W-:Y:S01]  /*6470*/  IMAD.X R5, RZ, RZ, -0x1, P0 ;  /* 0xffffffffff057424 */ /* 0x002fe200000e06ff */
[----:B------:R-:W-:-:S04]  /*6480*/  ISETP.NE.U32.AND P0, PT, R8, RZ, PT ;  /* 0x000000ff0800720c */ /* 0x000fc80003f05070 */
[----:B------:R-:W-:Y:S02]  /*6490*/  SHF.R.U64 R0, R0, 0x2, R5 ;  /* 0x0000000200007819 */ /* 0x000fe40000001205 */
[----:B------:R-:W-:Y:S02]  /*64a0*/  ISETP.NE.AND.EX P0, PT, RZ, RZ, PT, P0 ;  /* 0x000000ffff00720c */ /* 0x000fe40003f05300 */
[----:B------:R-:W-:-:S04]  /*64b0*/  VIMNMX R0, PT, PT, R0, UR4, PT ;  /* 0x0000000400007c48 */ /* 0x000fc8000bfe0100 */
[----:B------:R-:W-:-:S04]  /*64c0*/  SEL R8, R0, RZ, P0 ;  /* 0x000000ff00087207 */ /* 0x000fc80000000000 */
[----:B------:R-:W-:Y:S02]  /*64d0*/  IADD3 R0, PT, PT, -R8, UR4, RZ ;  /* 0x0000000408007c10 */ /* 0x000fe4000fffe1ff */
[----:B------:R-:W-:Y:S02]  /*64e0*/  ISETP.GE.U32.AND P0, PT, R33, R8, PT ;  /* 0x000000082100720c */ /* 0x000fe40003f06070 */
[----:B------:R-:W-:-:S04]  /*64f0*/  SHF.R.S32.HI R5, RZ, 0x1f, R0 ;  /* 0x0000001fff057819 */ /* 0x000fc80000011400 */
[----:B------:R-:W-:Y:S01]  /*6500*/  LEA.HI R5, R5, R0, RZ, 0x2 ;  /* 0x0000000005057211 */ /* 0x000fe200078f10ff */
[----:B------:R-:W-:-:S03]  /*6510*/  IMAD.IADD R0, R33, 0x1, R8 ;  /* 0x0000000121007824 */ /* 0x000fc600078e0208 */
        /* <DEDUP_REMOVED lines=8> */
.L_x_1797:
[----:B------:R-:W-:-:S04]  /*65a0*/  SHF.R.S64 R11, RZ, 0x1c, R2 ;  /* 0x0000001cff0b7819 */ /* 0x000fc80000001002 */
[----:B------:R-:W-:-:S04]  /*65b0*/  IADD3 R10, P2, PT, R8, R11, RZ ;  /* 0x0000000b080a7210 */ /* 0x000fc80007f5e0ff */
[----:B------:R-:W-:-:S05]  /*65c0*/  LEA.HI.X.SX32 R11, R2, R9, 0x4, P2 ;  /* 0x00000009020b7211 */ /* 0x000fca00010f26ff */
[----:B0--3--:R-:W2:Y:S01]  /*65d0*/  LDG.E.128 R4, desc[UR10][R10.64] ;  /* 0x0000000a0a047981 */ /* 0x009ea2000c1e1d00 */
        /* <DEDUP_REMOVED lines=27> */
.L_x_1796:
[----:B------:R-:W-:Y:S05]  /*6790*/  BSYNC.RECONVERGENT B1 ;  /* 0x0000000000017941 */ /* 0x000fea0003800200 */
.L_x_1795:
        /* <DEDUP_REMOVED lines=8> */
.L_x_1799:
[----:B------:R-:W-:Y:S05]  /*6820*/  BSYNC.RECONVERGENT B1 ;  /* 0x0000000000017941 */ /* 0x000fea0003800200 */
.L_x_1798:
[----:B------:R-:W-:Y:S05]  /*6830*/  @P1 BRA `(.L_x_1787) ;  /* 0x00000000001c1947 */ /* 0x000fea0003800000 */
[----:B0--3--:R-:W-:-:S05]  /*6840*/  IMAD.WIDE R4, R15, 0x4, R22 ;  /* 0x000000040f047825 */ /* 0x009fca00078e0216 */
[----:B-1----:R-:W2:Y:S02]  /*6850*/  LDG.E R0, desc[UR10][R4.64] ;  /* 0x0000000a04007981 */ /* 0x002ea4000c1e1900 */
[----:B--2---:R-:W-:-:S13]  /*6860*/  ISETP.GE.AND P0, PT, R0, RZ, PT ;  /* 0x000000ff0000720c */ /* 0x004fda0003f06270 */
[----:B------:R-:W-:-:S04]  /*6870*/  @P0 LOP3.LUT R0, R0, 0x7fe00000, RZ, 0xc, !PT ;  /* 0x7fe0000000000812 */ /* 0x000fc800078e0cff */
[----:B------:R-:W-:-:S04]  /*6880*/  SHF.R.U32.HI R0, RZ, 0x13, R0 ;  /* 0x00000013ff007819 */ /* 0x000fc80000011600 */
[----:B------:R-:W-:-:S05]  /*6890*/  LOP3.LUT R0, R0, 0x1ffc, RZ, 0xc0, !PT ;  /* 0x00001ffc00007812 */ /* 0x000fca00078ec0ff */
[----:B------:R2:W-:Y:S02]  /*68a0*/  ATOMS.POPC.INC.32 RZ, [R0+UR7+0x8a0] ;  /* 0x0008a00000ff7f8c */ /* 0x0005e4000d800007 */
.L_x_1787:
[----:B------:R-:W-:Y:S05]  /*68b0*/  BSYNC.RECONVERGENT B0 ;  /* 0x0000000000007941 */ /* 0x000fea0003800200 */
.L_x_1785:
[----:B------:R-:W-:Y:S01]  /*68c0*/  BAR.SYNC.DEFER_BLOCKING 0x0 ;  /* 0x0000000000007b1d */ /* 0x000fe20000010000 */
[----:B01-3--:R-:W-:Y:S01]  /*68d0*/  IMAD.U32 R4, RZ, RZ, UR7 ;  /* 0x00000007ff047e24 */ /* 0x00bfe2000f8e00ff */
[C---:B--2---:R-:W-:Y:S01]  /*68e0*/  LEA.HI R0, R33.reuse, R33, RZ, 0x1c ;  /* 0x0000002121007211 */ /* 0x044fe200078fe0ff */
[----:B------:R-:W-:Y:S02]  /*68f0*/  IMAD.MOV.U32 R10, RZ, RZ, RZ ;  /* 0x000000ffff0a7224 */ /* 0x000fe400078e00ff */
[----:B------:R-:W-:Y:S01]  /*6900*/  IMAD R9, R33, 0x44, R4 ;  /* 0x0000004421097824 */ /* 0x000fe200078e0204 */
[----:B------:R-:W-:Y:S01]  /*6910*/  LEA R11, R0, UR7, 0x2 ;  /* 0x00000007000b7c11 */ /* 0x000fe2000f8e10ff */
[----:B------:R-:W0:Y:S01]  /*6920*/  LDCU UR8, c[0x0][0x3a0] ;  /* 0x00007400ff0877ac */ /* 0x000e220008000800 */
[----:B----4-:R-:W1:Y:S05]  /*6930*/  LDS R2, [UR7+0x486c] ;  /* 0x00486c07ff027984 */ /* 0x010e6a0008000800 */
.L_x_1804:
[C---:B0-2---:R-:W-:Y:S01]  /*6940*/  IMAD R4, R10.reuse, 0x800, R30 ;  /* 0x000008000a047824 */ /* 0x045fe200078e021e */
[----:B------:R-:W-:Y:S05]  /*6950*/  WARPSYNC.ALL ;  /* 0x0000000000007948 */ /* 0x000fea0003800000 */
[----:B------:R-:W2:Y:S01]  /*6960*/  LDS R4, [R4+0x8a0] ;  /* 0x0008a00004047984 */ /* 0x000ea20000000800 */
[----:B------:R-:W-:Y:S01]  /*6970*/  BAR.SYNC.DEFER_BLOCKING 0x0 ;  /* 0x0000000000007b1d */ /* 0x000fe20000010000 */
[----:B------:R-:W-:Y:S01]  /*6980*/  ISETP.GT.U32.AND P0, PT, R33, 0x1f, PT ;  /* 0x0000001f2100780c */ /* 0x000fe20003f04070 */
[----:B------:R-:W-:-:S04]  /*6990*/  IMAD R12, R10, 0x800, R3 ;  /* 0x000008000a0c7824 */ /* 0x000fc800078e0203 */
[----:B--2---:R2:W-:Y:S02]  /*69a0*/  STS [R11+0x10], R4 ;  /* 0x000010040b007388 */ /* 0x0045e40000000800 */
[----:B------:R-:W-:Y:S06]  /*69b0*/  BAR.SYNC.DEFER_BLOCKING 0x0 ;  /* 0x0000000000007b1d */ /* 0x000fec0000010000 */
[----:B------:R-:W-:Y:S05]  /*69c0*/  @P0 BRA `(.L_x_1800) ;  /* 0x00000004002c0947 */ /* 0x000fea0003800000 */
[----:B------:R-:W-:Y:S01]  /*69d0*/  LDS R29, [R9+0x10] ;  /* 0x00001000091d7984 */ /* 0x000fe20000000800 */
[----:B------:R-:W-:Y:S01]  /*69e0*/  UMOV UR5, 0xffffffff ;  /* 0xffffffff00057882 */ /* 0x000fe20000000000 */
[----:B------:R-:W-:Y:S02]  /*69f0*/  ISETP.NE.AND P1, PT, R33, RZ, PT ;  /* 0x000000ff2100720c */ /* 0x000fe40003f25270 */
        /* <DEDUP_REMOVED lines=9> */
[----:B------:R-:W1:Y:S04]  /*6a90*/  LDS R13, [R9+0x38] ;  /* 0x00003800090d7984 */ /* 0x000e680000000800 */
[----:B------:R-:W-:Y:S04]  /*6aa0*/  LDS R24, [R9+0x3c] ;  /* 0x00003c0009187984 */ /* 0x000fe80000000800 */
[----:B------:R-:W1:Y:S01]  /*6ab0*/  LDS R21, [R9+0x40] ;  /* 0x0000400009157984 */ /* 0x000e620000000800 */
[----:B---3--:R-:W-:-:S03]  /*6ac0*/  IADD3 R5, PT, PT, R27, R28, R29 ;  /* 0x0000001c1b057210 */ /* 0x008fc60007ffe01d */
[----:B------:R-:W-:Y:S04]  /*6ad0*/  LDS R17, [R9+0x44] ;  /* 0x0000440009117984 */ /* 0x000fe80000000800 */
[----:B------:R-:W3:Y:S01]  /*6ae0*/  LDS R16, [R9+0x48] ;  /* 0x0000480009107984 */ /* 0x000ee20000000800 */
[----:B----4-:R-:W-:-:S03]  /*6af0*/  IADD3 R5, PT, PT, R25, R5, R26 ;  /* 0x0000000519057210 */ /* 0x010fc60007ffe01a */
[----:B--2---:R-:W2:Y:S01]  /*6b00*/  LDS R4, [R9+0x4c] ;  /* 0x00004c0009047984 */ /* 0x004ea20000000800 */
[----:B-----5:R-:W-:-:S04]  /*6b10*/  IADD3 R5, PT, PT, R20, R5, R15 ;  /* 0x0000000514057210 */ /* 0x020fc80007ffe00f */
[----:B0-----:R-:W-:-:S04]  /*6b20*/  IADD3 R5, PT, PT, R14, R5, R19 ;  /* 0x000000050e057210 */ /* 0x001fc80007ffe013 */
[----:B-1----:R-:W-:-:S04]  /*6b30*/  IADD3 R5, PT, PT, R13, R5, R18 ;  /* 0x000000050d057210 */ /* 0x002fc80007ffe012 */
[----:B------:R-:W-:-:S04]  /*6b40*/  IADD3 R5, PT, PT, R21, R5, R24 ;  /* 0x0000000515057210 */ /* 0x000fc80007ffe018 */
[----:B---3--:R-:W-:-:S05]  /*6b50*/  IADD3 R5, PT, PT, R16, R5, R17 ;  /* 0x0000000510057210 */ /* 0x008fca0007ffe011 */
        /* <DEDUP_REMOVED lines=11> */
.L_x_2107:
        /* <DEDUP_REMOVED lines=39> */
.L_x_1800:
[----:B------:R-:W-:Y:S05]  /*6e80*/  WARPSYNC.ALL ;  /* 0x0000000000007948 */ /* 0x000fea0003800000 */
[----:B------:R-:W4:Y:S08]  /*6e90*/  S2UR UR5, SR_CgaCtaId ;  /* 0x00000000000579c3 */ /* 0x000f300000008800 */
[----:B------:R-:W-:Y:S01]  /*6ea0*/  BAR.SYNC.DEFER_BLOCKING 0x0 ;  /* 0x0000000000007b1d */ /* 0x000fe20000010000 */
[----:B------:R-:W-:-:S05]  /*6eb0*/  PLOP3.LUT P0, PT, PT, PT, PT, 0x8, 0x80 ;  /* 0x000000000080781c */ /* 0x000fca0003f0e170 */
[----:B------:R-:W-:Y:S01]  /*6ec0*/  UMOV UR6, 0x400 ;  /* 0x0000040000067882 */ /* 0x000fe20000000000 */
[----:B------:R-:W-:Y:S01]  /*6ed0*/  BSSY.RECONVERGENT B0, `(.L_x_1802) ;  /* 0x0000014000007945 */ /* 0x000fe20003800200 */
[----:B----4-:R-:W-:-:S06]  /*6ee0*/  ULEA UR6, UR5, UR6, 0x18 ;  /* 0x0000000605067291 */ /* 0x010fcc000f8ec0ff */
[----:B---3--:R-:W-:-:S03]  /*6ef0*/  LEA R18, R0, UR6, 0x2 ;  /* 0x0000000600127c11 */ /* 0x008fc6000f8e10ff */
[----:B------:R-:W-:Y:S04]  /*6f00*/  LDS R7, [UR6+0x890] ;  /* 0x00089006ff077984 */ /* 0x000fe80008000800 */
[----:B------:R-:W1:Y:S02]  /*6f10*/  LDS R5, [R18+0x10] ;  /* 0x0000100012057984 */ /* 0x000e640000000800 */
[--C-:B-1----:R-:W-:Y:S02]  /*6f20*/  IMAD.IADD R5, R5, 0x1, R2.reuse ;  /* 0x0000000105057824 */ /* 0x102fe400078e0202 */
[----:B------:R-:W-:-:S03]  /*6f30*/  IMAD.IADD R2, R7, 0x1, R2 ;  /* 0x0000000107027824 */ /* 0x000fc600078e0202 */
[----:B0-----:R-:W-:Y:S01]  /*6f40*/  ISETP.GE.AND P1, PT, R5, UR8, PT ;  /* 0x0000000805007c0c */ /* 0x001fe2000bf26270 */
[----:B------:R0:W-:Y:S01]  /*6f50*/  STS [R12], R5 ;  /* 0x000000050c007388 */ /* 0x0001e20000000800 */
[----:B------:R-:W-:Y:S11]  /*6f60*/  BAR.SYNC.DEFER_BLOCKING 0x0 ;  /* 0x0000000000007b1d */ /* 0x000ff60000010000 */
[----:B0-----:R-:W-:Y:S05]  /*6f70*/  @P1 BRA `(.L_x_1803) ;  /* 0x0000000000241947 */ /* 0x001fea0003800000 */
[----:B------:R-:W-:Y:S01]  /*6f80*/  ISETP.NE.AND P1, PT, R33, 0x1ff, PT ;  /* 0x000001ff2100780c */ /* 0x000fe20003f25270 */
[----:B--2---:R-:W-:-:S12]  /*6f90*/  IMAD.MOV.U32 R4, RZ, RZ, R2 ;  /* 0x000000ffff047224 */ /* 0x004fd800078e0002 */
[----:B------:R-:W0:Y:S02]  /*6fa0*/  @P1 LDS R4, [R12+0x4] ;  /* 0x000004000c041984 */ /* 0x000e240000000800 */
[----:B0-----:R-:W-:-:S13]  /*6fb0*/  ISETP.GE.AND P1, PT, R4, UR8, PT ;  /* 0x0000000804007c0c */ /* 0x001fda000bf26270 */
[----:B------:R-:W-:Y:S01]  /*6fc0*/  @P1 IMAD.IADD R5, R4, 0x1, -R5 ;  /* 0x0000000104051824 */ /* 0x000fe200078e0a05 */
[----:B------:R-:W-:Y:S01]  /*6fd0*/  @P1 PLOP3.LUT P0, PT, PT, PT, PT, 0x80, 0x8 ;  /* 0x000000000008181c */ /* 0x000fe20003f0f070 */
[----:B------:R-:W-:-:S03]  /*6fe0*/  @P1 IMAD R4, R10, 0x200, R33 ;  /* 0x000002000a041824 */ /* 0x000fc600078e0221 */
[----:B------:R0:W-:Y:S04]  /*6ff0*/  @P1 STS [UR6+0x4868], R5 ;  /* 0x00486805ff001988 */ /* 0x0001e80008000806 */
[----:B------:R0:W-:Y:S05]  /*7000*/  @P1 STS [UR6+0x4860], R4 ;  /* 0x00486004ff001988 */ /* 0x0001ea0008000806 */
.L_x_1803:
[----:B------:R-:W-:Y:S05]  /*7010*/  BSYNC.RECONVERGENT B0 ;  /* 0x0000000000007941 */ /* 0x000fea0003800200 */
.L_x_1802:
[----:B------:R-:W-:Y:S06]  /*7020*/  BAR.RED.OR.DEFER_BLOCKING 0x0, P0 ;  /* 0x0000000000007b1d */ /* 0x000fec0000014800 */
[----:B------:R-:W1:Y:S01]  /*7030*/  B2R.RESULT RZ, P0 ;  /* 0x0000000000ff731c */ /* 0x000e620000004000 */
[C---:B------:R-:W-:Y:S01]  /*7040*/  ISETP.LT.U32.AND P1, PT, R10.reuse, 0x3, PT ;  /* 0x000000030a00780c */ /* 0x040fe20003f21070 */
[----:B------:R-:W-:-:S12]  /*7050*/  VIADD R10, R10, 0x1 ;  /* 0x000000010a0a7836 */ /* 0x000fd80000000000 */
[----:B-1----:R-:W-:Y:S05]  /*7060*/  @!P0 BRA P1, `(.L_x_1804) ;  /* 0xfffffff800348947 */ /* 0x002fea000083ffff */
[----:B------:R-:W2:Y:S01]  /*7070*/  S2R R2, SR_CTAID.X ;  /* 0x0000000000027919 */ /* 0x000ea20000002500 */
[----:B------:R-:W1:Y:S01]  /*7080*/  LDCU.64 UR12, c[0x0][0x398] ;  /* 0x00007300ff0c77ac */ /* 0x000e620008000a00 */
[----:B------:R-:W-:Y:S02]  /*7090*/  IMAD.MOV.U32 R10, RZ, RZ, R33 ;  /* 0x000000ffff0a7224 */ /* 0x000fe400078e0021 */
[----:B------:R-:W-:Y:S01]  /*70a0*/  IMAD.WIDE.U32 R8, R33, 0x4, R22 ;  /* 0x0000000421087825 */ /* 0x000fe200078e0016 */
[----:B------:R-:W3:Y:S03]  /*70b0*/  LDCU UR5, c[0x0][0x380] ;  /* 0x00007000ff0577ac */ /* 0x000ee60008000800 */
[----:B-1----:R-:W-:-:S05]  /*70c0*/  IMAD.U32 R12, RZ, RZ, UR13 ;  /* 0x0000000dff0c7e24 */ /* 0x002fca000f8e00ff */
[----:B------:R-:W-:Y:S01]  /*70d0*/  ISETP.NE.AND P0, PT, R12, 0x1, PT ;  /* 0x000000010c00780c */ /* 0x000fe20003f05270 */
[----:B--2---:R-:W-:-:S05]  /*70e0*/  IMAD R11, R2, UR12, RZ ;  /* 0x0000000c020b7c24 */ /* 0x004fca000f8e02ff */
[----:B---3--:R-:W-:Y:S01]  /*70f0*/  LEA R11, R11, UR5, 0x2 ;  /* 0x000000050b0b7c11 */ /* 0x008fe2000f8e10ff */
[----:B------:R-:W-:Y:S05]  /*7100*/  WARPSYNC.ALL ;  /* 0x0000000000007948 */ /* 0x000fea0003800000 */
[----:B------:R-:W-:Y:S06]  /*7110*/  BAR.SYNC.DEFER_BLOCKING 0x0 ;  /* 0x0000000000007b1d */ /* 0x000fec0000010000 */
[----:B------:R-:W-:Y:S01]  /*7120*/  BSSY.RECONVERGENT B0, `(.L_x_1805) ;  /* 0x0000288000007945 */ /* 0x000fe20003800200 */
[----:B0-----:R-:W0:Y:S02]  /*7130*/  LDS R4, [UR6+0x4860] ;  /* 0x00486006ff047984 */ /* 0x001e240008000800 */
[----:B0-----:R-:W-:Y:S01]  /*7140*/  R2UR UR5, R4 ;  /* 0x00000000040572ca */ /* 0x001fe200000e0000 */
[----:B------:R-:W-:-:S14]  /*7150*/  @!P0 BRA `(.L_x_1806) ;  /* 0x0000001000c08947 */ /* 0x000fdc0003800000 */
[----:B------:R-:W-:Y:S01]  /*7160*/  ISETP.GE.U32.AND P0, PT, R33, UR4, PT ;  /* 0x0000000421007c0c */ /* 0x000fe2000bf06070 */
[----:B------:R-:W2:-:S12]  /*7170*/  LDCU UR13, c[0x0][0x39c] ;  /* 0x00007380ff0d77ac */ /* 0x000e980008000800 */
[----:B------:R-:W-:Y:S05]  /*7180*/  @P0 BRA `(.L_x_1807) ;  /* 0x0000002800040947 */ /* 0x000fea0003800000 */
[----:B------:R-:W0:Y:S01]  /*7190*/  LDS R20, [UR6+0x4868] ;  /* 0x00486806ff147984 */ /* 0x000e220008000800 */
        /* <DEDUP_REMOVED lines=12> */
.L_x_1814:
        /* <DEDUP_REMOVED lines=8> */
[----:B0-----:R-:W-:Y:S02]  /*72e0*/  ISETP.GT.AND P0, PT, R20, 0x800, PT ;  /* 0x000008001400780c */ /* 0x001fe40003f04270 */
        /* <DEDUP_REMOVED lines=23> */
.L_x_1811:
[----:B--2---:R-:W-:Y:S05]  /*7460*/  BSYNC.RECONVERGENT B2 ;  /* 0x0000000000027941 */ /* 0x004fea0003800200 */
.L_x_1810:
        /* <DEDUP_REMOVED lines=20> */
.L_x_1813:
[----:B------:R-:W-:Y:S05]  /*75b0*/  BSYNC.RECONVERGENT B2 ;  /* 0x0000000000027941 */ /* 0x000fea0003800200 */
.L_x_1812:
[----:B-1----:R-:W-:Y:S02]  /*75c0*/  IMAD.U32 R12, RZ, RZ, UR13 ;  /* 0x0000000dff0c7e24 */ /* 0x002fe4000f8e00ff */
[----:B0-----:R-:W-:Y:S02]  /*75d0*/  VIADD R4, R4, 0x200 ;  /* 0x0000020004047836 */ /* 0x001fe40000000000 */
[----:B------:R-:W-:Y:S01]  /*75e0*/  IMAD R7, R12, 0x200, R7 ;  /* 0x000002000c077824 */ /* 0x000fe200078e0207 */
[----:B------:R-:W-:Y:S06]  /*75f0*/  @P2 BRA `(.L_x_1814) ;  /* 0xfffffffc00182947 */ /* 0x000fec000383ffff */
.L_x_1809:
[----:B--2---:R-:W-:Y:S05]  /*7600*/  BSYNC.RECONVERGENT B1 ;  /* 0x0000000000017941 */ /* 0x004fea0003800200 */
.L_x_1808:
        /* <DEDUP_REMOVED lines=10> */
.L_x_1832:
[----:B------:R-:W-:-:S04]  /*76b0*/  IMAD.WIDE R24, R15, 0x4, R22 ;  /* 0x000000040f187825 */ /* 0x000fc800078e0216 */
[--C-:B------:R-:W-:Y:S01]  /*76c0*/  IMAD.WIDE R12, R19, 0x4, R22.reuse ;  /* 0x00000004130c7825 */ /* 0x100fe200078e0216 */
[----:B------:R-:W2:Y:S03]  /*76d0*/  LDG.E R16, desc[UR10][R24.64] ;  /* 0x0000000a18107981 */ /* 0x000ea6000c1e1900 */
        /* <DEDUP_REMOVED lines=15> */
[----:B------:R-:W-:Y:S02]  /*77d0*/  LOP3.LUT R5, R4, 0x7fe00000, RZ, 0xc, !PT ;  /* 0x7fe0000004057812 */ /* 0x000fe400078e0cff */
[----:B-----5:R-:W-:Y:S02]  /*77e0*/  LOP3.LUT R7, R6, 0x7fe00000, RZ, 0xc, !PT ;  /* 0x7fe0000006077812 */ /* 0x020fe400078e0cff */
[----:B------:R-:W-:Y:S02]  /*77f0*/  SEL R5, R4, R5, !P2 ;  /* 0x0000000504057207 */ /* 0x000fe40005000000 */
[----:B------:R-:W-:-:S02]  /*7800*/  ISETP.GE.AND P2, PT, R6, RZ, PT ;  /* 0x000000ff0600720c */ /* 0x000fc40003f46270 */
[----:B0-----:R-:W-:Y:S02]  /*7810*/  ISETP.GT.AND P0, PT, R20, 0x800, PT ;  /* 0x000008001400780c */ /* 0x001fe40003f04270 */
[----:B------:R-:W-:Y:S02]  /*7820*/  SHF.R.U32.HI R5, RZ, 0x15, R5 ;  /* 0x00000015ff057819 */ /* 0x000fe40000011605 */
[----:B------:R-:W-:Y:S02]  /*7830*/  SHF.R.U32.HI R25, RZ, 0x15, R25 ;  /* 0x00000015ff197819 */ /* 0x000fe40000011619 */
[----:B------:R-:W-:Y:S02]  /*7840*/  SEL R7, R6, R7, !P2 ;  /* 0x0000000706077207 */ /* 0x000fe40005000000 */
[C---:B------:R-:W-:Y:S02]  /*7850*/  ISETP.GE.U32.AND P3, PT, R5.reuse, UR5, PT ;  /* 0x0000000505007c0c */ /* 0x040fe4000bf66070 */
[----:B------:R-:W-:Y:S01]  /*7860*/  ISETP.NE.OR P2, PT, R5, UR5, P0 ;  /* 0x0000000505007c0c */ /* 0x000fe20008745670 */
[----:B------:R-:W-:Y:S01]  /*7870*/  VIADD R5, R14, 0xfffffc00 ;  /* 0xfffffc000e057836 */ /* 0x000fe20000000000 */
        /* <DEDUP_REMOVED lines=24> */
.L_x_1817:
[----:B------:R-:W-:Y:S05]  /*7a00*/  BSYNC.RECONVERGENT B2 ;  /* 0x0000000000027941 */ /* 0x000fea0003800200 */
.L_x_1816:
        /* <DEDUP_REMOVED lines=22> */
.L_x_1819:
[----:B------:R-:W-:Y:S05]  /*7b70*/  BSYNC.RECONVERGENT B2 ;  /* 0x0000000000027941 */ /* 0x000fea0003800200 */
.L_x_1818:
[----:B------:R-:W-:Y:S01]  /*7b80*/  BSSY.RECONVERGENT B2, `(.L_x_1820) ;  /* 0x0000016000027945 */ /* 0x000fe20003800200 */
[----:B01----:R-:W-:-:S03]  /*7b90*/  VIADD R5, R14, 0xfffffe00 ;  /* 0xfffffe000e057836 */ /* 0x003fc60000000000 */
        /* <DEDUP_REMOVED lines=20> */
.L_x_1821:
[----:B------:R-:W-:Y:S05]  /*7ce0*/  BSYNC.RECONVERGENT B2 ;  /* 0x0000000000027941 */ /* 0x000fea0003800200 */
.L_x_1820:
[----:B------:R-:W-:Y:S04]  /*7cf0*/  BSSY.RECONVERGENT B2, `(.L_x_1822) ;  /* 0x0000014000027945 */ /* 0x000fe80003800200 */
        /* <DEDUP_REMOVED lines=15> */
[----:B0-----:R-:W-:-:S05]  /*7df0*/  IMAD.IADD R7, R7, 0x1, R24 ;  /* 0x0000000107077824 */ /* 0x001fca00078e0218 */
[----:B------:R-:W-:-:S05]  /*7e00*/  LEA R7, R7, UR6, 0x2 ;  /* 0x0000000607077c11 */ /* 0x000fca000f8e10ff */
[----:B------:R1:W-:Y:S04]  /*7e10*/  STS [R7+0x2000], R12 ;  /* 0x0020000c07007388 */ /* 0x0003e80000000800 */
[----:B------:R1:W-:Y:S02]  /*7e20*/  STS [R7], R5 ;  /* 0x0000000507007388 */ /* 0x0003e40000000800 */
.L_x_1823:
[----:B------:R-:W-:Y:S05]  /*7e30*/  BSYNC.RECONVERGENT B2 ;  /* 0x0000000000027941 */ /* 0x000fea0003800200 */
.L_x_1822:
        /* <DEDUP_REMOVED lines=21> */
.L_x_1825:
[----:B------:R-:W-:Y:S05]  /*7f90*/  BSYNC.RECONVERGENT B2 ;  /* 0x0000000000027941 */ /* 0x000fea0003800200 */
.L_x_1824:
        /* <DEDUP_REMOVED lines=20> */
.L_x_1827:
[----:B------:R-:W-:Y:S05]  /*80e0*/  BSYNC.RECONVERGENT B2 ;  /* 0x0000000000027941 */ /* 0x000fea0003800200 */
.L_x_1826:
        /* <DEDUP_REMOVED lines=22> */
.L_x_1829:
[----:B------:R-:W-:Y:S05]  /*8250*/  BSYNC.RECONVERGENT B2 ;  /* 0x0000000000027941 */ /* 0x000fea0003800200 */
.L_x_1828:
        /* <DEDUP_REMOVED lines=20> */
.L_x_1831:
[----:B------:R-:W-:Y:S05]  /*83a0*/  BSYNC.RECONVERGENT B2 ;  /* 0x0000000000027941 */ /* 0x000fea0003800200 */
.L_x_1830:
[----:B---34-:R-:W3:Y:S01]  /*83b0*/  LDC R4, c[0x0][0x39c] ;  /* 0x0000e700ff047b82 */ /* 0x018ee20000000800 */
[C---:B012---:R-:W-:Y:S02]  /*83c0*/  VIADD R5, R14.reuse, 0x400 ;  /* 0x000004000e057836 */ /* 0x047fe40000000000 */
[----:B------:R-:W-:-:S03]  /*83d0*/  VIADD R14, R14, 0x800 ;  /* 0x000008000e0e7836 */ /* 0x000fc60000000000 */
[----:B------:R-:W-:Y:S01]  /*83e0*/  ISETP.GE.U32.AND P0, PT, R5, UR4, PT ;  /* 0x0000000405007c0c */ /* 0x000fe2000bf06070 */
[C---:B---3--:R-:W-:Y:S02]  /*83f0*/  IMAD R17, R4.reuse, 0x800, R17 ;  /* 0x0000080004117824 */ /* 0x048fe400078e0211 */
[C---:B------:R-:W-:Y:S02]  /*8400*/  IMAD R21, R4.reuse, 0x800, R21 ;  /* 0x0000080004157824 */ /* 0x040fe400078e0215 */
[C---:B------:R-:W-:Y:S02]  /*8410*/  IMAD R19, R4.reuse, 0x800, R19 ;  /* 0x0000080004137824 */ /* 0x040fe400078e0213 */
[----:B------:R-:W-:-:S06]  /*8420*/  IMAD R15, R4, 0x800, R15 ;  /* 0x00000800040f7824 */ /* 0x000fcc00078e020f */
[----:B------:R-:W-:Y:S05]  /*8430*/  @!P0 BRA `(.L_x_1832) ;  /* 0xfffffff0009c8947 */ /* 0x000fea000383ffff */
[----:B------:R-:W-:Y:S05]  /*8440*/  BSYNC.RECONVERGENT B1 ;  /* 0x0000000000017941 */ /* 0x000fea0003800200 */
.L_x_1815:
[----:B------:R-:W-:Y:S05]  /*8450*/  BRA `(.L_x_1807) ;  /* 0x0000001400507947 */ /* 0x000fea0003800000 */
.L_x_1806:
        /* <DEDUP_REMOVED lines=15> */
[----:B------:R-:W0:Y:S01]  /*8550*/  LDS R4, [UR6+0x4868] ;  /* 0x00486806ff047984 */ /* 0x000e220008000800 */
[----:B------:R-:W-:Y:S02]  /*8560*/  IMAD.MOV.U32 R17, RZ, RZ, R33 ;  /* 0x000000ffff117224 */ /* 0x000fe400078e0021 */
[----:B------:R-:W-:Y:S02]  /*8570*/  IMAD.MOV.U32 R15, RZ, RZ, R10 ;  /* 0x000000ffff0f7224 */ /* 0x000fe400078e000a */
[----:B------:R-:W-:Y:S01]  /*8580*/  IMAD.WIDE.U32 R12, R14, 0x4, R22 ;  /* 0x000000040e0c7825 */ /* 0x000fe200078e0016 */
[----:B0-----:R-:W-:-:S13]  /*8590*/  ISETP.GT.AND P4, PT, R4, 0x800, PT ;  /* 0x000008000400780c */ /* 0x001fda0003f84270 */
.L_x_1851:
[----:B-12---:R-:W-:-:S04]  /*85a0*/  SHF.R.S64 R5, RZ, 0x1c, R15 ;  /* 0x0000001cff057819 */ /* 0x006fc8000000100f */
[----:B------:R-:W-:-:S04]  /*85b0*/  IADD3 R4, P0, PT, R12, R5, RZ ;  /* 0x000000050c047210 */ /* 0x000fc80007f1e0ff */
        /* <DEDUP_REMOVED lines=46> */
.L_x_1836:
[----:B------:R-:W-:Y:S05]  /*88a0*/  BSYNC.RECONVERGENT B2 ;  /* 0x0000000000027941 */ /* 0x000fea0003800200 */
.L_x_1835:
        /* <DEDUP_REMOVED lines=20> */
.L_x_1838:
[----:B------:R-:W-:Y:S05]  /*89f0*/  BSYNC.RECONVERGENT B2 ;  /* 0x0000000000027941 */ /* 0x000fea0003800200 */
.L_x_1837:
[----:B------:R-:W-:Y:S01]  /*8a00*/  BSSY.RECONVERGENT B2, `(.L_x_1839) ;  /* 0x0000018000027945 */ /* 0x000fe20003800200 */
[----:B------:R-:W-:Y:S01]  /*8a10*/  ISETP.GE.U32.AND P5, PT, R19, UR5, PT ;  /* 0x0000000513007c0c */ /* 0x000fe2000bfa6070 */
[----:B-1----:R-:W-:Y:S01]  /*8a20*/  VIADD R4, R17, 0x1 ;  /* 0x0000000111047836 */ /* 0x002fe20000000000 */
        /* <DEDUP_REMOVED lines=21> */
.L_x_1840:
[----:B------:R-:W-:Y:S05]  /*8b80*/  BSYNC.RECONVERGENT B2 ;  /* 0x0000000000027941 */ /* 0x000fea0003800200 */
.L_x_1839:
        /* <DEDUP_REMOVED lines=9> */
[----:B---3--:R-:W-:Y:S01]  /*8c20*/  ULEA UR7, UR8, UR7, 0x18 ;  /* 0x0000000708077291 */ /* 0x008fe2000f8ec0ff */
        /* <DEDUP_REMOVED lines=10> */
.L_x_1842:
[----:B------:R-:W-:Y:S05]  /*8cd0*/  BSYNC.RECONVERGENT B2 ;  /* 0x0000000000027941 */ /* 0x000fea0003800200 */
.L_x_1841:
[----:B------:R-:W-:Y:S01]  /*8ce0*/  BSSY.RECONVERGENT B2, `(.L_x_1843) ;  /* 0x0000016000027945 */ /* 0x000fe20003800200 */
[----:B-12---:R-:W-:-:S03]  /*8cf0*/  VIADD R4, R17, 0x2 ;  /* 0x0000000211047836 */ /* 0x006fc60000000000 */
[----:B------:R-:W-:Y:S05]  /*8d00*/  @P1 BRA `(.L_x_1844) ;  /* 0x00000000004c1947 */ /* 0x000fea0003800000 */
        /* <DEDUP_REMOVED lines=19> */
.L_x_1844:
[----:B------:R-:W-:Y:S05]  /*8e40*/  BSYNC.RECONVERGENT B2 ;  /* 0x0000000000027941 */ /* 0x000fea0003800200 */
.L_x_1843:
        /* <DEDUP_REMOVED lines=20> */
.L_x_1846:
[----:B------:R-:W-:Y:S05]  /*8f90*/  BSYNC.RECONVERGENT B2 ;  /* 0x0000000000027941 */ /* 0x000fea0003800200 */
.L_x_1845:
[----:B------:R-:W-:Y:S01]  /*8fa0*/  BSSY.RECONVERGENT B2, `(.L_x_1847) ;  /* 0x0000016000027945 */ /* 0x000fe20003800200 */
[----:B0-----:R-:W-:-:S03]  /*8fb0*/  VIADD R17, R17, 0x3 ;  /* 0x0000000311117836 */ /* 0x001fc60000000000 */
[----:B------:R-:W-:Y:S05]  /*8fc0*/  @P5 BRA `(.L_x_1848) ;  /* 0x00000000004c5947 */ /* 0x000fea0003800000 */
        /* <DEDUP_REMOVED lines=19> */
.L_x_1848:
[----:B------:R-:W-:Y:S05]  /*9100*/  BSYNC.RECONVERGENT B2 ;  /* 0x0000000000027941 */ /* 0x000fea0003800200 */
.L_x_1847:
        /* <DEDUP_REMOVED lines=20> */
.L_x_1850:
[----:B------:R-:W-:Y:S05]  /*9250*/  BSYNC.RECONVERGENT B2 ;  /* 0x0000000000027941 */ /* 0x000fea0003800200 */
.L_x_1849:
[----:B0--3--:R-:W-:-:S04]  /*9260*/  VIADD R17, R15, 0x200 ;  /* 0x000002000f117836 */ /* 0x009fc80000000000 */
[----:B------:R-:W-:Y:S01]  /*9270*/  IMAD.MOV.U32 R15, RZ, RZ, R17 ;  /* 0x000000ffff0f7224 */ /* 0x000fe200078e0011 */
[----:B------:R-:W-:-:S13]  /*9280*/  ISETP.GT.AND P0, PT, R16, R17, PT ;  /* 0x000000111000720c */ /* 0x000fda0003f04270 */
[----:B------:R-:W-:Y:S05]  /*9290*/  @P0 BRA `(.L_x_1851) ;  /* 0xfffffff000c00947 */ /* 0x000fea000383ffff */
.L_x_1834:
[----:B------:R-:W-:Y:S05]  /*92a0*/  BSYNC.RECONVERGENT B1 ;  /* 0x0000000000017941 */ /* 0x000fea0003800200 */
.L_x_1833:
[----:B------:R-:W-:Y:S01]  /*92b0*/  ISETP.GE.U32.AND P0, PT, R33, R14, PT ;  /* 0x0000000e2100720c */ /* 0x000fe20003f06070 */
[----:B------:R-:W-:-:S12]  /*92c0*/  BSSY.RECONVERGENT B1, `(.L_x_1852) ;  /* 0x0000035000017945 */ /* 0x000fd80003800200 */
[----:B------:R-:W-:Y:S05]  /*92d0*/  @P0 BRA `(.L_x_1853) ;  /* 0x0000000000cc0947 */ /* 0x000fea0003800000 */
[----:B-12---:R-:W2:Y:S01]  /*92e0*/  LDG.E R4, desc[UR10][R8.64] ;  /* 0x0000000a08047981 */ /* 0x006ea2000c1e1900 */
[----:B------:R-:W-:Y:S01]  /*92f0*/  MOV R17, 0x400 ;  /* 0x0000040000117802 */ /* 0x000fe20000000f00 */
[----:B------:R-:W-:Y:S01]  /*9300*/  BSSY.RECONVERGENT B2, `(.L_x_1854) ;  /* 0x000001c000027945 */ /* 0x000fe20003800200 */
[----:B------:R-:W0:Y:S01]  /*9310*/  S2R R20, SR_CgaCtaId ;  /* 0x0000000000147919 */ /* 0x000e220000008800 */
[C---:B--2---:R-:W-:Y:S02]  /*9320*/  ISETP.GE.AND P0, PT, R4.reuse, RZ, PT ;  /* 0x000000ff0400720c */ /* 0x044fe40003f06270 */
[----:B------:R-:W-:-:S04]  /*9330*/  LOP3.LUT R5, R4, 0x7fe00000, RZ, 0xc, !PT ;  /* 0x7fe0000004057812 */ /* 0x000fc800078e0cff */
[----:B------:R-:W-:-:S04]  /*9340*/  SEL R5, R4, R5, !P0 ;  /* 0x0000000504057207 */ /* 0x000fc80004000000 */
[----:B------:R-:W-:Y:S02]  /*9350*/  SHF.R.U32.HI R15, RZ, 0x15, R5 ;  /* 0x00000015ff0f7819 */ /* 0x000fe40000011605 */
[----:B0-----:R-:W-:Y:S02]  /*9360*/  LEA R5, R20, R17, 0x18 ;  /* 0x0000001114057211 */ /* 0x001fe400078ec0ff */
[----:B------:R-:W-:-:S13]  /*9370*/  ISETP.GE.U32.AND P0, PT, R15, UR5, PT ;  /* 0x000000050f007c0c */ /* 0x000fda000bf06070 */
        /* <DEDUP_REMOVED lines=20> */
.L_x_1855:
[----:B------:R-:W-:Y:S05]  /*94c0*/  BSYNC.RECONVERGENT B2 ;  /* 0x0000000000027941 */ /* 0x000fea0003800200 */
.L_x_1854:
        /* <DEDUP_REMOVED lines=20> */
.L_x_1853:
[----:B------:R-:W-:Y:S05]  /*9610*/  BSYNC.RECONVERGENT B1 ;  /* 0x0000000000017941 */ /* 0x000fea0003800200 */
.L_x_1852:
[----:B-12---:R-:W-:-:S04]  /*9620*/  IMAD.IADD R5, R33, 0x1, R14 ;  /* 0x0000000121057824 */ /* 0x006fc800078e020e */
[----:B------:R-:W-:-:S05]  /*9630*/  IMAD R5, R16, 0x4, R5 ;  /* 0x0000000410057824 */ /* 0x000fca00078e0205 */
[----:B------:R-:W-:-:S13]  /*9640*/  ISETP.GE.AND P0, PT, R5, UR4, PT ;  /* 0x0000000405007c0c */ /* 0x000fda000bf06270 */
[----:B------:R-:W-:Y:S05]  /*9650*/  @P0 BRA `(.L_x_1807) ;  /* 0x0000000000d00947 */ /* 0x000fea0003800000 */
[----:B------:R-:W-:-:S05]  /*9660*/  IMAD.WIDE R12, R5, 0x4, R22 ;  /* 0x00000004050c7825 */ /* 0x000fca00078e0216 */
[----:B0-----:R-:W2:Y:S01]  /*9670*/  LDG.E R4, desc[UR10][R12.64] ;  /* 0x0000000a0c047981 */ /* 0x001ea2000c1e1900 */
        /* <DEDUP_REMOVED lines=29> */
.L_x_1857:
[----:B------:R-:W-:Y:S05]  /*9850*/  BSYNC.RECONVERGENT B1 ;  /* 0x0000000000017941 */ /* 0x000fea0003800200 */
.L_x_1856:
        /* <DEDUP_REMOVED lines=20> */
.L_x_1807:
[----:B--2---:R-:W-:Y:S05]  /*99a0*/  BSYNC.RECONVERGENT B0 ;  /* 0x0000000000007941 */ /* 0x004fea0003800200 */
.L_x_1805:
[----:B------:R-:W2:Y:S08]  /*99b0*/  S2UR UR6, SR_CgaCtaId ;  /* 0x00000000000679c3 */ /* 0x000eb00000008800 */
[----:B------:R-:W-:Y:S06]  /*99c0*/  BAR.SYNC.DEFER_BLOCKING 0x0 ;  /* 0x0000000000007b1d */ /* 0x000fec0000010000 */
[----:B------:R-:W-:-:S02]  /*99d0*/  UMOV UR7, 0x400 ;  /* 0x0000040000077882 */ /* 0x000fc40000000000 */
[----:B--2---:R-:W-:-:S09]  /*99e0*/  ULEA UR7, UR6, UR7, 0x18 ;  /* 0x0000000706077291 */ /* 0x004fd2000f8ec0ff */
[----:B01----:R-:W0:Y:S02]  /*99f0*/  LDS R4, [UR7+0x4868] ;  /* 0x00486807ff047984 */ /* 0x003e240008000800 */
        /* <DEDUP_REMOVED lines=13> */
[----:B-1----:R-:W-:Y:S05]  /*9ad0*/  @!P0 BRA `(.L_x_1859) ;  /* 0x0000001400088947 */ /* 0x002fea0003800000 */
[----:B------:R-:W-:Y:S01]  /*9ae0*/  ISETP.GE.U32.AND P0, PT, R33, UR4, PT ;  /* 0x0000000421007c0c */ /* 0x000fe2000bf06070 */
[----:B------:R-:W3:-:S12]  /*9af0*/  LDCU UR6, c[0x0][0x39c] ;  /* 0x00007380ff0677ac */ /* 0x000ed80008000800 */
[----:B------:R-:W-:Y:S05]  /*9b00*/  @P0 BRA `(.L_x_1860) ;  /* 0x0000001c00280947 */ /* 0x000fea0003800000 */
[----:B------:R-:W-:Y:S01]  /*9b10*/  LOP3.LUT R28, RZ, R33, RZ, 0x33, !PT ;  /* 0x00000021ff1c7212 */ /* 0x000fe200078e33ff */
[----:B------:R-:W-:Y:S01]  /*9b20*/  BSSY.RECONVERGENT B1, `(.L_x_1861) ;  /* 0x00000b0000017945 */ /* 0x000fe20003800200 */
[----:B------:R-:W-:-:S03]  /*9b30*/  IMAD.MOV.U32 R24, RZ, RZ, R33 ;  /* 0x000000ffff187224 */ /* 0x000fc600078e0021 */
[----:B------:R-:W-:-:S05]  /*9b40*/  VIADD R28, R28, UR4 ;  /* 0x000000041c1c7c36 */ /* 0x000fca0008000000 */
[C---:B------:R-:W-:Y:S02]  /*9b50*/  ISETP.GE.U32.AND P0, PT, R28.reuse, 0xe00, PT ;  /* 0x00000e001c00780c */ /* 0x040fe40003f06070 */
[----:B------:R-:W-:-:S04]  /*9b60*/  LEA.HI R26, R28, 0x1, RZ, 0x17 ;  /* 0x000000011c1a7811 */ /* 0x000fc800078fb8ff */
[----:B------:R-:W-:-:S07]  /*9b70*/  LOP3.LUT R32, R26, 0x7, RZ, 0xc0, !PT ;  /* 0x000000071a207812 */ /* 0x000fce00078ec0ff */
[----:B------:R-:W-:Y:S05]  /*9b80*/  @!P0 BRA `(.L_x_1862) ;  /* 0x0000000800a48947 */ /* 0x000fea0003800000 */
[C---:B------:R-:W-:Y:S01]  /*9b90*/  LOP3.LUT R37, R33.reuse, 0xc00, RZ, 0xfc, !PT ;  /* 0x00000c0021257812 */ /* 0x040fe200078efcff */
[C---:B------:R-:W-:Y:S01]  /*9ba0*/  VIADD R5, R33.reuse, 0xe00 ;  /* 0x00000e0021057836 */ /* 0x040fe20000000000 */
[C---:B------:R-:W-:Y:S01]  /*9bb0*/  LOP3.LUT R35, R33.reuse, 0x800, RZ, 0xfc, !PT ;  /* 0x0000080021237812 */ /* 0x040fe200078efcff */
[C---:B------:R-:W-:Y:S01]  /*9bc0*/  VIADD R31, R33.reuse, 0xa00 ;  /* 0x00000a00211f7836 */ /* 0x040fe20000000000 */
[C---:B------:R-:W-:Y:S01]  /*9bd0*/  LOP3.LUT R27, R33.reuse, 0x400, RZ, 0xfc, !PT ;  /* 0x00000400211b7812 */ /* 0x040fe200078efcff */
[C---:B------:R-:W-:Y:S01]  /*9be0*/  VIADD R29, R33.reuse, 0x600 ;  /* 0x00000600211d7836 */ /* 0x040fe20000000000 */
[----:B------:R-:W-:Y:S01]  /*9bf0*/  LOP3.LUT R19, R26, 0xfffff8, RZ, 0xc0, !PT ;  /* 0x00fffff81a137812 */ /* 0x000fe200078ec0ff */
[----:B------:R-:W-:Y:S02]  /*9c00*/  VIADD R25, R33, 0x200 ;  /* 0x0000020021197836 */ /* 0x000fe40000000000 */
[-C--:B------:R-:W-:Y:S02]  /*9c10*/  IMAD R20, R5, R4.reuse, RZ ;  /* 0x0000000405147224 */ /* 0x080fe400078e02ff */
[----:B------:R-:W-:-:S02]  /*9c20*/  IMAD R37, R37, R4, RZ ;  /* 0x0000000425257224 */ /* 0x000fc400078e02ff */
[-C--:B------:R-:W-:Y:S02]  /*9c30*/  IMAD R35, R35, R4.reuse, RZ ;  /* 0x0000000423237224 */ /* 0x080fe400078e02ff */
[-C--:B------:R-:W-:Y:S02]  /*9c40*/  IMAD R31, R31, R4.reuse, RZ ;  /* 0x000000041f1f7224 */ /* 0x080fe400078e02ff */
[-C--:B------:R-:W-:Y:S02]  /*9c50*/  IMAD R29, R29, R4.reuse, RZ ;  /* 0x000000041d1d7224 */ /* 0x080fe400078e02ff */
[C---:B------:R-:W-:Y:S02]  /*9c60*/  IMAD R27, R4.reuse, R27, RZ ;  /* 0x0000001b041b7224 */ /* 0x040fe400078e02ff */
[----:B------:R-:W-:Y:S02]  /*9c70*/  IMAD R25, R4, R25, RZ ;  /* 0x0000001904197224 */ /* 0x000fe400078e02ff */
[----:B------:R-:W-:-:S02]  /*9c80*/  IMAD R21, R33, R4, RZ ;  /* 0x0000000421157224 */ /* 0x000fc400078e02ff */
[----:B------:R-:W-:Y:S02]  /*9c90*/  IMAD.MOV.U32 R24, RZ, RZ, R33 ;  /* 0x000000ffff187224 */ /* 0x000fe400078e0021 */
[----:B------:R-:W-:-:S07]  /*9ca0*/  IMAD.MOV R19, RZ, RZ, -R19 ;  /* 0x000000ffff137224 */ /* 0x000fce00078e0a13 */
.L_x_1879:
[----:B------:R-:W-:-:S04]  /*9cb0*/  IMAD.WIDE R6, R25, 0x4, R22 ;  /* 0x0000000419067825 */ /* 0x000fc800078e0216 */
[--C-:B-1234-:R-:W-:Y:S02]  /*9cc0*/  IMAD.WIDE R4, R21, 0x4, R22.reuse ;  /* 0x0000000415047825 */ /* 0x11efe400078e0216 */
[----:B------:R-:W2:Y:S02]  /*9cd0*/  LDG.E R6, desc[UR10][R6.64] ;  /* 0x0000000a06067981 */ /* 0x000ea4000c1e1900 */
[--C-:B------:R-:W-:Y:S02]  /*9ce0*/  IMAD.WIDE R8, R27, 0x4, R22.reuse ;  /* 0x000000041b087825 */ /* 0x100fe400078e0216 */
[----:B------:R0:W4:Y:S02]  /*9cf0*/  LDG.E R34, desc[UR10][R4.64] ;  /* 0x0000000a04227981 */ /* 0x000124000c1e1900 */
[--C-:B------:R-:W-:Y:S02]  /*9d00*/  IMAD.WIDE R10, R29, 0x4, R22.reuse ;  /* 0x000000041d0a7825 */ /* 0x100fe400078e0216 */
[----:B------:R1:W5:Y:S02]  /*9d10*/  LDG.E R8, desc[UR10][R8.64] ;  /* 0x0000000a08087981 */ /* 0x000364000c1e1900 */
[----:B------:R-:W-:-:S02]  /*9d20*/  IMAD.WIDE R12, R35, 0x4, R22 ;  /* 0x00000004230c7825 */ /* 0x000fc400078e0216 */
[----:B------:R-:W3:Y:S02]  /*9d30*/  LDG.E R10, desc[UR10][R10.64] ;  /* 0x0000000a0a0a7981 */ /* 0x000ee4000c1e1900 */
[--C-:B------:R-:W-:Y:S02]  /*9d40*/  IMAD.WIDE R14, R31, 0x4, R22.reuse ;  /* 0x000000041f0e7825 */ /* 0x100fe400078e0216 */
[----:B------:R-:W3:Y:S02]  /*9d50*/  LDG.E R12, desc[UR10][R12.64] ;  /* 0x0000000a0c0c7981 */ /* 0x000ee4000c1e1900 */
[--C-:B------:R-:W-:Y:S02]  /*9d60*/  IMAD.WIDE R16, R37, 0x4, R22.reuse ;  /* 0x0000000425107825 */ /* 0x100fe400078e0216 */
[----:B------:R-:W3:Y:S02]  /*9d70*/  LDG.E R14, desc[UR10][R14.64] ;  /* 0x0000000a0e0e7981 */ /* 0x000ee4000c1e1900 */
[----:B0-----:R-:W-:-:S02]  /*9d80*/  IMAD.WIDE R4, R20, 0x4, R22 ;  /* 0x0000000414047825 */ /* 0x001fc400078e0216 */
[----:B------:R-:W3:Y:S04]  /*9d90*/  LDG.E R16, desc[UR10][R16.64] ;  /* 0x0000000a10107981 */ /* 0x000ee8000c1e1900 */
[----:B------:R0:W3:Y:S01]  /*9da0*/  LDG.E R4, desc[UR10][R4.64] ;  /* 0x0000000a04047981 */ /* 0x0000e2000c1e1900 */
[----:B------:R-:W-:Y:S01]  /*9db0*/  BSSY.RECONVERGENT B2, `(.L_x_1863) ;  /* 0x0000032000027945 */ /* 0x000fe20003800200 */
[C---:B--2---:R-:W-:Y:S02]  /*9dc0*/  ISETP.GE.AND P1, PT, R6.reuse, RZ, PT ;  /* 0x000000ff0600720c */ /* 0x044fe40003f26270 */
[----:B-1----:R-:W-:Y:S02]  /*9dd0*/  LOP3.LUT R9, R6, 0x7fe00000, RZ, 0xc, !PT ;  /* 0x7fe0000006097812 */ /* 0x002fe400078e0cff */
[----:B----4-:R-:W-:-:S02]  /*9de0*/  ISETP.GE.AND P0, PT, R34, RZ, PT ;  /* 0x000000ff2200720c */ /* 0x010fc40003f06270 */
[----:B------:R-:W-:Y:S02]  /*9df0*/  LOP3.LUT R7, R34, 0x7fe00000, RZ, 0xc, !PT ;  /* 0x7fe0000022077812 */ /* 0x000fe400078e0cff */
[----:B------:R-:W-:Y:S02]  /*9e00*/  SEL R9, R6, R9, !P1 ;  /* 0x0000000906097207 */ /* 0x000fe40004800000 */
[----:B------:R-:W-:Y:S02]  /*9e10*/  SEL R7, R34, R7, !P0 ;  /* 0x0000000722077207 */ /* 0x000fe40004000000 */
[----:B------:R-:W-:Y:S02]  /*9e20*/  LOP3.LUT R9, R9, UR5, RZ, 0x3c, !PT ;  /* 0x0000000509097c12 */ /* 0x000fe4000f8e3cff */
[C---:B-----5:R-:W-:Y:S02]  /*9e30*/  ISETP.GE.AND P0, PT, R8.reuse, RZ, PT ;  /* 0x000000ff0800720c */ /* 0x060fe40003f06270 */
[----:B0-----:R-:W-:-:S02]  /*9e40*/  LOP3.LUT R5, R8, 0x7fe00000, RZ, 0xc, !PT ;  /* 0x7fe0000008057812 */ /* 0x001fc400078e0cff */
[----:B------:R-:W-:Y:S02]  /*9e50*/  ISETP.GT.U32.AND P2, PT, R9, 0x1fffff, PT ;  /* 0x001fffff0900780c */ /* 0x000fe40003f44070 */
[----:B------:R-:W-:Y:S02]  /*9e60*/  SEL R5, R8, R5, !P0 ;  /* 0x0000000508057207 */ /* 0x000fe40004000000 */
[C---:B---3--:R-:W-:Y:S02]  /*9e70*/  ISETP.GE.AND P1, PT, R10.reuse, RZ, PT ;  /* 0x000000ff0a00720c */ /* 0x048fe40003f26270 */
[----:B------:R-:W-:Y:S02]  /*9e80*/  LOP3.LUT R9, R10, 0x7fe00000, RZ, 0xc, !PT ;  /* 0x7fe000000a097812 */ /* 0x000fe400078e0cff */
[----:B------:R-:W-:Y:S02]  /*9e90*/  LOP3.LUT R7, R7, UR5, RZ, 0x3c, !PT ;  /* 0x0000000507077c12 */ /* 0x000fe4000f8e3cff */
[----:B------:R-:W-:-:S02]  /*9ea0*/  LOP3.LUT R5, R5, UR5, RZ, 0x3c, !PT ;  /* 0x0000000505057c12 */ /* 0x000fc4000f8e3cff */
[----:B------:R-:W-:Y:S02]  /*9eb0*/  SEL R9, R10, R9, !P1 ;  /* 0x000000090a097207 */ /* 0x000fe40004800000 */
[----:B------:R-:W-:Y:S02]  /*9ec0*/  ISETP.GT.U32.AND P6, PT, R7, 0x1fffff, PT ;  /* 0x001fffff0700780c */ /* 0x000fe40003fc4070 */
[----:B------:R-:W-:Y:S02]  /*9ed0*/  P2R R7, PR, RZ, 0x4 ;  /* 0x00000004ff077803 */ /* 0x000fe40000000000 */
[----:B------:R-:W-:Y:S02]  /*9ee0*/  ISETP.GT.U32.AND P0, PT, R5, 0x1fffff, PT ;  /* 0x001fffff0500780c */ /* 0x000fe40003f04070 */
[----:B------:R-:W-:Y:S02]  /*9ef0*/  LOP3.LUT R9, R9, UR5, RZ, 0x3c, !PT ;  /* 0x0000000509097c12 */ /* 0x000fe4000f8e3cff */
[----:B------:R-:W-:-:S02]  /*9f00*/  ISETP.GE.AND P2, PT, R12, RZ, PT ;  /* 0x000000ff0c00720c */ /* 0x000fc40003f46270 */
[C---:B------:R-:W-:Y:S02]  /*9f10*/  LOP3.LUT R5, R12.reuse, 0x7fe00000, RZ, 0xc, !PT ;  /* 0x7fe000000c057812 */ /* 0x040fe400078e0cff */
[----:B------:R-:W-:Y:S02]  /*9f20*/  ISETP.GT.U32.AND P1, PT, R9, 0x1fffff, PT ;  /* 0x001fffff0900780c */ /* 0x000fe40003f24070 */
[----:B------:R-:W-:Y:S02]  /*9f30*/  SEL R5, R12, R5, !P2 ;  /* 0x000000050c057207 */ /* 0x000fe40005000000 */
[C---:B------:R-:W-:Y:S02]  /*9f40*/  ISETP.GE.AND P3, PT, R14.reuse, RZ, PT ;  /* 0x000000ff0e00720c */ /* 0x040fe40003f66270 */
[----:B------:R-:W-:Y:S02]  /*9f50*/  LOP3.LUT R9, R14, 0x7fe00000, RZ, 0xc, !PT ;  /* 0x7fe000000e097812 */ /* 0x000fe400078e0cff */
[----:B------:R-:W-:-:S02]  /*9f60*/  LOP3.LUT R5, R5, UR5, RZ, 0x3c, !PT ;  /* 0x0000000505057c12 */ /* 0x000fc4000f8e3cff */
[----:B------:R-:W-:Y:S02]  /*9f70*/  SEL R9, R14, R9, !P3 ;  /* 0x000000090e097207 */ /* 0x000fe40005800000 */
[----:B------:R-:W-:Y:S02]  /*9f80*/  ISETP.GT.U32.AND P2, PT, R5, 0x1fffff, PT ;  /* 0x001fffff0500780c */ /* 0x000fe40003f44070 */
[----:B------:R-:W-:Y:S02]  /*9f90*/  LOP3.LUT R9, R9, UR5, RZ, 0x3c, !PT ;  /* 0x0000000509097c12 */ /* 0x000fe4000f8e3cff */
[C---:B------:R-:W-:Y:S02]  /*9fa0*/  ISETP.GE.AND P4, PT, R16.reuse, RZ, PT ;  /* 0x000000ff1000720c */ /* 0x040fe40003f86270 */
[----:B------:R-:W-:Y:S02]  /*9fb0*/  LOP3.LUT R5, R16, 0x7fe00000, RZ, 0xc, !PT ;  /* 0x7fe0000010057812 */ /* 0x000fe400078e0cff */
[----:B------:R-:W-:-:S02]  /*9fc0*/  ISETP.GT.U32.AND P3, PT, R9, 0x1fffff, PT ;  /* 0x001fffff0900780c */ /* 0x000fc40003f64070 */
[----:B------:R-:W-:Y:S02]  /*9fd0*/  SEL R5, R16, R5, !P4 ;  /* 0x0000000510057207 */ /* 0x000fe40006000000 */
[C---:B------:R-:W-:Y:S02]  /*9fe0*/  ISETP.GE.AND P4, PT, R4.reuse, RZ, PT ;  /* 0x000000ff0400720c */ /* 0x040fe40003f86270 */
[----:B------:R-:W-:-:S04]  /*9ff0*/  LOP3.LUT R9, R4, 0x7fe00000, RZ, 0xc, !PT ;  /* 0x7fe0000004097812 */ /* 0x000fc800078e0cff */
[----:B------:R-:W-:Y:S02]  /*a000*/  SEL R9, R4, R9, !P4 ;  /* 0x0000000904097207 */ /* 0x000fe40006000000 */
[----:B------:R-:W-:Y:S02]  /*a010*/  LOP3.LUT R5, R5, UR5, RZ, 0x3c, !PT ;  /* 0x0000000505057c12 */ /* 0x000fe4000f8e3cff */
[----:B------:R-:W-:Y:S02]  /*a020*/  LOP3.LUT R9, R9, UR5, RZ, 0x3c, !PT ;  /* 0x0000000509097c12 */ /* 0x000fe4000f8e3cff */
        /* <DEDUP_REMOVED lines=9> */
[----:B------:R0:W-:Y:S02]  /*a0c0*/  ATOMS.POPC.INC.32 RZ, [R5+UR7+0x8a0] ;  /* 0x0008a00005ff7f8c */ /* 0x0001e4000d800007 */
.L_x_1864:
[----:B------:R-:W-:Y:S05]  /*a0d0*/  BSYNC.RECONVERGENT B2 ;  /* 0x0000000000027941 */ /* 0x000fea0003800200 */
.L_x_1863:
        /* <DEDUP_REMOVED lines=9> */
[----:B------:R1:W-:Y:S02]  /*a170*/  ATOMS.POPC.INC.32 RZ, [R5+UR7+0x8a0] ;  /* 0x0008a00005ff7f8c */ /* 0x0003e4000d800007 */
.L_x_1866:
[----:B------:R-:W-:Y:S05]  /*a180*/  BSYNC.RECONVERGENT B2 ;  /* 0x0000000000027941 */ /* 0x000fea0003800200 */
.L_x_1865:
        /* <DEDUP_REMOVED lines=8> */
[----:B------:R2:W-:Y:S02]  /*a210*/  ATOMS.POPC.INC.32 RZ, [R5+UR7+0x8a0] ;  /* 0x0008a00005ff7f8c */ /* 0x0005e4000d800007 */
.L_x_1868:
[----:B------:R-:W-:Y:S05]  /*a220*/  BSYNC.RECONVERGENT B2 ;  /* 0x0000000000027941 */ /* 0x000fea0003800200 */
.L_x_1867:
        /* <DEDUP_REMOVED lines=8> */
[----:B------:R3:W-:Y:S02]  /*a2b0*/  ATOMS.POPC.INC.32 RZ, [R5+UR7+0x8a0] ;  /* 0x0008a00005ff7f8c */ /* 0x0007e4000d800007 */
.L_x_1870:
[----:B------:R-:W-:Y:S05]  /*a2c0*/  BSYNC.RECONVERGENT B2 ;  /* 0x0000000000027941 */ /* 0x000fea0003800200 */
.L_x_1869:
        /* <DEDUP_REMOVED lines=8> */
[----:B------:R4:W-:Y:S02]  /*a350*/  ATOMS.POPC.INC.32 RZ, [R5+UR7+0x8a0] ;  /* 0x0008a00005ff7f8c */ /* 0x0009e4000d800007 */
.L_x_1872:
[----:B------:R-:W-:Y:S05]  /*a360*/  BSYNC.RECONVERGENT B2 ;  /* 0x0000000000027941 */ /* 0x000fea0003800200 */
.L_x_1871:
        /* <DEDUP_REMOVED lines=8> */
[----:B------:R0:W-:Y:S02]  /*a3f0*/  ATOMS.POPC.INC.32 RZ, [R5+UR7+0x8a0] ;  /* 0x0008a00005ff7f8c */ /* 0x0001e4000d800007 */
.L_x_1874:
[----:B------:R-:W-:Y:S05]  /*a400*/  BSYNC.RECONVERGENT B2 ;  /* 0x0000000000027941 */ /* 0x000fea0003800200 */
.L_x_1873:
        /* <DEDUP_REMOVED lines=9> */
.L_x_1876:
[----:B------:R-:W-:Y:S05]  /*a4a0*/  BSYNC.RECONVERGENT B2 ;  /* 0x0000000000027941 */ /* 0x000fea0003800200 */
.L_x_1875:
        /* <DEDUP_REMOVED lines=9> */
.L_x_1878:
[----:B------:R-:W-:Y:S05]  /*a540*/  BSYNC.RECONVERGENT B2 ;  /* 0x0000000000027941 */ /* 0x000fea0003800200 */
.L_x_1877:
        /* <DEDUP_REMOVED lines=13> */
.L_x_1862:
[----:B---3--:R-:W-:Y:S05]  /*a620*/  BSYNC.RECONVERGENT B1 ;  /* 0x0000000000017941 */ /* 0x008fea0003800200 */
.L_x_1861:
        /* <DEDUP_REMOVED lines=16> */
[----:B-12-4-:R-:W2:Y:S01]  /*a730*/  LDG.E R5, desc[UR10][R14.64] ;  /* 0x0000000a0e057981 */ /* 0x016ea2000c1e1900 */
[----:B------:R-:W-:Y:S01]  /*a740*/  BSSY.RECONVERGENT B2, `(.L_x_1882) ;  /* 0x000001d000027945 */ /* 0x000fe20003800200 */
[----:B---3--:R-:W-:-:S02]  /*a750*/  ISETP.GE.AND P0, PT, R9, RZ, PT ;  /* 0x000000ff0900720c */ /* 0x008fc40003f06270 */
[----:B------:R-:W-:-:S04]  /*a760*/  LOP3.LUT R16, R9, 0x7fe00000, RZ, 0xc, !PT ;  /* 0x7fe0000009107812 */ /* 0x000fc800078e0cff */
[----:B------:R-:W-:-:S04]  /*a770*/  SEL R16, R9, R16, !P0 ;  /* 0x0000001009107207 */ /* 0x000fc80004000000 */
[----:B------:R-:W-:-:S04]  /*a780*/  LOP3.LUT R16, R16, UR5, RZ, 0x3c, !PT ;  /* 0x0000000510107c12 */ /* 0x000fc8000f8e3cff */
[----:B------:R-:W-:Y:S02]  /*a790*/  ISETP.GT.U32.AND P0, PT, R16, 0x1fffff, PT ;  /* 0x001fffff1000780c */ /* 0x000fe40003f04070 */
[C---:B-----5:R-:W-:Y:S02]  /*a7a0*/  ISETP.GE.AND P1, PT, R7.reuse, RZ, PT ;  /* 0x000000ff0700720c */ /* 0x060fe40003f26270 */
[----:B------:R-:W-:Y:S02]  /*a7b0*/  LOP3.LUT R20, R7, 0x7fe00000, RZ, 0xc, !PT ;  /* 0x7fe0000007147812 */ /* 0x000fe400078e0cff */
[C---:B------:R-:W-:Y:S02]  /*a7c0*/  ISETP.GE.AND P2, PT, R6.reuse, RZ, PT ;  /* 0x000000ff0600720c */ /* 0x040fe40003f46270 */
[----:B------:R-:W-:Y:S02]  /*a7d0*/  LOP3.LUT R17, R6, 0x7fe00000, RZ, 0xc, !PT ;  /* 0x7fe0000006117812 */ /* 0x000fe400078e0cff */
[----:B--2---:R-:W-:-:S02]  /*a7e0*/  ISETP.GE.AND P3, PT, R5, RZ, PT ;  /* 0x000000ff0500720c */ /* 0x004fc40003f66270 */
        /* <DEDUP_REMOVED lines=18> */
.L_x_1883:
[----:B------:R-:W-:Y:S05]  /*a910*/  BSYNC.RECONVERGENT B2 ;  /* 0x0000000000027941 */ /* 0x000fea0003800200 */
.L_x_1882:
        /* <DEDUP_REMOVED lines=9> */
.L_x_1885:
[----:B------:R-:W-:Y:S05]  /*a9b0*/  BSYNC.RECONVERGENT B2 ;  /* 0x0000000000027941 */ /* 0x000fea0003800200 */
.L_x_1884:
        /* <DEDUP_REMOVED lines=8> */
[----:B------:R2:W-:Y:S02]  /*aa40*/  ATOMS.POPC.INC.32 RZ, [R6+UR7+0x8a0] ;  /* 0x0008a00006ff7f8c */ /* 0x0005e4000d800007 */
.L_x_1887:
[----:B------:R-:W-:Y:S05]  /*aa50*/  BSYNC.RECONVERGENT B2 ;  /* 0x0000000000027941 */ /* 0x000fea0003800200 */
.L_x_1886:
        /* <DEDUP_REMOVED lines=8> */
[----:B------:R3:W-:Y:S02]  /*aae0*/  ATOMS.POPC.INC.32 RZ, [R5+UR7+0x8a0] ;  /* 0x0008a00005ff7f8c */ /* 0x0007e4000d800007 */
.L_x_1889:
[----:B------:R-:W-:Y:S05]  /*aaf0*/  BSYNC.RECONVERGENT B2 ;  /* 0x0000000000027941 */ /* 0x000fea0003800200 */
.L_x_1888:
[----:B------:R-:W-:-:S07]  /*ab00*/  VIADD R24, R24, 0x800 ;  /* 0x0000080018187836 */ /* 0x000fce0000000000 */
.L_x_1881:
[----:B------:R-:W-:Y:S05]  /*ab10*/  BSYNC.RECONVERGENT B1 ;  /* 0x0000000000017941 */ /* 0x000fea0003800200 */
.L_x_1880:
[----:B------:R-:W-:-:S13]  /*ab20*/  LOP3.LUT P0, R26, R26, 0x3, RZ, 0xc0, !PT ;  /* 0x000000031a1a7812 */ /* 0x000fda000780c0ff */
[----:B------:R-:W-:Y:S05]  /*ab30*/  @!P0 BRA `(.L_x_1860) ;  /* 0x0000000c001c8947 */ /* 0x000fea0003800000 */
[----:B------:R-:W-:Y:S01]  /*ab40*/  ISETP.NE.AND P0, PT, R26, 0x1, PT ;  /* 0x000000011a00780c */ /* 0x000fe20003f05270 */
[----:B------:R-:W-:-:S12]  /*ab50*/  BSSY.RECONVERGENT B1, `(.L_x_1890) ;  /* 0x0000027000017945 */ /* 0x000fd80003800200 */
[----:B------:R-:W-:Y:S05]  /*ab60*/  @!P0 BRA `(.L_x_1891) ;  /* 0x0000000000948947 */ /* 0x000fea0003800000 */
[----:B-1----:R-:W-:-:S04]  /*ab70*/  IMAD R7, R24, R4, RZ ;  /* 0x0000000418077224 */ /* 0x002fc800078e02ff */
[----:B------:R-:W-:Y:S02]  /*ab80*/  IMAD R9, R4, 0x200, R7 ;  /* 0x0000020004097824 */ /* 0x000fe400078e0207 */
[----:B--2---:R-:W-:-:S04]  /*ab90*/  IMAD.WIDE R6, R7, 0x4, R22 ;  /* 0x0000000407067825 */ /* 0x004fc800078e0216 */
[----:B0-----:R-:W-:Y:S02]  /*aba0*/  IMAD.WIDE R8, R9, 0x4, R22 ;  /* 0x0000000409087825 */ /* 0x001fe400078e0216 */
[----:B------:R-:W2:Y:S04]  /*abb0*/  LDG.E R6, desc[UR10][R6.64] ;  /* 0x0000000a06067981 */ /* 0x000ea8000c1e1900 */
[----:B------:R-:W5:Y:S01]  /*abc0*/  LDG.E R9, desc[UR10][R8.64] ;  /* 0x0000000a08097981 */ /* 0x000f62000c1e1900 */
[----:B------:R-:W-:Y:S01]  /*abd0*/  BSSY.RECONVERGENT B2, `(.L_x_1892) ;  /* 0x0000013000027945 */ /* 0x000fe20003800200 */
[C---:B--2---:R-:W-:Y:S02]  /*abe0*/  ISETP.GE.AND P0, PT, R6.reuse, RZ, PT ;  /* 0x000000ff0600720c */ /* 0x044fe40003f06270 */
[----:B---34-:R-:W-:-:S02]  /*abf0*/  LOP3.LUT R5, R6, 0x7fe00000, RZ, 0xc, !PT ;  /* 0x7fe0000006057812 */ /* 0x018fc400078e0cff */
[C---:B-----5:R-:W-:Y:S02]  /*ac00*/  ISETP.GE.AND P1, PT, R9.reuse, RZ, PT ;  /* 0x000000ff0900720c */ /* 0x060fe40003f26270 */
        /* <DEDUP_REMOVED lines=14> */
[----:B------:R0:W-:Y:S02]  /*acf0*/  ATOMS.POPC.INC.32 RZ, [R5+UR7+0x8a0] ;  /* 0x0008a00005ff7f8c */ /* 0x0001e4000d800007 */
.L_x_1893:
[----:B------:R-:W-:Y:S05]  /*ad00*/  BSYNC.RECONVERGENT B2 ;  /* 0x0000000000027941 */ /* 0x000fea0003800200 */
.L_x_1892:
[----:B------:R-:W-:Y:S04]  /*ad10*/  BSSY.RECONVERGENT B2, `(.L_x_1894) ;  /* 0x0000009000027945 */ /* 0x000fe80003800200 */
[----:B------:R-:W-:Y:S05]  /*ad20*/  @P1 BRA `(.L_x_1895) ;  /* 0x00000000001c1947 */ /* 0x000fea0003800000 */
[----:B------:R-:W-:Y:S02]  /*ad30*/  LOP3.LUT R6, RZ, R9, RZ, 0x33, !PT ;  /* 0x00000009ff067212 */ /* 0x000fe400078e33ff */
[----:B0-----:R-:W-:Y:S02]  /*ad40*/  SHF.R.U32.HI R5, RZ, 0xa, R9 ;  /* 0x0000000aff057819 */ /* 0x001fe40000011609 */
[----:B------:R-:W-:-:S04]  /*ad50*/  SHF.R.S32.HI R6, RZ, 0x1f, R6 ;  /* 0x0000001fff067819 */ /* 0x000fc80000011406 */
[----:B------:R-:W-:-:S05]  /*ad60*/  LOP3.LUT R5, R5, R6, RZ, 0x3c, !PT ;  /* 0x0000000605057212 */ /* 0x000fca00078e3cff */
[----:B------:R-:W-:-:S05]  /*ad70*/  IMAD.SHL.U32 R5, R5, 0x4, RZ ;  /* 0x0000000405057824 */ /* 0x000fca00078e00ff */
[----:B------:R-:W-:-:S05]  /*ad80*/  LOP3.LUT R5, R5, 0x1ffc, RZ, 0xc0, !PT ;  /* 0x00001ffc05057812 */ /* 0x000fca00078ec0ff */
[----:B------:R1:W-:Y:S02]  /*ad90*/  ATOMS.POPC.INC.32 RZ, [R5+UR7+0x8a0] ;  /* 0x0008a00005ff7f8c */ /* 0x0003e4000d800007 */
.L_x_1895:
[----:B------:R-:W-:Y:S05]  /*ada0*/  BSYNC.RECONVERGENT B2 ;  /* 0x0000000000027941 */ /* 0x000fea0003800200 */
.L_x_1894:
[----:B------:R-:W-:-:S07]  /*adb0*/  VIADD R24, R24, 0x400 ;  /* 0x0000040018187836 */ /* 0x000fce0000000000 */
.L_x_1891:
[----:B------:R-:W-:Y:S05]  /*adc0*/  BSYNC.RECONVERGENT B1 ;  /* 0x0000000000017941 */ /* 0x000fea0003800200 */
.L_x_1890:
[----:B------:R-:W-:-:S13]  /*add0*/  LOP3.LUT P0, RZ, R28, 0x200, RZ, 0xc0, !PT ;  /* 0x000002001cff7812 */ /* 0x000fda000780c0ff */
[----:B------:R-:W-:Y:S05]  /*ade0*/  @P0 BRA `(.L_x_1860) ;  /* 0x0000000800700947 */ /* 0x000fea0003800000 */
[----:B01234-:R-:W-:-:S04]  /*adf0*/  IMAD R5, R24, R4, RZ ;  /* 0x0000000418057224 */ /* 0x01ffc800078e02ff */
        /* <DEDUP_REMOVED lines=14> */
[----:B------:R0:W-:Y:S01]  /*aee0*/  ATOMS.POPC.INC.32 RZ, [R4+UR7+0x8a0] ;  /* 0x0008a00004ff7f8c */ /* 0x0001e2000d800007 */
[----:B------:R-:W-:Y:S05]  /*aef0*/  BRA `(.L_x_1860) ;  /* 0x00000008002c7947 */ /* 0x000fea0003800000 */
.L_x_1859:
        /* <DEDUP_REMOVED lines=15> */
[----:B------:R-:W-:-:S07]  /*aff0*/  IMAD.WIDE.U32 R12, R14, 0x4, R22 ;  /* 0x000000040e0c7825 */ /* 0x000fce00078e0016 */
.L_x_1906:
        /* <DEDUP_REMOVED lines=36> */
.L_x_1899:
[----:B------:R-:W-:Y:S05]  /*b240*/  BSYNC.RECONVERGENT B2 ;  /* 0x0000000000027941 */ /* 0x000fea0003800200 */
.L_x_1898:
        /* <DEDUP_REMOVED lines=12> */
.L_x_1901:
[----:B------:R-:W-:Y:S05]  /*b310*/  BSYNC.RECONVERGENT B2 ;  /* 0x0000000000027941 */ /* 0x000fea0003800200 */
.L_x_1900:
        /* <DEDUP_REMOVED lines=12> */
.L_x_1903:
[----:B------:R-:W-:Y:S05]  /*b3e0*/  BSYNC.RECONVERGENT B2 ;  /* 0x0000000000027941 */ /* 0x000fea0003800200 */
.L_x_1902:
        /* <DEDUP_REMOVED lines=12> */
.L_x_1905:
[----:B------:R-:W-:Y:S05]  /*b4b0*/  BSYNC.RECONVERGENT B2 ;  /* 0x0000000000027941 */ /* 0x000fea0003800200 */
.L_x_1904:
[----:B------:R-:W-:-:S05]  /*b4c0*/  VIADD R10, R10, 0x200 ;  /* 0x000002000a0a7836 */ /* 0x000fca0000000000 */
[----:B------:R-:W-:-:S13]  /*b4d0*/  ISETP.GT.AND P0, PT, R11, R10, PT ;  /* 0x0000000a0b00720c */ /* 0x000fda0003f04270 */
[----:B------:R-:W-:Y:S05]  /*b4e0*/  @P0 BRA `(.L_x_1906) ;  /* 0xfffffff800c40947 */ /* 0x000fea000383ffff */
.L_x_1897:
[----:B------:R-:W-:Y:S05]  /*b4f0*/  BSYNC.RECONVERGENT B1 ;  /* 0x0000000000017941 */ /* 0x000fea0003800200 */
.L_x_1896:
[C---:B------:R-:W-:Y:S01]  /*b500*/  ISETP.GE.U32.AND P0, PT, R33.reuse, R14, PT ;  /* 0x0000000e2100720c */ /* 0x040fe20003f06070 */
[----:B01-3--:R-:W-:Y:S01]  /*b510*/  IMAD.IADD R4, R33, 0x1, R14 ;  /* 0x0000000121047824 */ /* 0x00bfe200078e020e */
[----:B------:R-:W-:Y:S03]  /*b520*/  BSSY.RECONVERGENT B1, `(.L_x_1907) ;  /* 0x0000015000017945 */ /* 0x000fe60003800200 */
[----:B------:R-:W-:-:S05]  /*b530*/  IMAD R11, R11, 0x4, R4 ;  /* 0x000000040b0b7824 */ /* 0x000fca00078e0204 */
[----:B------:R-:W-:-:S03]  /*b540*/  ISETP.GE.AND P1, PT, R11, UR4, PT ;  /* 0x000000040b007c0c */ /* 0x000fc6000bf26270 */
[----:B------:R-:W-:Y:S10]  /*b550*/  @P0 BRA `(.L_x_1908) ;  /* 0x0000000000440947 */ /* 0x000ff40003800000 */
[----:B------:R-:W3:Y:S02]  /*b560*/  LDG.E R9, desc[UR10][R8.64] ;  /* 0x0000000a08097981 */ /* 0x000ee4000c1e1900 */
[C---:B---3--:R-:W-:Y:S02]  /*b570*/  ISETP.GE.AND P0, PT, R9.reuse, RZ, PT ;  /* 0x000000ff0900720c */ /* 0x048fe40003f06270 */
[----:B------:R-:W-:-:S04]  /*b580*/  LOP3.LUT R4, R9, 0x7fe00000, RZ, 0xc, !PT ;  /* 0x7fe0000009047812 */ /* 0x000fc800078e0cff */
[----:B------:R-:W-:-:S04]  /*b590*/  SEL R4, R9, R4, !P0 ;  /* 0x0000000409047207 */ /* 0x000fc80004000000 */
[----:B------:R-:W-:-:S04]  /*b5a0*/  LOP3.LUT R4, R4, UR5, RZ, 0x3c, !PT ;  /* 0x0000000504047c12 */ /* 0x000fc8000f8e3cff */
[----:B------:R-:W-:-:S13]  /*b5b0*/  ISETP.GT.U32.AND P0, PT, R4, 0x1fffff, PT ;  /* 0x001fffff0400780c */ /* 0x000fda0003f04070 */
[----:B------:R-:W-:Y:S05]  /*b5c0*/  @P0 BRA `(.L_x_1908) ;  /* 0x0000000000280947 */ /* 0x000fea0003800000 */
[----:B------:R-:W0:Y:S01]  /*b5d0*/  S2UR UR7, SR_CgaCtaId ;  /* 0x00000000000779c3 */ /* 0x000e220000008800 */
[----:B--2---:R-:W-:Y:S01]  /*b5e0*/  LOP3.LUT R5, RZ, R9, RZ, 0x33, !PT ;  /* 0x00000009ff057212 */ /* 0x004fe200078e33ff */
        /* <DEDUP_REMOVED lines=8> */
.L_x_1908:
[----:B------:R-:W-:Y:S05]  /*b670*/  BSYNC.RECONVERGENT B1 ;  /* 0x0000000000017941 */ /* 0x000fea0003800200 */
.L_x_1907:
[----:B------:R-:W-:Y:S05]  /*b680*/  @P1 BRA `(.L_x_1860) ;  /* 0x0000000000481947 */ /* 0x000fea0003800000 */
[----:B0-2---:R-:W-:-:S06]  /*b690*/  IMAD.WIDE R4, R11, 0x4, R22 ;  /* 0x000000040b047825 */ /* 0x005fcc00078e0216 */
        /* <DEDUP_REMOVED lines=17> */
.L_x_1860:
[----:B---3--:R-:W-:Y:S05]  /*b7b0*/  BSYNC.RECONVERGENT B0 ;  /* 0x0000000000007941 */ /* 0x008fea0003800200 */
.L_x_1858:
[----:B012-4-:R-:W0:Y:S01]  /*b7c0*/  S2R R5, SR_CgaCtaId ;  /* 0x0000000000057919 */ /* 0x017e220000008800 */
[----:B------:R-:W-:Y:S01]  /*b7d0*/  MOV R4, 0x400 ;  /* 0x0000040000047802 */ /* 0x000fe20000000f00 */
[----:B------:R-:W-:Y:S01]  /*b7e0*/  IMAD.MOV.U32 R10, RZ, RZ, RZ ;  /* 0x000000ffff0a7224 */ /* 0x000fe200078e00ff */
[----:B------:R-:W1:Y:S02]  /*b7f0*/  LDCU UR8, c[0x0][0x3a0] ;  /* 0x00007400ff0877ac */ /* 0x000e640008000800 */
[----:B0-----:R-:W-:Y:S01]  /*b800*/  LEA R4, R5, R4, 0x18 ;  /* 0x0000000405047211 */ /* 0x001fe200078ec0ff */
[----:B------:R-:W-:Y:S04]  /*b810*/  BAR.SYNC.DEFER_BLOCKING 0x0 ;  /* 0x0000000000007b1d */ /* 0x000fe80000010000 */
[----:B------:R-:W-:-:S02]  /*b820*/  IMAD R11, R33, 0x44, R4 ;  /* 0x00000044210b7824 */ /* 0x000fc400078e0204 */
[----:B-1----:R0:W2:Y:S05]  /*b830*/  LDS R9, [R4+0x486c] ;  /* 0x00486c0004097984 */ /* 0x0020aa0000000800 */
.L_x_1913:
[C---:B0-----:R-:W-:Y:S01]  /*b840*/  IMAD R5, R10.reuse, 0x800, R30 ;  /* 0x000008000a057824 */ /* 0x041fe200078e021e */
[----:B------:R-:W-:Y:S05]  /*b850*/  WARPSYNC.ALL ;  /* 0x0000000000007948 */ /* 0x000fea0003800000 */
[----:B------:R-:W1:Y:S01]  /*b860*/  LDS R5, [R5+0x8a0] ;  /* 0x0008a00005057984 */ /* 0x000e620000000800 */
[----:B------:R-:W-:Y:S01]  /*b870*/  BAR.SYNC.DEFER_BLOCKING 0x0 ;  /* 0x0000000000007b1d */ /* 0x000fe20000010000 */
[----:B------:R-:W-:Y:S01]  /*b880*/  ISETP.GT.U32.AND P0, PT, R33, 0x1f, PT ;  /* 0x0000001f2100780c */ /* 0x000fe20003f04070 */
[----:B------:R-:W-:-:S04]  /*b890*/  IMAD R12, R10, 0x800, R3 ;  /* 0x000008000a0c7824 */ /* 0x000fc800078e0203 */
[----:B-1----:R1:W-:Y:S02]  /*b8a0*/  STS [R18+0x10], R5 ;  /* 0x0000100512007388 */ /* 0x0023e40000000800 */
[----:B------:R-:W-:Y:S06]  /*b8b0*/  BAR.SYNC.DEFER_BLOCKING 0x0 ;  /* 0x0000000000007b1d */ /* 0x000fec0000010000 */
[----:B------:R-:W-:Y:S05]  /*b8c0*/  @P0 BRA `(.L_x_1909) ;  /* 0x00000004002c0947 */ /* 0x000fea0003800000 */
[----:B------:R-:W-:Y:S01]  /*b8d0*/  LDS R29, [R11+0x10] ;  /* 0x000010000b1d7984 */ /* 0x000fe20000000800 */
[----:B------:R-:W-:Y:S01]  /*b8e0*/  UMOV UR6, 0xffffffff ;  /* 0xffffffff00067882 */ /* 0x000fe20000000000 */
[----:B------:R-:W-:Y:S02]  /*b8f0*/  ISETP.NE.AND P1, PT, R33, RZ, PT ;  /* 0x000000ff2100720c */ /* 0x000fe40003f25270 */
[----:B------:R-:W-:Y:S04]  /*b900*/  LDS R32, [R11+0x14] ;  /* 0x000014000b207984 */ /* 0x000fe80000000800 */
[----:B------:R-:W0:Y:S04]  /*b910*/  LDS R27, [R11+0x18] ;  /* 0x000018000b1b7984 */ /* 0x000e280000000800 */
[----:B------:R-:W-:Y:S04]  /*b920*/  LDS R25, [R11+0x1c] ;  /* 0x00001c000b197984 */ /* 0x000fe80000000800 */
[----:B------:R-:W3:Y:S04]  /*b930*/  LDS R14, [R11+0x20] ;  /* 0x000020000b0e7984 */ /* 0x000ee80000000800 */
[----:B------:R-:W-:Y:S04]  /*b940*/  LDS R15, [R11+0x24] ;  /* 0x000024000b0f7984 */ /* 0x000fe80000000800 */
[----:B------:R-:W4:Y:S04]  /*b950*/  LDS R24, [R11+0x28] ;  /* 0x000028000b187984 */ /* 0x000f280000000800 */
[----:B------:R-:W-:Y:S04]  /*b960*/  LDS R19, [R11+0x2c] ;  /* 0x00002c000b137984 */ /* 0x000fe80000000800 */
[----:B------:R-:W5:Y:S04]  /*b970*/  LDS R26, [R11+0x30] ;  /* 0x000030000b1a7984 */ /* 0x000f680000000800 */
[----:B------:R-:W-:Y:S04]  /*b980*/  LDS R20, [R11+0x34] ;  /* 0x000034000b147984 */ /* 0x000fe80000000800 */
[----:B------:R-:W2:Y:S04]  /*b990*/  LDS R13, [R11+0x38] ;  /* 0x000038000b0d7984 */ /* 0x000ea80000000800 */
[----:B------:R-:W-:Y:S04]  /*b9a0*/  LDS R28, [R11+0x3c] ;  /* 0x00003c000b1c7984 */ /* 0x000fe80000000800 */
[----:B------:R-:W1:Y:S01]  /*b9b0*/  LDS R21, [R11+0x40] ;  /* 0x000040000b157984 */ /* 0x000e620000000800 */
[----:B0-----:R-:W-:-:S03]  /*b9c0*/  IADD3 R4, PT, PT, R27, R32, R29 ;  /* 0x000000201b047210 */ /* 0x001fc60007ffe01d */
[----:B------:R-:W-:Y:S04]  /*b9d0*/  LDS R17, [R11+0x44] ;  /* 0x000044000b117984 */ /* 0x000fe80000000800 */
[----:B------:R-:W0:Y:S01]  /*b9e0*/  LDS R16, [R11+0x48] ;  /* 0x000048000b107984 */ /* 0x000e220000000800 */
[----:B---3--:R-:W-:-:S03]  /*b9f0*/  IADD3 R4, PT, PT, R14, R4, R25 ;  /* 0x000000040e047210 */ /* 0x008fc60007ffe019 */
[----:B------:R-:W3:Y:S01]  /*ba00*/  LDS R31, [R11+0x4c] ;  /* 0x00004c000b1f7984 */ /* 0x000ee20000000800 */
[----:B----4-:R-:W-:-:S04]  /*ba10*/  IADD3 R4, PT, PT, R24, R4, R15 ;  /* 0x0000000418047210 */ /* 0x010fc80007ffe00f */
[----:B-----5:R-:W-:-:S04]  /*ba20*/  IADD3 R4, PT, PT, R26, R4, R19 ;  /* 0x000000041a047210 */ /* 0x020fc80007ffe013 */
[----:B--2---:R-:W-:-:S04]  /*ba30*/  IADD3 R4, PT, PT, R13, R4, R20 ;  /* 0x000000040d047210 */ /* 0x004fc80007ffe014 */
[----:B-1----:R-:W-:-:S04]  /*ba40*/  IADD3 R4, PT, PT, R21, R4, R28 ;  /* 0x0000000415047210 */ /* 0x002fc80007ffe01c */
[----:B0-----:R-:W-:-:S05]  /*ba50*/  IADD3 R4, PT, PT, R16, R4, R17 ;  /* 0x0000000410047210 */ /* 0x001fca0007ffe011 */
        /* <DEDUP_REMOVED lines=11> */
.L_x_2113:
        /* <DEDUP_REMOVED lines=31> */
[----:B---3--:R-:W-:-:S02]  /*bd00*/  IMAD.IADD R4, R21, 0x1, R28 ;  /* 0x0000000115047824 */ /* 0x008fc400078e021c */
[----:B------:R4:W-:Y:S02]  /*bd10*/  STS [R11+0x40], R28 ;  /* 0x0000401c0b007388 */ /* 0x0009e40000000800 */
[----:B------:R-:W-:Y:S02]  /*bd20*/  IMAD.IADD R17, R17, 0x1, R4 ;  /* 0x0000000111117824 */ /* 0x000fe400078e0204 */
[----:B------:R4:W-:Y:S02]  /*bd30*/  STS [R11+0x44], R4 ;  /* 0x000044040b007388 */ /* 0x0009e40000000800 */
[----:B------:R-:W-:Y:S02]  /*bd40*/  IMAD.IADD R16, R16, 0x1, R17 ;  /* 0x0000000110107824 */ /* 0x000fe400078e0211 */
[----:B------:R4:W-:Y:S04]  /*bd50*/  STS [R11+0x48], R17 ;  /* 0x000048110b007388 */ /* 0x0009e80000000800 */
[----:B------:R4:W-:Y:S04]  /*bd60*/  STS [R11+0x4c], R16 ;  /* 0x00004c100b007388 */ /* 0x0009e80000000800 */
[----:B--2---:R4:W-:Y:S02]  /*bd70*/  @!P1 STS [R5+0x890], R8 ;  /* 0x0008900805009388 */ /* 0x0049e40000000800 */
.L_x_1909:
[----:B------:R-:W-:Y:S05]  /*bd80*/  WARPSYNC.ALL ;  /* 0x0000000000007948 */ /* 0x000fea0003800000 */
[----:B------:R-:W-:Y:S01]  /*bd90*/  BAR.SYNC.DEFER_BLOCKING 0x0 ;  /* 0x0000000000007b1d */ /* 0x000fe20000010000 */
[----:B------:R-:W-:-:S07]  /*bda0*/  PLOP3.LUT P0, PT, PT, PT, PT, 0x8, 0x80 ;  /* 0x000000000080781c */ /* 0x000fce0003f0e170 */
[----:B------:R-:W3:Y:S01]  /*bdb0*/  S2UR UR6, SR_CgaCtaId ;  /* 0x00000000000679c3 */ /* 0x000ee20000008800 */
[----:B------:R-:W-:Y:S01]  /*bdc0*/  UMOV UR7, 0x400 ;  /* 0x0000040000077882 */ /* 0x000fe20000000000 */
[----:B------:R-:W-:Y:S01]  /*bdd0*/  BSSY.RECONVERGENT B0, `(.L_x_1911) ;  /* 0x0000013000007945 */ /* 0x000fe20003800200 */
[----:B0---4-:R-:W1:Y:S01]  /*bde0*/  LDS R4, [R18+0x10] ;  /* 0x0000100012047984 */ /* 0x011e620000000800 */
[----:B---3--:R-:W-:-:S09]  /*bdf0*/  ULEA UR7, UR6, UR7, 0x18 ;  /* 0x0000000706077291 */ /* 0x008fd2000f8ec0ff */
[----:B------:R-:W0:Y:S01]  /*be00*/  LDS R6, [UR7+0x890] ;  /* 0x00089007ff067984 */ /* 0x000e220008000800 */
[----:B-12---:R-:W-:-:S05]  /*be10*/  IMAD.IADD R5, R4, 0x1, R9 ;  /* 0x0000000104057824 */ /* 0x006fca00078e0209 */
[----:B------:R-:W-:Y:S01]  /*be20*/  ISETP.GE.AND P1, PT, R5, UR8, PT ;  /* 0x0000000805007c0c */ /* 0x000fe2000bf26270 */
[----:B------:R1:W-:Y:S01]  /*be30*/  STS [R12], R5 ;  /* 0x000000050c007388 */ /* 0x0003e20000000800 */
[----:B0-----:R-:W-:Y:S01]  /*be40*/  IMAD.IADD R9, R6, 0x1, R9 ;  /* 0x0000000106097824 */ /* 0x001fe200078e0209 */
[----:B------:R-:W-:Y:S10]  /*be50*/  BAR.SYNC.DEFER_BLOCKING 0x0 ;  /* 0x0000000000007b1d */ /* 0x000ff40000010000 */
[----:B-1----:R-:W-:Y:S05]  /*be60*/  @P1 BRA `(.L_x_1912) ;  /* 0x0000000000241947 */ /* 0x002fea0003800000 */
        /* <DEDUP_REMOVED lines=9> */
.L_x_1912:
[----:B------:R-:W-:Y:S05]  /*bf00*/  BSYNC.RECONVERGENT B0 ;  /* 0x0000000000007941 */ /* 0x000fea0003800200 */
.L_x_1911:
[----:B------:R-:W-:Y:S06]  /*bf10*/  BAR.RED.OR.DEFER_BLOCKING 0x0, P0 ;  /* 0x0000000000007b1d */ /* 0x000fec0000014800 */
[----:B------:R-:W1:Y:S01]  /*bf20*/  B2R.RESULT RZ, P0 ;  /* 0x0000000000ff731c */ /* 0x000e620000004000 */
[C---:B------:R-:W-:Y:S01]  /*bf30*/  ISETP.LT.U32.AND P1, PT, R10.reuse, 0x3, PT ;  /* 0x000000030a00780c */ /* 0x040fe20003f21070 */
[----:B------:R-:W-:-:S12]  /*bf40*/  VIADD R10, R10, 0x1 ;  /* 0x000000010a0a7836 */ /* 0x000fd80000000000 */
[----:B-1----:R-:W-:Y:S05]  /*bf50*/  @!P0 BRA P1, `(.L_x_1913) ;  /* 0xfffffff800388947 */ /* 0x002fea000083ffff */
[----:B------:R-:W1:Y:S01]  /*bf60*/  LDCU.64 UR12, c[0x0][0x398] ;  /* 0x00007300ff0c77ac */ /* 0x000e620008000a00 */
[----:B------:R-:W-:Y:S02]  /*bf70*/  IMAD.MOV.U32 R10, RZ, RZ, R33 ;  /* 0x000000ffff0a7224 */ /* 0x000fe400078e0021 */
[----:B------:R-:W-:Y:S01]  /*bf80*/  IMAD.WIDE.U32 R8, R33, 0x4, R22 ;  /* 0x0000000421087825 */ /* 0x000fe200078e0016 */
[----:B------:R-:W2:Y:S03]  /*bf90*/  LDCU UR6, c[0x0][0x380] ;  /* 0x00007000ff0677ac */ /* 0x000ea60008000800 */
[----:B-1----:R-:W-:Y:S02]  /*bfa0*/  IMAD R11, R2, UR12, RZ ;  /* 0x0000000c020b7c24 */ /* 0x002fe4000f8e02ff */
[----:B------:R-:W-:-:S03]  /*bfb0*/  IMAD.U32 R12, RZ, RZ, UR13 ;  /* 0x0000000dff0c7e24 */ /* 0x000fc6000f8e00ff */
[----:B--2---:R-:W-:Y:S01]  /*bfc0*/  LEA R11, R11, UR6, 0x2 ;  /* 0x000000060b0b7c11 */ /* 0x004fe2000f8e10ff */
[----:B------:R-:W-:Y:S05]  /*bfd0*/  WARPSYNC.ALL ;  /* 0x0000000000007948 */ /* 0x000fea0003800000 */
[----:B------:R-:W-:Y:S01]  /*bfe0*/  ISETP.NE.AND P0, PT, R12, 0x1, PT ;  /* 0x000000010c00780c */ /* 0x000fe20003f05270 */
[----:B------:R-:W-:Y:S06]  /*bff0*/  BAR.SYNC.DEFER_BLOCKING 0x0 ;  /* 0x0000000000007b1d */ /* 0x000fec0000010000 */
[----:B------:R-:W-:Y:S01]  /*c000*/  BSSY.RECONVERGENT B0, `(.L_x_1914) ;  /* 0x00002d0000007945 */ /* 0x000fe20003800200 */
[----:B0-----:R-:W0:Y:S02]  /*c010*/  LDS R4, [UR7+0x4860] ;  /* 0x00486007ff047984 */ /* 0x001e240008000800 */
[----:B0-----:R-:W-:-:S03]  /*c020*/  R2UR UR6, R4 ;  /* 0x00000000040672ca */ /* 0x001fc600000e0000 */
[----:B------:R-:W-:-:S12]  /*c030*/  @!P0 BRA `(.L_x_1915) ;  /* 0x0000001400448947 */ /* 0x000fd80003800000 */
        /* <DEDUP_REMOVED lines=16> */
.L_x_1923:
        /* <DEDUP_REMOVED lines=39> */
.L_x_1922:
[----:B--2---:R-:W-:Y:S05]  /*c3b0*/  BSYNC.RECONVERGENT B3 ;  /* 0x0000000000037941 */ /* 0x004fea0003800200 */
.L_x_1921:
        /* <DEDUP_REMOVED lines=19> */
.L_x_1920:
[----:B--2---:R-:W-:Y:S05]  /*c4f0*/  BSYNC.RECONVERGENT B2 ;  /* 0x0000000000027941 */ /* 0x004fea0003800200 */
.L_x_1919:
[----:B-1----:R-:W-:Y:S02]  /*c500*/  IMAD.U32 R12, RZ, RZ, UR14 ;  /* 0x0000000eff0c7e24 */ /* 0x002fe4000f8e00ff */
[----:B0-----:R-:W-:Y:S02]  /*c510*/  VIADD R5, R5, 0x200 ;  /* 0x0000020005057836 */ /* 0x001fe40000000000 */
[----:B------:R-:W-:Y:S01]  /*c520*/  IMAD R7, R12, 0x200, R7 ;  /* 0x000002000c077824 */ /* 0x000fe200078e0207 */
[----:B------:R-:W-:Y:S06]  /*c530*/  @P2 BRA `(.L_x_1923) ;  /* 0xfffffffc00002947 */ /* 0x000fec000383ffff */
.L_x_1918:
[----:B--2---:R-:W-:Y:S05]  /*c540*/  BSYNC.RECONVERGENT B1 ;  /* 0x0000000000017941 */ /* 0x004fea0003800200 */
.L_x_1917:
        /* <DEDUP_REMOVED lines=10> */
.L_x_1941:
        /* <DEDUP_REMOVED lines=38> */
.L_x_1928:
[----:B------:R-:W-:Y:S05]  /*c850*/  BSYNC.RECONVERGENT B3 ;  /* 0x0000000000037941 */ /* 0x000fea0003800200 */
.L_x_1927:
        /* <DEDUP_REMOVED lines=19> */
.L_x_1926:
[----:B------:R-:W-:Y:S05]  /*c990*/  BSYNC.RECONVERGENT B2 ;  /* 0x0000000000027941 */ /* 0x000fea0003800200 */
.L_x_1925:
[----:B01----:R-:W-:-:S05]  /*c9a0*/  IMAD.WIDE R16, R13, 0x4, R22 ;  /* 0x000000040d107825 */ /* 0x003fca00078e0216 */
        /* <DEDUP_REMOVED lines=37> */
.L_x_1932:
[----:B------:R-:W-:Y:S05]  /*cc00*/  BSYNC.RECONVERGENT B3 ;  /* 0x0000000000037941 */ /* 0x000fea0003800200 */
.L_x_1931:
        /* <DEDUP_REMOVED lines=19> */
.L_x_1930:
[----:B------:R-:W-:Y:S05]  /*cd40*/  BSYNC.RECONVERGENT B2 ;  /* 0x0000000000027941 */ /* 0x000fea0003800200 */
.L_x_1929:
[----:B01----:R-:W-:-:S05]  /*cd50*/  IMAD.WIDE R16, R15, 0x4, R22 ;  /* 0x000000040f107825 */ /* 0x003fca00078e0216 */
[----:B------:R-:W2:Y:S01]  /*cd60*/  LDG.E R12, desc[UR10][R16.64] ;  /* 0x0000000a100c7981 */ /* 0x000ea2000c1e1900 */
        /* <DEDUP_REMOVED lines=36> */
.L_x_1936:
[----:B------:R-:W-:Y:S05]  /*cfb0*/  BSYNC.RECONVERGENT B3 ;  /* 0x0000000000037941 */ /* 0x000fea0003800200 */
.L_x_1935:
        /* <DEDUP_REMOVED lines=19> */
.L_x_1934:
[----:B------:R-:W-:Y:S05]  /*d0f0*/  BSYNC.RECONVERGENT B2 ;  /* 0x0000000000027941 */ /* 0x000fea0003800200 */
.L_x_1933:
        /* <DEDUP_REMOVED lines=37> */
.L_x_1940:
[----:B------:R-:W-:Y:S05]  /*d350*/  BSYNC.RECONVERGENT B3 ;  /* 0x0000000000037941 */ /* 0x000fea0003800200 */
.L_x_1939:
        /* <DEDUP_REMOVED lines=19> */
.L_x_1938:
[----:B------:R-:W-:Y:S05]  /*d490*/  BSYNC.RECONVERGENT B2 ;  /* 0x0000000000027941 */ /* 0x000fea0003800200 */
.L_x_1937:
[----:B01----:R-:W0:Y:S01]  /*d4a0*/  LDC R6, c[0x0][0x39c] ;  /* 0x0000e700ff067b82 */ /* 0x003e220000000800 */
[C---:B------:R-:W-:Y:S02]  /*d4b0*/  VIADD R12, R4.reuse, 0x400 ;  /* 0x00000400040c7836 */ /* 0x040fe40000000000 */
[----:B------:R-:W-:-:S03]  /*d4c0*/  VIADD R4, R4, 0x800 ;  /* 0x0000080004047836 */ /* 0x000fc60000000000 */
[----:B------:R-:W-:Y:S01]  /*d4d0*/  ISETP.GE.U32.AND P0, PT, R12, UR4, PT ;  /* 0x000000040c007c0c */ /* 0x000fe2000bf06070 */
[C---:B0-----:R-:W-:Y:S02]  /*d4e0*/  IMAD R7, R6.reuse, 0x800, R7 ;  /* 0x0000080006077824 */ /* 0x041fe400078e0207 */
[C---:B------:R-:W-:Y:S02]  /*d4f0*/  IMAD R15, R6.reuse, 0x800, R15 ;  /* 0x00000800060f7824 */ /* 0x040fe400078e020f */
[C---:B------:R-:W-:Y:S02]  /*d500*/  IMAD R13, R6.reuse, 0x800, R13 ;  /* 0x00000800060d7824 */ /* 0x040fe400078e020d */
[----:B------:R-:W-:-:S06]  /*d510*/  IMAD R5, R6, 0x800, R5 ;  /* 0x0000080006057824 */ /* 0x000fcc00078e0205 */
[----:B------:R-:W-:Y:S05]  /*d520*/  @!P0 BRA `(.L_x_1941) ;  /* 0xfffffff000308947 */ /* 0x000fea000383ffff */
[----:B------:R-:W-:Y:S05]  /*d530*/  BSYNC.RECONVERGENT B1 ;  /* 0x0000000000017941 */ /* 0x000fea0003800200 */
.L_x_1924:
[----:B------:R-:W-:Y:S05]  /*d540*/  BRA `(.L_x_1916) ;  /* 0x0000001400ec7947 */ /* 0x000fea0003800000 */
.L_x_1915:
        /* <DEDUP_REMOVED lines=18> */
[----:B------:R-:W-:-:S07]  /*d670*/  IMAD.WIDE.U32 R12, R14, 0x4, R22 ;  /* 0x000000040e0c7825 */ /* 0x000fce00078e0016 */
.L_x_1960:
        /* <DEDUP_REMOVED lines=40> */
.L_x_1947:
[----:B------:R-:W-:Y:S05]  /*d900*/  BSYNC.RECONVERGENT B3 ;  /* 0x0000000000037941 */ /* 0x000fea0003800200 */
.L_x_1946:
        /* <DEDUP_REMOVED lines=19> */
.L_x_1945:
[----:B------:R-:W-:Y:S05]  /*da40*/  BSYNC.RECONVERGENT B2 ;  /* 0x0000000000027941 */ /* 0x000fea0003800200 */
.L_x_1944:
        /* <DEDUP_REMOVED lines=36> */
.L_x_1951:
[----:B------:R-:W-:Y:S05]  /*dc90*/  BSYNC.RECONVERGENT B3 ;  /* 0x0000000000037941 */ /* 0x000fea0003800200 */
.L_x_1950:
        /* <DEDUP_REMOVED lines=11> */
[----:B---3--:R-:W-:-:S06]  /*dd50*/  LOP3.LUT R25, R25, UR12, RZ, 0xc0, !PT ;  /* 0x0000000c19197c12 */ /* 0x008fcc000f8ec0ff */
[----:B------:R-:W1:Y:S05]  /*dd60*/  POPC R25, R25 ;  /* 0x0000001900197309 */ /* 0x000e6a0000000000 */
[----:B0-----:R-:W0:Y:S04]  /*dd70*/  @P0 ATOMS.ADD R24, [UR8], R19 ;  /* 0x00000013ff18098c */ /* 0x001e280008000008 */
[----:B0-----:R-:W1:Y:S02]  /*dd80*/  SHFL.IDX PT, R18, R24, R21, 0x1f ;  /* 0x00001f1518127589 */ /* 0x001e6400000e0000 */
[----:B-1----:R-:W-:-:S05]  /*dd90*/  IMAD.IADD R18, R18, 0x1, R25 ;  /* 0x0000000112127824 */ /* 0x002fca00078e0219 */
[----:B------:R-:W-:-:S05]  /*dda0*/  LEA R18, R18, UR7, 0x2 ;  /* 0x0000000712127c11 */ /* 0x000fca000f8e10ff */
[----:B------:R1:W-:Y:S04]  /*ddb0*/  STS [R18+0x2000], R5 ;  /* 0x0020000512007388 */ /* 0x0003e80000000800 */
[----:B------:R1:W-:Y:S02]  /*ddc0*/  STS [R18], R4 ;  /* 0x0000000412007388 */ /* 0x0003e40000000800 */
.L_x_1949:
[----:B------:R-:W-:Y:S05]  /*ddd0*/  BSYNC.RECONVERGENT B2 ;  /* 0x0000000000027941 */ /* 0x000fea0003800200 */
.L_x_1948:
        /* <DEDUP_REMOVED lines=36> */
.L_x_1955:
[----:B------:R-:W-:Y:S05]  /*e020*/  BSYNC.RECONVERGENT B3 ;  /* 0x0000000000037941 */ /* 0x000fea0003800200 */
.L_x_1954:
        /* <DEDUP_REMOVED lines=19> */
.L_x_1953:
[----:B------:R-:W-:Y:S05]  /*e160*/  BSYNC.RECONVERGENT B2 ;  /* 0x0000000000027941 */ /* 0x000fea0003800200 */
.L_x_1952:
        /* <DEDUP_REMOVED lines=36> */
.L_x_1959:
[----:B------:R-:W-:Y:S05]  /*e3b0*/  BSYNC.RECONVERGENT B3 ;  /* 0x0000000000037941 */ /* 0x000fea0003800200 */
.L_x_1958:
        /* <DEDUP_REMOVED lines=19> */
.L_x_1957:
[----:B------:R-:W-:Y:S05]  /*e4f0*/  BSYNC.RECONVERGENT B2 ;  /* 0x0000000000027941 */ /* 0x000fea0003800200 */
.L_x_1956:
[----:B01----:R-:W-:-:S04]  /*e500*/  VIADD R17, R15, 0x200 ;  /* 0x000002000f117836 */ /* 0x003fc80000000000 */
[----:B------:R-:W-:Y:S01]  /*e510*/  IMAD.MOV.U32 R15, RZ, RZ, R17 ;  /* 0x000000ffff0f7224 */ /* 0x000fe200078e0011 */
[----:B------:R-:W-:-:S13]  /*e520*/  ISETP.GT.AND P0, PT, R16, R17, PT ;  /* 0x000000111000720c */ /* 0x000fda0003f04270 */
[----:B------:R-:W-:Y:S05]  /*e530*/  @P0 BRA `(.L_x_1960) ;  /* 0xfffffff000500947 */ /* 0x000fea000383ffff */
.L_x_1943:
[----:B------:R-:W-:Y:S05]  /*e540*/  BSYNC.RECONVERGENT B1 ;  /* 0x0000000000017941 */ /* 0x000fea0003800200 */
.L_x_1942:
[----:B------:R-:W-:Y:S01]  /*e550*/  ISETP.GE.U32.AND P0, PT, R33, R14, PT ;  /* 0x0000000e2100720c */ /* 0x000fe20003f06070 */
[----:B------:R-:W-:-:S12]  /*e560*/  BSSY.RECONVERGENT B1, `(.L_x_1961) ;  /* 0x000003b000017945 */ /* 0x000fd80003800200 */
[----:B------:R-:W-:Y:S05]  /*e570*/  @P0 BRA `(.L_x_1962) ;  /* 0x0000000000e40947 */ /* 0x000fea0003800000 */
        /* <DEDUP_REMOVED lines=36> */
.L_x_1964:
[----:B------:R-:W-:Y:S05]  /*e7c0*/  BSYNC.RECONVERGENT B2 ;  /* 0x0000000000027941 */ /* 0x000fea0003800200 */
.L_x_1963:
        /* <DEDUP_REMOVED lines=20> */
.L_x_1962:
[----:B------:R-:W-:Y:S05]  /*e910*/  BSYNC.RECONVERGENT B1 ;  /* 0x0000000000017941 */ /* 0x000fea0003800200 */
.L_x_1961:
[----:B------:R-:W-:-:S04]  /*e920*/  IMAD.IADD R5, R33, 0x1, R14 ;  /* 0x0000000121057824 */ /* 0x000fc800078e020e */
[----:B------:R-:W-:-:S05]  /*e930*/  IMAD R5, R16, 0x4, R5 ;  /* 0x0000000410057824 */ /* 0x000fca00078e0205 */
[----:B------:R-:W-:-:S13]  /*e940*/  ISETP.GE.AND P0, PT, R5, UR4, PT ;  /* 0x0000000405007c0c */ /* 0x000fda000bf06270 */
[----:B------:R-:W-:Y:S05]  /*e950*/  @P0 BRA `(.L_x_1916) ;  /* 0x0000000000e80947 */ /* 0x000fea0003800000 */
[----:B0-----:R-:W-:-:S05]  /*e960*/  IMAD.WIDE R6, R5, 0x4, R22 ;  /* 0x0000000405067825 */ /* 0x001fca00078e0216 */
        /* <DEDUP_REMOVED lines=36> */
.L_x_1966:
[----:B------:R-:W-:Y:S05]  /*ebb0*/  BSYNC.RECONVERGENT B1 ;  /* 0x0000000000017941 */ /* 0x000fea0003800200 */
.L_x_1965:
        /* <DEDUP_REMOVED lines=20> */
.L_x_1916:
[----:B--2---:R-:W-:Y:S05]  /*ed00*/  BSYNC.RECONVERGENT B0 ;  /* 0x0000000000007941 */ /* 0x004fea0003800200 */
.L_x_1914:
        /* <DEDUP_REMOVED lines=49> */
.L_x_1988:
[----:B01234-:R-:W-:-:S04]  /*f020*/  IMAD.WIDE R4, R17, 0x4, R22 ;  /* 0x0000000411047825 */ /* 0x01ffc800078e0216 */
[--C-:B------:R-:W-:Y:S01]  /*f030*/  IMAD.WIDE R6, R19, 0x4, R22.reuse ;  /* 0x0000000413067825 */ /* 0x100fe200078e0216 */
[----:B------:R0:W2:Y:S03]  /*f040*/  LDG.E R26, desc[UR10][R4.64] ;  /* 0x0000000a041a7981 */ /* 0x0000a6000c1e1900 */
[--C-:B------:R-:W-:Y:S01]  /*f050*/  IMAD.WIDE R8, R21, 0x4, R22.reuse ;  /* 0x0000000415087825 */ /* 0x100fe200078e0216 */
[----:B------:R1:W4:Y:S03]  /*f060*/  LDG.E R32, desc[UR10][R6.64] ;  /* 0x0000000a06207981 */ /* 0x000326000c1e1900 */
[--C-:B------:R-:W-:Y:S02]  /*f070*/  IMAD.WIDE R10, R25, 0x4, R22.reuse ;  /* 0x00000004190a7825 */ /* 0x100fe400078e0216 */
[----:B------:R5:W3:Y:S02]  /*f080*/  LDG.E R8, desc[UR10][R8.64] ;  /* 0x0000000a08087981 */ /* 0x000ae4000c1e1900 */
[----:B------:R-:W-:-:S02]  /*f090*/  IMAD.WIDE R12, R29, 0x4, R22 ;  /* 0x000000041d0c7825 */ /* 0x000fc400078e0216 */
[----:B------:R4:W3:Y:S02]  /*f0a0*/  LDG.E R10, desc[UR10][R10.64] ;  /* 0x0000000a0a0a7981 */ /* 0x0008e4000c1e1900 */
[--C-:B------:R-:W-:Y:S02]  /*f0b0*/  IMAD.WIDE R14, R27, 0x4, R22.reuse ;  /* 0x000000041b0e7825 */ /* 0x100fe400078e0216 */
[----:B------:R-:W3:Y:S02]  /*f0c0*/  LDG.E R12, desc[UR10][R12.64] ;  /* 0x0000000a0c0c7981 */ /* 0x000ee4000c1e1900 */
[--C-:B0-----:R-:W-:Y:S02]  /*f0d0*/  IMAD.WIDE R4, R31, 0x4, R22.reuse ;  /* 0x000000041f047825 */ /* 0x101fe400078e0216 */
[----:B------:R-:W3:Y:S02]  /*f0e0*/  LDG.E R14, desc[UR10][R14.64] ;  /* 0x0000000a0e0e7981 */ /* 0x000ee4000c1e1900 */
[----:B-1----:R-:W-:-:S02]  /*f0f0*/  IMAD.WIDE R6, R35, 0x4, R22 ;  /* 0x0000000423067825 */ /* 0x002fc400078e0216 */
[----:B------:R3:W3:Y:S04]  /*f100*/  LDG.E R4, desc[UR10][R4.64] ;  /* 0x0000000a04047981 */ /* 0x0006e8000c1e1900 */
[----:B------:R0:W3:Y:S01]  /*f110*/  LDG.E R6, desc[UR10][R6.64] ;  /* 0x0000000a06067981 */ /* 0x0000e2000c1e1900 */
[----:B------:R-:W-:Y:S01]  /*f120*/  BSSY.RECONVERGENT B2, `(.L_x_1972) ;  /* 0x0000031000027945 */ /* 0x000fe20003800200 */
[C---:B--2---:R-:W-:Y:S02]  /*f130*/  ISETP.GE.AND P0, PT, R26.reuse, RZ, PT ;  /* 0x000000ff1a00720c */ /* 0x044fe40003f06270 */
[----:B-----5:R-:W-:Y:S02]  /*f140*/  LOP3.LUT R9, R26, 0x7ffffc00, RZ, 0xc, !PT ;  /* 0x7ffffc001a097812 */ /* 0x020fe400078e0cff */
[----:B----4-:R-:W-:-:S02]  /*f150*/  LOP3.LUT R11, R32, 0x7ffffc00, RZ, 0xc, !PT ;  /* 0x7ffffc00200b7812 */ /* 0x010fc400078e0cff */
[----:B------:R-:W-:Y:S02]  /*f160*/  SEL R9, R26, R9, !P0 ;  /* 0x000000091a097207 */ /* 0x000fe40004000000 */
[----:B------:R-:W-:Y:S02]  /*f170*/  ISETP.GE.AND P0, PT, R32, RZ, PT ;  /* 0x000000ff2000720c */ /* 0x000fe40003f06270 */
[----:B---3--:R-:W-:Y:S02]  /*f180*/  LOP3.LUT R5, R8, 0x7ffffc00, RZ, 0xc, !PT ;  /* 0x7ffffc0008057812 */ /* 0x008fe400078e0cff */
[----:B------:R-:W-:Y:S02]  /*f190*/  SEL R11, R32, R11, !P0 ;  /* 0x0000000b200b7207 */ /* 0x000fe40004000000 */
[----:B------:R-:W-:Y:S02]  /*f1a0*/  ISETP.GE.AND P0, PT, R8, RZ, PT ;  /* 0x000000ff0800720c */ /* 0x000fe40003f06270 */
[----:B0-----:R-:W-:-:S02]  /*f1b0*/  LOP3.LUT R7, R10, 0x7ffffc00, RZ, 0xc, !PT ;  /* 0x7ffffc000a077812 */ /* 0x001fc400078e0cff */
[----:B------:R-:W-:Y:S02]  /*f1c0*/  SEL R5, R8, R5, !P0 ;  /* 0x0000000508057207 */ /* 0x000fe40004000000 */
[C---:B------:R-:W-:Y:S02]  /*f1d0*/  ISETP.GE.AND P0, PT, R10.reuse, RZ, PT ;  /* 0x000000ff0a00720c */ /* 0x040fe40003f06270 */
[----:B------:R-:W-:Y:S02]  /*f1e0*/  LOP3.LUT R11, R11, UR5, RZ, 0x3c, !PT ;  /* 0x000000050b0b7c12 */ /* 0x000fe4000f8e3cff */
[----:B------:R-:W-:Y:S02]  /*f1f0*/  LOP3.LUT R5, R5, UR5, RZ, 0x3c, !PT ;  /* 0x0000000505057c12 */ /* 0x000fe4000f8e3cff */
[----:B------:R-:W-:Y:S02]  /*f200*/  SEL R7, R10, R7, !P0 ;  /* 0x000000070a077207 */ /* 0x000fe40004000000 */
[----:B------:R-:W-:-:S02]  /*f210*/  LOP3.LUT R9, R9, UR5, RZ, 0x3c, !PT ;  /* 0x0000000509097c12 */ /* 0x000fc4000f8e3cff */
[----:B------:R-:W-:Y:S02]  /*f220*/  ISETP.GT.U32.AND P1, PT, R11, 0x3ff, PT ;  /* 0x000003ff0b00780c */ /* 0x000fe40003f24070 */
[----:B------:R-:W-:Y:S02]  /*f230*/  ISETP.GT.U32.AND P0, PT, R5, 0x3ff, PT ;  /* 0x000003ff0500780c */ /* 0x000fe40003f04070 */
[C---:B------:R-:W-:Y:S02]  /*f240*/  ISETP.GE.AND P2, PT, R12.reuse, RZ, PT ;  /* 0x000000ff0c00720c */ /* 0x040fe40003f46270 */
[----:B------:R-:W-:Y:S02]  /*f250*/  LOP3.LUT R7, R7, UR5, RZ, 0x3c, !PT ;  /* 0x0000000507077c12 */ /* 0x000fe4000f8e3cff */
[----:B------:R-:W-:Y:S02]  /*f260*/  LOP3.LUT R5, R12, 0x7ffffc00, RZ, 0xc, !PT ;  /* 0x7ffffc000c057812 */ /* 0x000fe400078e0cff */
[----:B------:R-:W-:-:S02]  /*f270*/  ISETP.GT.U32.AND P6, PT, R9, 0x3ff, PT ;  /* 0x000003ff0900780c */ /* 0x000fc40003fc4070 */
[----:B------:R-:W-:Y:S02]  /*f280*/  P2R R9, PR, RZ, 0x2 ;  /* 0x00000002ff097803 */ /* 0x000fe40000000000 */
[----:B------:R-:W-:Y:S02]  /*f290*/  ISETP.GT.U32.AND P1, PT, R7, 0x3ff, PT ;  /* 0x000003ff0700780c */ /* 0x000fe40003f24070 */
[----:B------:R-:W-:Y:S02]  /*f2a0*/  SEL R5, R12, R5, !P2 ;  /* 0x000000050c057207 */ /* 0x000fe40005000000 */
[C---:B------:R-:W-:Y:S02]  /*f2b0*/  ISETP.GE.AND P2, PT, R14.reuse, RZ, PT ;  /* 0x000000ff0e00720c */ /* 0x040fe40003f46270 */
[----:B------:R-:W-:Y:S02]  /*f2c0*/  LOP3.LUT R7, R14, 0x7ffffc00, RZ, 0xc, !PT ;  /* 0x7ffffc000e077812 */ /* 0x000fe400078e0cff */
[----:B------:R-:W-:-:S02]  /*f2d0*/  LOP3.LUT R5, R5, UR5, RZ, 0x3c, !PT ;  /* 0x0000000505057c12 */ /* 0x000fc4000f8e3cff */
[----:B------:R-:W-:Y:S02]  /*f2e0*/  SEL R7, R14, R7, !P2 ;  /* 0x000000070e077207 */ /* 0x000fe40005000000 */
[----:B------:R-:W-:Y:S02]  /*f2f0*/  ISETP.GT.U32.AND P2, PT, R5, 0x3ff, PT ;  /* 0x000003ff0500780c */ /* 0x000fe40003f44070 */
[C---:B------:R-:W-:Y:S02]  /*f300*/  ISETP.GE.AND P4, PT, R4.reuse, RZ, PT ;  /* 0x000000ff0400720c */ /* 0x040fe40003f86270 */
[----:B------:R-:W-:Y:S02]  /*f310*/  LOP3.LUT R7, R7, UR5, RZ, 0x3c, !PT ;  /* 0x0000000507077c12 */ /* 0x000fe4000f8e3cff */
[----:B------:R-:W-:Y:S02]  /*f320*/  LOP3.LUT R5, R4, 0x7ffffc00, RZ, 0xc, !PT ;  /* 0x7ffffc0004057812 */ /* 0x000fe400078e0cff */
[----:B------:R-:W-:-:S02]  /*f330*/  ISETP.GT.U32.AND P3, PT, R7, 0x3ff, PT ;  /* 0x000003ff0700780c */ /* 0x000fc40003f64070 */
[----:B------:R-:W-:Y:S02]  /*f340*/  SEL R5, R4, R5, !P4 ;  /* 0x0000000504057207 */ /* 0x000fe40006000000 */
[C---:B------:R-:W-:Y:S02]  /*f350*/  ISETP.GE.AND P4, PT, R6.reuse, RZ, PT ;  /* 0x000000ff0600720c */ /* 0x040fe40003f86270 */
[C---:B------:R-:W-:Y:S02]  /*f360*/  LOP3.LUT R7, R6.reuse, 0x7ffffc00, RZ, 0xc, !PT ;  /* 0x7ffffc0006077812 */ /* 0x040fe400078e0cff */
[----:B------:R-:W-:Y:S02]  /*f370*/  LOP3.LUT R5, R5, UR5, RZ, 0x3c, !PT ;  /* 0x0000000505057c12 */ /* 0x000fe4000f8e3cff */
[----:B------:R-:W-:Y:S02]  /*f380*/  SEL R7, R6, R7, !P4 ;  /* 0x0000000706077207 */ /* 0x000fe40006000000 */
[----:B------:R-:W-:-:S02]  /*f390*/  ISETP.GT.U32.AND P4, PT, R5, 0x3ff, PT ;  /* 0x000003ff0500780c */ /* 0x000fc40003f84070 */
[----:B------:R-:W-:-:S04]  /*f3a0*/  LOP3.LUT R7, R7, UR5, RZ, 0x3c, !PT ;  /* 0x0000000507077c12 */ /* 0x000fc8000f8e3cff */
[----:B------:R-:W-:Y:S01]  /*f3b0*/  ISETP.GT.U32.AND P5, PT, R7, 0x3ff, PT ;  /* 0x000003ff0700780c */ /* 0x000fe20003fa4070 */
[----:B------:R-:W-:-:S12]  /*f3c0*/  @P6 BRA `(.L_x_1973) ;  /* 0x0000000000186947 */ /* 0x000fd80003800000 */
[----:B------:R-:W-:-:S04]  /*f3d0*/  LOP3.LUT R5, RZ, R26, RZ, 0x33, !PT ;  /* 0x0000001aff057212 */ /* 0x000fc800078e33ff */
[----:B------:R-:W-:-:S04]  /*f3e0*/  SHF.R.S32.HI R5, RZ, 0x1f, R5 ;  /* 0x0000001fff057819 */ /* 0x000fc80000011405 */
[----:B------:R-:W-:-:S05]  /*f3f0*/  LOP3.LUT R5, R26, R5, RZ, 0x3c, !PT ;  /* 0x000000051a057212 */ /* 0x000fca00078e3cff */
[----:B------:R-:W-:-:S05]  /*f400*/  IMAD.SHL.U32 R5, R5, 0x4, RZ ;  /* 0x0000000405057824 */ /* 0x000fca00078e00ff */
[----:B------:R-:W-:-:S05]  /*f410*/  LOP3.LUT R5, R5, 0xffc, RZ, 0xc0, !PT ;  /* 0x00000ffc05057812 */ /* 0x000fca00078ec0ff */
[----:B------:R0:W-:Y:S02]  /*f420*/  ATOMS.POPC.INC.32 RZ, [R5+UR7+0x8a0] ;  /* 0x0008a00005ff7f8c */ /* 0x0001e4000d800007 */
.L_x_1973:
[----:B------:R-:W-:Y:S05]  /*f430*/  BSYNC.RECONVERGENT B2 ;  /* 0x0000000000027941 */ /* 0x000fea0003800200 */
.L_x_1972:
[----:B------:R-:W-:Y:S01]  /*f440*/  ISETP.NE.AND P6, PT, R9, RZ, PT ;  /* 0x000000ff0900720c */ /* 0x000fe20003fc5270 */
[----:B------:R-:W-:-:S12]  /*f450*/  BSSY.RECONVERGENT B2, `(.L_x_1974) ;  /* 0x0000008000027945 */ /* 0x000fd80003800200 */
[----:B------:R-:W-:Y:S05]  /*f460*/  @P6 BRA `(.L_x_1975) ;  /* 0x0000000000186947 */ /* 0x000fea0003800000 */
[----:B0-----:R-:W-:-:S04]  /*f470*/  LOP3.LUT R5, RZ, R32, RZ, 0x33, !PT ;  /* 0x00000020ff057212 */ /* 0x001fc800078e33ff */
[----:B------:R-:W-:-:S04]  /*f480*/  SHF.R.S32.HI R5, RZ, 0x1f, R5 ;  /* 0x0000001fff057819 */ /* 0x000fc80000011405 */
[----:B------:R-:W-:-:S05]  /*f490*/  LOP3.LUT R5, R32, R5, RZ, 0x3c, !PT ;  /* 0x0000000520057212 */ /* 0x000fca00078e3cff */
[----:B------:R-:W-:-:S05]  /*f4a0*/  IMAD.SHL.U32 R5, R5, 0x4, RZ ;  /* 0x0000000405057824 */ /* 0x000fca00078e00ff */
[----:B------:R-:W-:-:S05]  /*f4b0*/  LOP3.LUT R5, R5, 0xffc, RZ, 0xc0, !PT ;  /* 0x00000ffc05057812 */ /* 0x000fca00078ec0ff */
[----:B------:R1:W-:Y:S02]  /*f4c0*/  ATOMS.POPC.INC.32 RZ, [R5+UR7+0x8a0] ;  /* 0x0008a00005ff7f8c */ /* 0x0003e4000d800007 */
.L_x_1975:
[----:B------:R-:W-:Y:S05]  /*f4d0*/  BSYNC.RECONVERGENT B2 ;  /* 0x0000000000027941 */ /* 0x000fea0003800200 */
.L_x_1974:
[----:B------:R-:W-:Y:S04]  /*f4e0*/  BSSY.RECONVERGENT B2, `(.L_x_1976) ;  /* 0x0000008000027945 */ /* 0x000fe80003800200 */
[----:B------:R-:W-:Y:S05]  /*f4f0*/  @P0 BRA `(.L_x_1977) ;  /* 0x0000000000180947 */ /* 0x000fea0003800000 */
[----:B01----:R-:W-:-:S04]  /*f500*/  LOP3.LUT R5, RZ, R8, RZ, 0x33, !PT ;  /* 0x00000008ff057212 */ /* 0x003fc800078e33ff */
[----:B------:R-:W-:-:S04]  /*f510*/  SHF.R.S32.HI R5, RZ, 0x1f, R5 ;  /* 0x0000001fff057819 */ /* 0x000fc80000011405 */
[----:B------:R-:W-:-:S05]  /*f520*/  LOP3.LUT R5, R8, R5, RZ, 0x3c, !PT ;  /* 0x0000000508057212 */ /* 0x000fca00078e3cff */
[----:B------:R-:W-:-:S05]  /*f530*/  IMAD.SHL.U32 R5, R5, 0x4, RZ ;  /* 0x0000000405057824 */ /* 0x000fca00078e00ff */
[----:B------:R-:W-:-:S05]  /*f540*/  LOP3.LUT R5, R5, 0xffc, RZ, 0xc0, !PT ;  /* 0x00000ffc05057812 */ /* 0x000fca00078ec0ff */
[----:B------:R2:W-:Y:S02]  /*f550*/  ATOMS.POPC.INC.32 RZ, [R5+UR7+0x8a0] ;  /* 0x0008a00005ff7f8c */ /* 0x0005e4000d800007 */
.L_x_1977:
[----:B------:R-:W-:Y:S05]  /*f560*/  BSYNC.RECONVERGENT B2 ;  /* 0x0000000000027941 */ /* 0x000fea0003800200 */
.L_x_1976:
[----:B------:R-:W-:Y:S04]  /*f570*/  BSSY.RECONVERGENT B2, `(.L_x_1978) ;  /* 0x0000008000027945 */ /* 0x000fe80003800200 */
[----:B------:R-:W-:Y:S05]  /*f580*/  @P1 BRA `(.L_x_1979) ;  /* 0x0000000000181947 */ /* 0x000fea0003800000 */
[----:B012---:R-:W-:-:S04]  /*f590*/  LOP3.LUT R5, RZ, R10, RZ, 0x33, !PT ;  /* 0x0000000aff057212 */ /* 0x007fc800078e33ff */
[----:B------:R-:W-:-:S04]  /*f5a0*/  SHF.R.S32.HI R5, RZ, 0x1f, R5 ;  /* 0x0000001fff057819 */ /* 0x000fc80000011405 */
[----:B------:R-:W-:-:S05]  /*f5b0*/  LOP3.LUT R5, R10, R5, RZ, 0x3c, !PT ;  /* 0x000000050a057212 */ /* 0x000fca00078e3cff */
[----:B------:R-:W-:-:S05]  /*f5c0*/  IMAD.SHL.U32 R5, R5, 0x4, RZ ;  /* 0x0000000405057824 */ /* 0x000fca00078e00ff */
[----:B------:R-:W-:-:S05]  /*f5d0*/  LOP3.LUT R5, R5, 0xffc, RZ, 0xc0, !PT ;  /* 0x00000ffc05057812 */ /* 0x000fca00078ec0ff */
[----:B------:R3:W-:Y:S02]  /*f5e0*/  ATOMS.POPC.INC.32 RZ, [R5+UR7+0x8a0] ;  /* 0x0008a00005ff7f8c */ /* 0x0007e4000d800007 */
.L_x_1979:
[----:B------:R-:W-:Y:S05]  /*f5f0*/  BSYNC.RECONVERGENT B2 ;  /* 0x0000000000027941 */ /* 0x000fea0003800200 */
.L_x_1978:
[----:B------:R-:W-:Y:S04]  /*f600*/  BSSY.RECONVERGENT B2, `(.L_x_1980) ;  /* 0x0000008000027945 */ /* 0x000fe80003800200 */
[----:B------:R-:W-:Y:S05]  /*f610*/  @P2 BRA `(.L_x_1981) ;  /* 0x0000000000182947 */ /* 0x000fea0003800000 */
[----:B0123--:R-:W-:-:S04]  /*f620*/  LOP3.LUT R5, RZ, R12, RZ, 0x33, !PT ;  /* 0x0000000cff057212 */ /* 0x00ffc800078e33ff */
[----:B------:R-:W-:-:S04]  /*f630*/  SHF.R.S32.HI R5, RZ, 0x1f, R5 ;  /* 0x0000001fff057819 */ /* 0x000fc80000011405 */
[----:B------:R-:W-:-:S05]  /*f640*/  LOP3.LUT R5, R12, R5, RZ, 0x3c, !PT ;  /* 0x000000050c057212 */ /* 0x000fca00078e3cff */
[----:B------:R-:W-:-:S05]  /*f650*/  IMAD.SHL.U32 R5, R5, 0x4, RZ ;  /* 0x0000000405057824 */ /* 0x000fca00078e00ff */
[----:B------:R-:W-:-:S05]  /*f660*/  LOP3.LUT R5, R5, 0xffc, RZ, 0xc0, !PT ;  /* 0x00000ffc05057812 */ /* 0x000fca00078ec0ff */
[----:B------:R4:W-:Y:S02]  /*f670*/  ATOMS.POPC.INC.32 RZ, [R5+UR7+0x8a0] ;  /* 0x0008a00005ff7f8c */ /* 0x0009e4000d800007 */
.L_x_1981:
[----:B------:R-:W-:Y:S05]  /*f680*/  BSYNC.RECONVERGENT B2 ;  /* 0x0000000000027941 */ /* 0x000fea0003800200 */
.L_x_1980:
[----:B------:R-:W-:Y:S04]  /*f690*/  BSSY.RECONVERGENT B2, `(.L_x_1982) ;  /* 0x0000008000027945 */ /* 0x000fe80003800200 */
[----:B------:R-:W-:Y:S05]  /*f6a0*/  @P3 BRA `(.L_x_1983) ;  /* 0x0000000000183947 */ /* 0x000fea0003800000 */
[----:B01234-:R-:W-:-:S04]  /*f6b0*/  LOP3.LUT R5, RZ, R14, RZ, 0x33, !PT ;  /* 0x0000000eff057212 */ /* 0x01ffc800078e33ff */
[----:B------:R-:W-:-:S04]  /*f6c0*/  SHF.R.S32.HI R5, RZ, 0x1f, R5 ;  /* 0x0000001fff057819 */ /* 0x000fc80000011405 */
[----:B------:R-:W-:-:S05]  /*f6d0*/  LOP3.LUT R5, R14, R5, RZ, 0x3c, !PT ;  /* 0x000000050e057212 */ /* 0x000fca00078e3cff */
[----:B------:R-:W-:-:S05]  /*f6e0*/  IMAD.SHL.U32 R5, R5, 0x4, RZ ;  /* 0x0000000405057824 */ /* 0x000fca00078e00ff */
[----:B------:R-:W-:-:S05]  /*f6f0*/  LOP3.LUT R5, R5, 0xffc, RZ, 0xc0, !PT ;  /* 0x00000ffc05057812 */ /* 0x000fca00078ec0ff */
[----:B------:R0:W-:Y:S02]  /*f700*/  ATOMS.POPC.INC.32 RZ, [R5+UR7+0x8a0] ;  /* 0x0008a00005ff7f8c */ /* 0x0001e4000d800007 */
.L_x_1983:
[----:B------:R-:W-:Y:S05]  /*f710*/  BSYNC.RECONVERGENT B2 ;  /* 0x0000000000027941 */ /* 0x000fea0003800200 */
.L_x_1982:
        /* <DEDUP_REMOVED lines=8> */
.L_x_1985:
[----:B------:R-:W-:Y:S05]  /*f7a0*/  BSYNC.RECONVERGENT B2 ;  /* 0x0000000000027941 */ /* 0x000fea0003800200 */
.L_x_1984:
        /* <DEDUP_REMOVED lines=8> */
.L_x_1987:
[----:B------:R-:W-:Y:S05]  /*f830*/  BSYNC.RECONVERGENT B2 ;  /* 0x0000000000027941 */ /* 0x000fea0003800200 */
.L_x_1986:
        /* <DEDUP_REMOVED lines=13> */
.L_x_1971:
[----:B---3--:R-:W-:Y:S05]  /*f910*/  BSYNC.RECONVERGENT B1 ;  /* 0x0000000000017941 */ /* 0x008fea0003800200 */
.L_x_1970:
        /* <DEDUP_REMOVED lines=16> */
[----:B012-4-:R-:W2:Y:S01]  /*fa20*/  LDG.E R5, desc[UR10][R14.64] ;  /* 0x0000000a0e057981 */ /* 0x017ea2000c1e1900 */
        /* <DEDUP_REMOVED lines=28> */
.L_x_1992:
[----:B------:R-:W-:Y:S05]  /*fbf0*/  BSYNC.RECONVERGENT B2 ;  /* 0x0000000000027941 */ /* 0x000fea0003800200 */
.L_x_1991:
[----:B------:R-:W-:Y:S04]  /*fc00*/  BSSY.RECONVERGENT B2, `(.L_x_1993) ;  /* 0x0000008000027945 */ /* 0x000fe80003800200 */
[----:B------:R-:W-:Y:S05]  /*fc10*/  @P1 BRA `(.L_x_1994) ;  /* 0x0000000000181947 */ /* 0x000fea0003800000 */
[----:B0-----:R-:W-:-:S04]  /*fc20*/  LOP3.LUT R8, RZ, R7, RZ, 0x33, !PT ;  /* 0x00000007ff087212 */ /* 0x001fc800078e33ff */
[----:B------:R-:W-:-:S04]  /*fc30*/  SHF.R.S32.HI R8, RZ, 0x1f, R8 ;  /* 0x0000001fff087819 */ /* 0x000fc80000011408 */
[----:B------:R-:W-:-:S05]  /*fc40*/  LOP3.LUT R8, R7, R8, RZ, 0x3c, !PT ;  /* 0x0000000807087212 */ /* 0x000fca00078e3cff */
[----:B------:R-:W-:-:S05]  /*fc50*/  IMAD.SHL.U32 R8, R8, 0x4, RZ ;  /* 0x0000000408087824 */ /* 0x000fca00078e00ff */
[----:B------:R-:W-:-:S05]  /*fc60*/  LOP3.LUT R8, R8, 0xffc, RZ, 0xc0, !PT ;  /* 0x00000ffc08087812 */ /* 0x000fca00078ec0ff */
[----:B------:R1:W-:Y:S02]  /*fc70*/  ATOMS.POPC.INC.32 RZ, [R8+UR7+0x8a0] ;  /* 0x0008a00008ff7f8c */ /* 0x0003e4000d800007 */
.L_x_1994:
[----:B------:R-:W-:Y:S05]  /*fc80*/  BSYNC.RECONVERGENT B2 ;  /* 0x0000000000027941 */ /* 0x000fea0003800200 */
.L_x_1993:
[----:B------:R-:W-:Y:S04]  /*fc90*/  BSSY.RECONVERGENT B2, `(.L_x_1995) ;  /* 0x0000008000027945 */ /* 0x000fe80003800200 */
[----:B------:R-:W-:Y:S05]  /*fca0*/  @P2 BRA `(.L_x_1996) ;  /* 0x0000000000182947 */ /* 0x000fea0003800000 */
[----:B------:R-:W-:-:S04]  /*fcb0*/  LOP3.LUT R7, RZ, R6, RZ, 0x33, !PT ;  /* 0x00000006ff077212 */ /* 0x000fc800078e33ff */
[----:B------:R-:W-:-:S04]  /*fcc0*/  SHF.R.S32.HI R7, RZ, 0x1f, R7 ;  /* 0x0000001fff077819 */ /* 0x000fc80000011407 */
[----:B------:R-:W-:-:S05]  /*fcd0*/  LOP3.LUT R7, R6, R7, RZ, 0x3c, !PT ;  /* 0x0000000706077212 */ /* 0x000fca00078e3cff */
[----:B------:R-:W-:-:S05]  /*fce0*/  IMAD.SHL.U32 R7, R7, 0x4, RZ ;  /* 0x0000000407077824 */ /* 0x000fca00078e00ff */
[----:B------:R-:W-:-:S05]  /*fcf0*/  LOP3.LUT R7, R7, 0xffc, RZ, 0xc0, !PT ;  /* 0x00000ffc07077812 */ /* 0x000fca00078ec0ff */
[----:B------:R2:W-:Y:S02]  /*fd00*/  ATOMS.POPC.INC.32 RZ, [R7+UR7+0x8a0] ;  /* 0x0008a00007ff7f8c */ /* 0x0005e4000d800007 */
.L_x_1996:
[----:B------:R-:W-:Y:S05]  /*fd10*/  BSYNC.RECONVERGENT B2 ;  /* 0x0000000000027941 */ /* 0x000fea0003800200 */
.L_x_1995:
        /* <DEDUP_REMOVED lines=8> */
.L_x_1998:
[----:B------:R-:W-:Y:S05]  /*fda0*/  BSYNC.RECONVERGENT B2 ;  /* 0x0000000000027941 */ /* 0x000fea0003800200 */
.L_x_1997:
[----:B------:R-:W-:-:S07]  /*fdb0*/  VIADD R18, R18, 0x800 ;  /* 0x0000080012127836 */ /* 0x000fce0000000000 */
.L_x_1990:
[----:B------:R-:W-:Y:S05]  /*fdc0*/  BSYNC.RECONVERGENT B1 ;  /* 0x0000000000017941 */ /* 0x000fea0003800200 */
.L_x_1989:
[----:B------:R-:W-:-:S13]  /*fdd0*/  LOP3.LUT P0, R20, R20, 0x3, RZ, 0xc0, !PT ;  /* 0x0000000314147812 */ /* 0x000fda000780c0ff */
[----:B------:R-:W-:Y:S05]  /*fde0*/  @!P0 BRA `(.L_x_1969) ;  /* 0x0000000800f88947 */ /* 0x000fea0003800000 */
[----:B------:R-:W-:Y:S01]  /*fdf0*/  ISETP.NE.AND P0, PT, R20, 0x1, PT ;  /* 0x000000011400780c */ /* 0x000fe20003f05270 */
[----:B------:R-:W-:-:S12]  /*fe00*/  BSSY.RECONVERGENT B1, `(.L_x_1999) ;  /* 0x0000025000017945 */ /* 0x000fd80003800200 */
[----:B------:R-:W-:Y:S05]  /*fe10*/  @!P0 BRA `(.L_x_2000) ;  /* 0x00000000008c8947 */ /* 0x000fea0003800000 */
[----:B--2---:R-:W-:-:S04]  /*fe20*/  IMAD R7, R18, R4, RZ ;  /* 0x0000000412077224 */ /* 0x004fc800078e02ff */
[----:B------:R-:W-:Y:S02]  /*fe30*/  IMAD R9, R4, 0x200, R7 ;  /* 0x0000020004097824 */ /* 0x000fe400078e0207 */
[----:B---3--:R-:W-:-:S04]  /*fe40*/  IMAD.WIDE R6, R7, 0x4, R22 ;  /* 0x0000000407067825 */ /* 0x008fc800078e0216 */
[----:B01----:R-:W-:Y:S02]  /*fe50*/  IMAD.WIDE R8, R9, 0x4, R22 ;  /* 0x0000000409087825 */ /* 0x003fe400078e0216 */
[----:B------:R-:W2:Y:S04]  /*fe60*/  LDG.E R6, desc[UR10][R6.64] ;  /* 0x0000000a06067981 */ /* 0x000ea8000c1e1900 */
[----:B------:R-:W3:Y:S01]  /*fe70*/  LDG.E R8, desc[UR10][R8.64] ;  /* 0x0000000a08087981 */ /* 0x000ee2000c1e1900 */
[----:B------:R-:W-:Y:S01]  /*fe80*/  BSSY.RECONVERGENT B2, `(.L_x_2001) ;  /* 0x0000012000027945 */ /* 0x000fe20003800200 */
[C---:B--2---:R-:W-:Y:S02]  /*fe90*/  ISETP.GE.AND P0, PT, R6.reuse, RZ, PT ;  /* 0x000000ff0600720c */ /* 0x044fe40003f06270 */
[----:B----4-:R-:W-:-:S02]  /*fea0*/  LOP3.LUT R5, R6, 0x7ffffc00, RZ, 0xc, !PT ;  /* 0x7ffffc0006057812 */ /* 0x010fc400078e0cff */
        /* <DEDUP_REMOVED lines=9> */
[----:B------:R-:W-:-:S04]  /*ff40*/  LOP3.LUT R5, RZ, R6, RZ, 0x33, !PT ;  /* 0x00000006ff057212 */ /* 0x000fc800078e33ff */
[----:B------:R-:W-:-:S04]  /*ff50*/  SHF.R.S32.HI R5, RZ, 0x1f, R5 ;  /* 0x0000001fff057819 */ /* 0x000fc80000011405 */
[----:B------:R-:W-:-:S05]  /*ff60*/  LOP3.LUT R5, R6, R5, RZ, 0x3c, !PT ;  /* 0x0000000506057212 */ /* 0x000fca00078e3cff */
[----:B------:R-:W-:-:S05]  /*ff70*/  IMAD.SHL.U32 R5, R5, 0x4, RZ ;  /* 0x0000000405057824 */ /* 0x000fca00078e00ff */
[----:B------:R-:W-:-:S05]  /*ff80*/  LOP3.LUT R5, R5, 0xffc, RZ, 0xc0, !PT ;  /* 0x00000ffc05057812 */ /* 0x000fca00078ec0ff */
[----:B------:R0:W-:Y:S02]  /*ff90*/  ATOMS.POPC.INC.32 RZ, [R5+UR7+0x8a0] ;  /* 0x0008a00005ff7f8c */ /* 0x0001e4000d800007 */
.L_x_2002:
[----:B------:R-:W-:Y:S05]  /*ffa0*/  BSYNC.RECONVERGENT B2 ;  /* 0x0000000000027941 */ /* 0x000fea0003800200 */
.L_x_2001:
        /* <DEDUP_REMOVED lines=8> */
.L_x_2004:
[----:B------:R-:W-:Y:S05]  /*10030*/  BSYNC.RECONVERGENT B2 ;  /* 0x0000000000027941 */ /* 0x000fea0003800200 */
.L_x_2003:
[----:B------:R-:W-:-:S07]  /*10040*/  VIADD R18, R18, 0x400 ;  /* 0x0000040012127836 */ /* 0x000fce0000000000 */
.L_x_2000:
[----:B------:R-:W-:Y:S05]  /*10050*/  BSYNC.RECONVERGENT B1 ;  /* 0x0000000000017941 */ /* 0x000fea0003800200 */
.L_x_1999:
[----:B------:R-:W-:-:S13]  /*10060*/  LOP3.LUT P0, RZ, R24, 0x200, RZ, 0xc0, !PT ;  /* 0x0000020018ff7812 */ /* 0x000fda000780c0ff */
[----:B------:R-:W-:Y:S05]  /*10070*/  @P0 BRA `(.L_x_1969) ;  /* 0x0000000800540947 */ /* 0x000fea0003800000 */
[----:B012-4-:R-:W-:-:S04]  /*10080*/  IMAD R5, R18, R4, RZ ;  /* 0x0000000412057224 */ /* 0x017fc800078e02ff */
[----:B------:R-:W-:-:S06]  /*10090*/  IMAD.WIDE R4, R5, 0x4, R22 ;  /* 0x0000000405047825 */ /* 0x000fcc00078e0216 */
[----:B------:R-:W2:Y:S02]  /*100a0*/  LDG.E R5, desc[UR10][R4.64] ;  /* 0x0000000a04057981 */ /* 0x000ea4000c1e1900 */
[C---:B--2---:R-:W-:Y:S02]  /*100b0*/  ISETP.GE.AND P0, PT, R5.reuse, RZ, PT ;  /* 0x000000ff0500720c */ /* 0x044fe40003f06270 */
[----:B---3--:R-:W-:-:S04]  /*100c0*/  LOP3.LUT R6, R5, 0x7ffffc00, RZ, 0xc, !PT ;  /* 0x7ffffc0005067812 */ /* 0x008fc800078e0cff */
[----:B------:R-:W-:-:S04]  /*100d0*/  SEL R6, R5, R6, !P0 ;  /* 0x0000000605067207 */ /* 0x000fc80004000000 */
[----:B------:R-:W-:-:S04]  /*100e0*/  LOP3.LUT R6, R6, UR5, RZ, 0x3c, !PT ;  /* 0x0000000506067c12 */ /* 0x000fc8000f8e3cff */
[----:B------:R-:W-:-:S13]  /*100f0*/  ISETP.GT.U32.AND P0, PT, R6, 0x3ff, PT ;  /* 0x000003ff0600780c */ /* 0x000fda0003f04070 */
[----:B------:R-:W-:Y:S05]  /*10100*/  @P0 BRA `(.L_x_1969) ;  /* 0x0000000800300947 */ /* 0x000fea0003800000 */
[----:B------:R-:W-:-:S04]  /*10110*/  LOP3.LUT R4, RZ, R5, RZ, 0x33, !PT ;  /* 0x00000005ff047212 */ /* 0x000fc800078e33ff */
[----:B------:R-:W-:-:S04]  /*10120*/  SHF.R.S32.HI R4, RZ, 0x1f, R4 ;  /* 0x0000001fff047819 */ /* 0x000fc80000011404 */
[----:B------:R-:W-:-:S05]  /*10130*/  LOP3.LUT R4, R5, R4, RZ, 0x3c, !PT ;  /* 0x0000000405047212 */ /* 0x000fca00078e3cff */
[----:B------:R-:W-:-:S05]  /*10140*/  IMAD.SHL.U32 R4, R4, 0x4, RZ ;  /* 0x0000000404047824 */ /* 0x000fca00078e00ff */
[----:B------:R-:W-:-:S05]  /*10150*/  LOP3.LUT R4, R4, 0xffc, RZ, 0xc0, !PT ;  /* 0x00000ffc04047812 */ /* 0x000fca00078ec0ff */
[----:B------:R0:W-:Y:S01]  /*10160*/  ATOMS.POPC.INC.32 RZ, [R4+UR7+0x8a0] ;  /* 0x0008a00004ff7f8c */ /* 0x0001e2000d800007 */
[----:B------:R-:W-:Y:S05]  /*10170*/  BRA `(.L_x_1969) ;  /* 0x0000000800147947 */ /* 0x000fea0003800000 */
.L_x_1968:
        /* <DEDUP_REMOVED lines=16> */
.L_x_2015:
        /* <DEDUP_REMOVED lines=35> */
.L_x_2008:
[----:B------:R-:W-:Y:S05]  /*104b0*/  BSYNC.RECONVERGENT B2 ;  /* 0x0000000000027941 */ /* 0x000fea0003800200 */
.L_x_2007:
        /* <DEDUP_REMOVED lines=11> */
.L_x_2010:
[----:B------:R-:W-:Y:S05]  /*10570*/  BSYNC.RECONVERGENT B2 ;  /* 0x0000000000027941 */ /* 0x000fea0003800200 */
.L_x_2009:
        /* <DEDUP_REMOVED lines=11> */
.L_x_2012:
[----:B------:R-:W-:Y:S05]  /*10630*/  BSYNC.RECONVERGENT B2 ;  /* 0x0000000000027941 */ /* 0x000fea0003800200 */
.L_x_2011:
        /* <DEDUP_REMOVED lines=11> */
.L_x_2014:
[----:B------:R-:W-:Y:S05]  /*106f0*/  BSYNC.RECONVERGENT B2 ;  /* 0x0000000000027941 */ /* 0x000fea0003800200 */
.L_x_2013:
[----:B------:R-:W-:-:S05]  /*10700*/  VIADD R10, R10, 0x200 ;  /* 0x000002000a0a7836 */ /* 0x000fca0000000000 */
[----:B------:R-:W-:-:S13]  /*10710*/  ISETP.GT.AND P0, PT, R11, R10, PT ;  /* 0x0000000a0b00720c */ /* 0x000fda0003f04270 */
[----:B------:R-:W-:Y:S05]  /*10720*/  @P0 BRA `(.L_x_2015) ;  /* 0xfffffff800d40947 */ /* 0x000fea000383ffff */
.L_x_2006:
[----:B------:R-:W-:Y:S05]  /*10730*/  BSYNC.RECONVERGENT B1 ;  /* 0x0000000000017941 */ /* 0x000fea0003800200 */
.L_x_2005:
[C---:B------:R-:W-:Y:S01]  /*10740*/  ISETP.GE.U32.AND P0, PT, R33.reuse, R14, PT ;  /* 0x0000000e2100720c */ /* 0x040fe20003f06070 */
[----:B-1-3--:R-:W-:Y:S01]  /*10750*/  IMAD.IADD R4, R33, 0x1, R14 ;  /* 0x0000000121047824 */ /* 0x00afe200078e020e */
[----:B------:R-:W-:Y:S03]  /*10760*/  BSSY.RECONVERGENT B1, `(.L_x_2016) ;  /* 0x0000014000017945 */ /* 0x000fe60003800200 */
[----:B--2---:R-:W-:-:S05]  /*10770*/  IMAD R5, R11, 0x4, R4 ;  /* 0x000000040b057824 */ /* 0x004fca00078e0204 */
[----:B------:R-:W-:-:S03]  /*10780*/  ISETP.GE.AND P1, PT, R5, UR4, PT ;  /* 0x0000000405007c0c */ /* 0x000fc6000bf26270 */
[----:B------:R-:W-:Y:S10]  /*10790*/  @P0 BRA `(.L_x_2017) ;  /* 0x0000000000400947 */ /* 0x000ff40003800000 */
        /* <DEDUP_REMOVED lines=16> */
.L_x_2017:
[----:B------:R-:W-:Y:S05]  /*108a0*/  BSYNC.RECONVERGENT B1 ;  /* 0x0000000000017941 */ /* 0x000fea0003800200 */
.L_x_2016:
[----:B------:R-:W-:Y:S05]  /*108b0*/  @P1 BRA `(.L_x_1969) ;  /* 0x0000000000441947 */ /* 0x000fea0003800000 */
[----:B-1----:R-:W-:-:S06]  /*108c0*/  IMAD.WIDE R4, R5, 0x4, R22 ;  /* 0x0000000405047825 */ /* 0x002fcc00078e0216 */
        /* <DEDUP_REMOVED lines=16> */
.L_x_1969:
[----:B---3--:R-:W-:Y:S05]  /*109d0*/  BSYNC.RECONVERGENT B0 ;  /* 0x0000000000007941 */ /* 0x008fea0003800200 */
.L_x_1967:
[----:B------:R-:W3:Y:S08]  /*109e0*/  S2UR UR7, SR_CgaCtaId ;  /* 0x00000000000779c3 */ /* 0x000ef00000008800 */
[----:B------:R-:W-:Y:S01]  /*109f0*/  BAR.SYNC.DEFER_BLOCKING 0x0 ;  /* 0x0000000000007b1d */ /* 0x000fe20000010000 */
[----:B------:R-:W-:-:S05]  /*10a00*/  IMAD.MOV.U32 R12, RZ, RZ, RZ ;  /* 0x000000ffff0c7224 */ /* 0x000fca00078e00ff */
[----:B------:R-:W-:Y:S01]  /*10a10*/  UMOV UR6, 0x400 ;  /* 0x0000040000067882 */ /* 0x000fe20000000000 */
[----:B------:R-:W0:Y:S01]  /*10a20*/  LDCU UR8, c[0x0][0x3a0] ;  /* 0x00007400ff0877ac */ /* 0x000e220008000800 */
[----:B---3--:R-:W-:-:S06]  /*10a30*/  ULEA UR6, UR7, UR6, 0x18 ;  /* 0x0000000607067291 */ /* 0x008fcc000f8ec0ff */
[----:B------:R-:W-:-:S04]  /*10a40*/  IMAD.U32 R9, RZ, RZ, UR6 ;  /* 0x00000006ff097e24 */ /* 0x000fc8000f8e00ff */
[--C-:B------:R-:W-:Y:S01]  /*10a50*/  IMAD R0, R0, 0x4, R9.reuse ;  /* 0x0000000400007824 */ /* 0x100fe200078e0209 */
[----:B------:R3:W0:Y:S01]  /*10a60*/  LDS R10, [R9+0x486c] ;  /* 0x00486c00090a7984 */ /* 0x0006220000000800 */
[----:B------:R-:W-:-:S07]  /*10a70*/  IMAD R11, R33, 0x44, R9 ;  /* 0x00000044210b7824 */ /* 0x000fce00078e0209 */
.L_x_2022:
[C---:B012-4-:R-:W-:Y:S01]  /*10a80*/  IMAD R5, R12.reuse, 0x800, R30 ;  /* 0x000008000c057824 */ /* 0x057fe200078e021e */
[----:B------:R-:W-:Y:S05]  /*10a90*/  WARPSYNC.ALL ;  /* 0x0000000000007948 */ /* 0x000fea0003800000 */
[----:B------:R-:W0:Y:S01]  /*10aa0*/  LDS R5, [R5+0x8a0] ;  /* 0x0008a00005057984 */ /* 0x000e220000000800 */
[----:B------:R-:W-:Y:S01]  /*10ab0*/  BAR.SYNC.DEFER_BLOCKING 0x0 ;  /* 0x0000000000007b1d */ /* 0x000fe20000010000 */
[----:B------:R-:W-:Y:S01]  /*10ac0*/  ISETP.GT.U32.AND P0, PT, R33, 0x1f, PT ;  /* 0x0000001f2100780c */ /* 0x000fe20003f04070 */
[----:B------:R-:W-:-:S04]  /*10ad0*/  IMAD R13, R12, 0x800, R3 ;  /* 0x000008000c0d7824 */ /* 0x000fc800078e0203 */
[----:B0-----:R0:W-:Y:S02]  /*10ae0*/  STS [R0+0x10], R5 ;  /* 0x0000100500007388 */ /* 0x0011e40000000800 */
[----:B------:R-:W-:Y:S06]  /*10af0*/  BAR.SYNC.DEFER_BLOCKING 0x0 ;  /* 0x0000000000007b1d */ /* 0x000fec0000010000 */
[----:B------:R-:W-:Y:S05]  /*10b00*/  @P0 BRA `(.L_x_2018) ;  /* 0x00000004002c0947 */ /* 0x000fea0003800000 */
[----:B------:R-:W-:Y:S01]  /*10b10*/  LDS R31, [R11+0x10] ;  /* 0x000010000b1f7984 */ /* 0x000fe20000000800 */
[----:B------:R-:W-:Y:S01]  /*10b20*/  UMOV UR6, 0xffffffff ;  /* 0xffffffff00067882 */ /* 0x000fe20000000000 */
[----:B------:R-:W-:Y:S02]  /*10b30*/  ISETP.NE.AND P1, PT, R33, RZ, PT ;  /* 0x000000ff2100720c */ /* 0x000fe40003f25270 */
[----:B------:R-:W-:Y:S04]  /*10b40*/  LDS R29, [R11+0x14] ;  /* 0x000014000b1d7984 */ /* 0x000fe80000000800 */
[----:B------:R-:W1:Y:S04]  /*10b50*/  LDS R28, [R11+0x18] ;  /* 0x000018000b1c7984 */ /* 0x000e680000000800 */
[----:B------:R-:W-:Y:S04]  /*10b60*/  LDS R27, [R11+0x1c] ;  /* 0x00001c000b1b7984 */ /* 0x000fe80000000800 */
[----:B------:R-:W2:Y:S04]  /*10b70*/  LDS R24, [R11+0x20] ;  /* 0x000020000b187984 */ /* 0x000ea80000000800 */
[----:B------:R-:W-:Y:S04]  /*10b80*/  LDS R16, [R11+0x24] ;  /* 0x000024000b107984 */ /* 0x000fe80000000800 */
[----:B------:R-:W4:Y:S04]  /*10b90*/  LDS R19, [R11+0x28] ;  /* 0x000028000b137984 */ /* 0x000f280000000800 */
[----:B------:R-:W-:Y:S04]  /*10ba0*/  LDS R20, [R11+0x2c] ;  /* 0x00002c000b147984 */ /* 0x000fe80000000800 */
[----:B------:R-:W5:Y:S04]  /*10bb0*/  LDS R15, [R11+0x30] ;  /* 0x000030000b0f7984 */ /* 0x000f680000000800 */
[----:B------:R-:W-:Y:S04]  /*10bc0*/  LDS R25, [R11+0x34] ;  /* 0x000034000b197984 */ /* 0x000fe80000000800 */
        /* <DEDUP_REMOVED lines=8> */
[----:B----4-:R-:W-:-:S04]  /*10c50*/  IADD3 R4, PT, PT, R19, R4, R16 ;  /* 0x0000000413047210 */ /* 0x010fc80007ffe010 */
[----:B-----5:R-:W-:-:S04]  /*10c60*/  IADD3 R4, PT, PT, R15, R4, R20 ;  /* 0x000000040f047210 */ /* 0x020fc80007ffe014 */
        /* <DEDUP_REMOVED lines=14> */
.L_x_2119:
        /* <DEDUP_REMOVED lines=39> */
.L_x_2018:
[----:B------:R-:W-:Y:S05]  /*10fc0*/  WARPSYNC.ALL ;  /* 0x0000000000007948 */ /* 0x000fea0003800000 */
[----:B------:R-:W-:Y:S01]  /*10fd0*/  BAR.SYNC.DEFER_BLOCKING 0x0 ;  /* 0x0000000000007b1d */ /* 0x000fe20000010000 */
[----:B----4-:R-:W-:Y:S02]  /*10fe0*/  LEA.HI R4, R33, R33, RZ, 0x1c ;  /* 0x0000002121047211 */ /* 0x010fe400078fe0ff */
[----:B------:R-:W-:-:S05]  /*10ff0*/  PLOP3.LUT P0, PT, PT, PT, PT, 0x8, 0x80 ;  /* 0x000000000080781c */ /* 0x000fca0003f0e170 */
[----:B------:R-:W1:Y:S01]  /*11000*/  S2UR UR7, SR_CgaCtaId ;  /* 0x00000000000779c3 */ /* 0x000e620000008800 */
[----:B------:R-:W-:Y:S01]  /*11010*/  IMAD R4, R4, 0x4, R9 ;  /* 0x0000000404047824 */ /* 0x000fe200078e0209 */
[----:B------:R-:W-:Y:S01]  /*11020*/  UMOV UR6, 0x400 ;  /* 0x0000040000067882 */ /* 0x000fe20000000000 */
[----:B------:R-:W-:Y:S03]  /*11030*/  BSSY.RECONVERGENT B0, `(.L_x_2020) ;  /* 0x0000014000007945 */ /* 0x000fe60003800200 */
[----:B0-----:R-:W0:Y:S01]  /*11040*/  LDS R5, [R4+0x10] ;  /* 0x0000100004057984 */ /* 0x001e220000000800 */
[----:B-1----:R-:W-:-:S06]  /*11050*/  ULEA UR6, UR7, UR6, 0x18 ;  /* 0x0000000607067291 */ /* 0x002fcc000f8ec0ff */
[----:B---3--:R-:W-:-:S05]  /*11060*/  IMAD.U32 R9, RZ, RZ, UR6 ;  /* 0x00000006ff097e24 */ /* 0x008fca000f8e00ff */
[----:B------:R-:W1:Y:S01]  /*11070*/  LDS R7, [R9+0x890] ;  /* 0x0008900009077984 */ /* 0x000e620000000800 */
[----:B0-----:R-:W-:-:S05]  /*11080*/  IMAD.IADD R5, R5, 0x1, R10 ;  /* 0x0000000105057824 */ /* 0x001fca00078e020a */
        /* <DEDUP_REMOVED lines=14> */
.L_x_2021:
[----:B------:R-:W-:Y:S05]  /*11170*/  BSYNC.RECONVERGENT B0 ;  /* 0x0000000000007941 */ /* 0x000fea0003800200 */
.L_x_2020:
[----:B------:R-:W-:Y:S06]  /*11180*/  BAR.RED.OR.DEFER_BLOCKING 0x0, P0 ;  /* 0x0000000000007b1d */ /* 0x000fec0000014800 */
[----:B------:R-:W1:Y:S01]  /*11190*/  B2R.RESULT RZ, P0 ;  /* 0x0000000000ff731c */ /* 0x000e620000004000 */
[C---:B------:R-:W-:Y:S01]  /*111a0*/  ISETP.LT.U32.AND P1, PT, R12.reuse, 0x3, PT ;  /* 0x000000030c00780c */ /* 0x040fe20003f21070 */
[----:B------:R-:W-:-:S12]  /*111b0*/  VIADD R12, R12, 0x1 ;  /* 0x000000010c0c7836 */ /* 0x000fd80000000000 */
[----:B-1----:R-:W-:Y:S05]  /*111c0*/  @!P0 BRA P1, `(.L_x_2022) ;  /* 0xfffffff8002c8947 */ /* 0x002fea000083ffff */
[----:B------:R-:W0:Y:S02]  /*111d0*/  LDCU UR6, c[0x0][0x39c] ;  /* 0x00007380ff0677ac */ /* 0x000e240008000800 */
[----:B0-----:R-:W-:Y:S01]  /*111e0*/  IMAD.U32 R6, RZ, RZ, UR6 ;  /* 0x00000006ff067e24 */ /* 0x001fe2000f8e00ff */
[----:B------:R-:W-:Y:S05]  /*111f0*/  WARPSYNC.ALL ;  /* 0x0000000000007948 */ /* 0x000fea0003800000 */
[----:B------:R-:W-:Y:S01]  /*11200*/  ISETP.NE.AND P0, PT, R6, 0x1, PT ;  /* 0x000000010600780c */ /* 0x000fe20003f05270 */
[----:B------:R-:W-:Y:S06]  /*11210*/  BAR.SYNC.DEFER_BLOCKING 0x0 ;  /* 0x0000000000007b1d */ /* 0x000fec0000010000 */
[----:B------:R-:W-:Y:S01]  /*11220*/  BSSY.RECONVERGENT B0, `(.L_x_2023) ;  /* 0x00002c0000007945 */ /* 0x000fe20003800200 */
[----:B------:R0:W1:Y:S05]  /*11230*/  LDS R0, [R9+0x4860] ;  /* 0x0048600009007984 */ /* 0x00006a0000000800 */
[----:B0-----:R-:W-:Y:S05]  /*11240*/  @!P0 BRA `(.L_x_2024) ;  /* 0x0000001400248947 */ /* 0x001fea0003800000 */
[----:B------:R-:W-:Y:S01]  /*11250*/  ISETP.GE.U32.AND P0, PT, R33, UR4, PT ;  /* 0x0000000421007c0c */ /* 0x000fe2000bf06070 */
[----:B------:R-:W0:Y:S01]  /*11260*/  LDCU UR13, c[0x0][0x3a0] ;  /* 0x00007400ff0d77ac */ /* 0x000e220008000800 */
[----:B------:R-:W2:Y:S01]  /*11270*/  LDCU UR12, c[0x0][0x3a0] ;  /* 0x00007400ff0c77ac */ /* 0x000ea20008000800 */
[----:B------:R-:W3:Y:S10]  /*11280*/  LDCU UR14, c[0x0][0x39c] ;  /* 0x00007380ff0e77ac */ /* 0x000ef40008000800 */
[----:B------:R-:W-:Y:S05]  /*11290*/  @P0 BRA `(.L_x_2025) ;  /* 0x0000002800e00947 */ /* 0x000fea0003800000 */
[----:B------:R-:W-:Y:S01]  /*112a0*/  LOP3.LUT R2, RZ, R33, RZ, 0x33, !PT ;  /* 0x00000021ff027212 */ /* 0x000fe200078e33ff */
[----:B------:R-:W-:Y:S01]  /*112b0*/  BSSY.RECONVERGENT B1, `(.L_x_2026) ;  /* 0x000004a000017945 */ /* 0x000fe20003800200 */
[----:B-1----:R-:W-:Y:S02]  /*112c0*/  IMAD R9, R0, 0x4, R9 ;  /* 0x0000000400097824 */ /* 0x002fe400078e0209 */
[----:B------:R-:W-:Y:S02]  /*112d0*/  IMAD.MOV.U32 R4, RZ, RZ, R33 ;  /* 0x000000ffff047224 */ /* 0x000fe400078e0021 */
[----:B------:R-:W-:-:S05]  /*112e0*/  VIADD R2, R2, UR4 ;  /* 0x0000000402027c36 */ /* 0x000fca0008000000 */
[----:B------:R-:W-:-:S04]  /*112f0*/  LOP3.LUT R3, R2, 0x600, RZ, 0xc0, !PT ;  /* 0x0000060002037812 */ /* 0x000fc800078ec0ff */
[----:B------:R-:W-:-:S13]  /*11300*/  ISETP.NE.AND P0, PT, R3, 0x600, PT ;  /* 0x000006000300780c */ /* 0x000fda0003f05270 */
[----:B------:R-:W-:Y:S05]  /*11310*/  @!P0 BRA `(.L_x_2027) ;  /* 0x00000004000c8947 */ /* 0x000fea0003800000 */
[----:B------:R-:W-:Y:S01]  /*11320*/  LEA.HI R3, R2, 0x1, RZ, 0x17 ;  /* 0x0000000102037811 */ /* 0x000fe200078fb8ff */
[----:B------:R-:W-:-:S03]  /*11330*/  IMAD.MOV.U32 R4, RZ, RZ, R33 ;  /* 0x000000ffff047224 */ /* 0x000fc600078e0021 */
[----:B------:R-:W-:Y:S01]  /*11340*/  LOP3.LUT R5, R3, 0x3, RZ, 0xc0, !PT ;  /* 0x0000000303057812 */ /* 0x000fe200078ec0ff */
[----:B------:R-:W-:-:S04]  /*11350*/  IMAD R3, R33, R6, RZ ;  /* 0x0000000621037224 */ /* 0x000fc800078e02ff */
[----:B------:R-:W-:-:S07]  /*11360*/  IMAD.MOV R5, RZ, RZ, -R5 ;  /* 0x000000ffff057224 */ /* 0x000fce00078e0a05 */
.L_x_2032:
        /* <DEDUP_REMOVED lines=37> */
.L_x_2031:
[----:B0-23--:R-:W-:Y:S05]  /*115c0*/  BSYNC.RECONVERGENT B3 ;  /* 0x0000000000037941 */ /* 0x00dfea0003800200 */
.L_x_2030:
[----:B------:R-:W-:Y:S05]  /*115d0*/  @P1 BRA `(.L_x_2029) ;  /* 0x0000000000481947 */ /* 0x000fea0003800000 */
[----:B-1----:R-:W0:Y:S01]  /*115e0*/  S2R R7, SR_LANEID ;  /* 0x0000000000077919 */ /* 0x002e220000000000 */
        /* <DEDUP_REMOVED lines=17> */
.L_x_2029:
[----:B0-23--:R-:W-:Y:S05]  /*11700*/  BSYNC.RECONVERGENT B2 ;  /* 0x0000000000027941 */ /* 0x00dfea0003800200 */
.L_x_2028:
[----:B------:R-:W-:Y:S02]  /*11710*/  IMAD.U32 R6, RZ, RZ, UR14 ;  /* 0x0000000eff067e24 */ /* 0x000fe4000f8e00ff */
[----:B-1--4-:R-:W-:Y:S02]  /*11720*/  VIADD R4, R4, 0x200 ;  /* 0x0000020004047836 */ /* 0x012fe40000000000 */
[----:B------:R-:W-:Y:S01]  /*11730*/  IMAD R3, R6, 0x200, R3 ;  /* 0x0000020006037824 */ /* 0x000fe200078e0203 */
[----:B------:R-:W-:Y:S06]  /*11740*/  @P2 BRA `(.L_x_2032) ;  /* 0xfffffffc00082947 */ /* 0x000fec000383ffff */
.L_x_2027:
[----:B0-23--:R-:W-:Y:S05]  /*11750*/  BSYNC.RECONVERGENT B1 ;  /* 0x0000000000017941 */ /* 0x00dfea0003800200 */
.L_x_2026:
[----:B------:R-:W-:-:S13]  /*11760*/  ISETP.GE.U32.AND P0, PT, R2, 0x600, PT ;  /* 0x000006000200780c */ /* 0x000fda0003f06070 */
[----:B------:R-:W-:Y:S05]  /*11770*/  @!P0 BRA `(.L_x_2025) ;  /* 0x0000002400a88947 */ /* 0x000fea0003800000 */
[----:B------:R-:W0:Y:S01]  /*11780*/  LDC R2, c[0x0][0x39c] ;  /* 0x0000e700ff027b82 */ /* 0x000e220000000800 */
        /* <DEDUP_REMOVED lines=8> */
.L_x_2050:
        /* <DEDUP_REMOVED lines=36> */
.L_x_2037:
[----:B------:R-:W-:Y:S05]  /*11a50*/  BSYNC.RECONVERGENT B3 ;  /* 0x0000000000037941 */ /* 0x000fea0003800200 */
.L_x_2036:
[----:B------:R-:W-:Y:S05]  /*11a60*/  @P1 BRA `(.L_x_2035) ;  /* 0x0000000000481947 */ /* 0x000fea0003800000 */
[----:B------:R-:W2:Y:S01]  /*11a70*/  S2R R15, SR_LANEID ;  /* 0x00000000000f7919 */ /* 0x000ea20000000000 */
[----:B------:R-:W-:Y:S02]  /*11a80*/  VOTEU.ANY UR6, UPT, PT ;  /* 0x0000000000067886 */ /* 0x000fe400038e0100 */
[----:B------:R-:W2:Y:S01]  /*11a90*/  FLO.U32 R8, UR6 ;  /* 0x0000000600087d00 */ /* 0x000ea200080e0000 */
[----:B------:R-:W3:Y:S07]  /*11aa0*/  S2R R10, SR_LTMASK ;  /* 0x00000000000a7919 */ /* 0x000eee0000003900 */
[----:B------:R-:W4:Y:S01]  /*11ab0*/  POPC R6, UR6 ;  /* 0x0000000600067d09 */ /* 0x000f220008000000 */
[----:B--2---:R-:W-:-:S02]  /*11ac0*/  ISETP.EQ.U32.AND P0, PT, R8, R15, PT ;  /* 0x0000000f0800720c */ /* 0x004fc40003f02070 */
[----:B---3--:R-:W-:-:S05]  /*11ad0*/  LOP3.LUT R10, R10, UR6, RZ, 0xc0, !PT ;  /* 0x000000060a0a7c12 */ /* 0x008fca000f8ec0ff */
[----:B------:R-:W2:Y:S06]  /*11ae0*/  POPC R17, R10 ;  /* 0x0000000a00117309 */ /* 0x000eac0000000000 */
[----:B----4-:R-:W1:Y:S04]  /*11af0*/  @P0 ATOMS.ADD R15, [R9+0x8a0], R6 ;  /* 0x0008a006090f038c */ /* 0x010e680000000000 */
[----:B-1----:R-:W2:Y:S02]  /*11b00*/  SHFL.IDX PT, R4, R15, R8, 0x1f ;  /* 0x00001f080f047589 */ /* 0x002ea400000e0000 */
[----:B--2---:R-:W-:-:S05]  /*11b10*/  IMAD.IADD R4, R4, 0x1, R17 ;  /* 0x0000000104047824 */ /* 0x004fca00078e0211 */
[----:B------:R-:W-:-:S13]  /*11b20*/  ISETP.GE.AND P0, PT, R4, UR13, PT ;  /* 0x0000000d04007c0c */ /* 0x000fda000bf06270 */
[----:B------:R-:W1:Y:S01]  /*11b30*/  @!P0 S2R R17, SR_CgaCtaId ;  /* 0x0000000000118919 */ /* 0x000e620000008800 */
[----:B------:R-:W-:-:S05]  /*11b40*/  @!P0 MOV R12, 0x400 ;  /* 0x00000400000c8802 */ /* 0x000fca0000000f00 */
[----:B------:R-:W-:-:S05]  /*11b50*/  @!P0 VIADD R12, R12, 0x4870 ;  /* 0x000048700c0c8836 */ /* 0x000fca0000000000 */
[----:B-1----:R-:W-:-:S05]  /*11b60*/  @!P0 LEA R17, R17, R12, 0x18 ;  /* 0x0000000c11118211 */ /* 0x002fca00078ec0ff */
[----:B------:R-:W-:-:S05]  /*11b70*/  @!P0 IMAD R4, R4, 0x4, R17 ;  /* 0x0000000404048824 */ /* 0x000fca00078e0211 */
[----:B------:R2:W-:Y:S02]  /*11b80*/  @!P0 STS [R4], R19 ;  /* 0x0000001304008388 */ /* 0x0005e40000000800 */
.L_x_2035:
[----:B------:R-:W-:Y:S05]  /*11b90*/  BSYNC.RECONVERGENT B2 ;  /* 0x0000000000027941 */ /* 0x000fea0003800200 */
.L_x_2034:
        /* <DEDUP_REMOVED lines=36> */
.L_x_2041:
[----:B------:R-:W-:Y:S05]  /*11de0*/  BSYNC.RECONVERGENT B3 ;  /* 0x0000000000037941 */ /* 0x000fea0003800200 */
.L_x_2040:
        /* <DEDUP_REMOVED lines=19> */
.L_x_2039:
[----:B------:R-:W-:Y:S05]  /*11f20*/  BSYNC.RECONVERGENT B2 ;  /* 0x0000000000027941 */ /* 0x000fea0003800200 */
.L_x_2038:
        /* <DEDUP_REMOVED lines=36> */
.L_x_2045:
[----:B------:R-:W-:Y:S05]  /*12170*/  BSYNC.RECONVERGENT B3 ;  /* 0x0000000000037941 */ /* 0x000fea0003800200 */
.L_x_2044:
        /* <DEDUP_REMOVED lines=19> */
.L_x_2043:
[----:B------:R-:W-:Y:S05]  /*122b0*/  BSYNC.RECONVERGENT B2 ;  /* 0x0000000000027941 */ /* 0x000fea0003800200 */
.L_x_2042:
        /* <DEDUP_REMOVED lines=35> */
.L_x_2049:
[----:B------:R-:W-:Y:S05]  /*124f0*/  BSYNC.RECONVERGENT B3 ;  /* 0x0000000000037941 */ /* 0x000fea0003800200 */
.L_x_2048:
        /* <DEDUP_REMOVED lines=19> */
.L_x_2047:
[----:B------:R-:W-:Y:S05]  /*12630*/  BSYNC.RECONVERGENT B2 ;  /* 0x0000000000027941 */ /* 0x000fea0003800200 */
.L_x_2046:
[C---:B-12---:R-:W-:Y:S02]  /*12640*/  VIADD R4, R3.reuse, 0x400 ;  /* 0x0000040003047836 */ /* 0x046fe40000000000 */
[----:B0-----:R-:W-:Y:S02]  /*12650*/  IMAD R7, R2, 0x800, R7 ;  /* 0x0000080002077824 */ /* 0x001fe400078e0207 */
[----:B------:R-:W-:Y:S01]  /*12660*/  VIADD R3, R3, 0x800 ;  /* 0x0000080003037836 */ /* 0x000fe20000000000 */
[----:B------:R-:W-:Y:S01]  /*12670*/  ISETP.GE.U32.AND P0, PT, R4, UR4, PT ;  /* 0x0000000404007c0c */ /* 0x000fe2000bf06070 */
[C---:B------:R-:W-:Y:S02]  /*12680*/  IMAD R13, R2.reuse, 0x800, R13 ;  /* 0x00000800020d7824 */ /* 0x040fe400078e020d */
[C---:B------:R-:W-:Y:S02]  /*12690*/  IMAD R11, R2.reuse, 0x800, R11 ;  /* 0x00000800020b7824 */ /* 0x040fe400078e020b */
[----:B------:R-:W-:-:S08]  /*126a0*/  IMAD R5, R2, 0x800, R5 ;  /* 0x0000080002057824 */ /* 0x000fd000078e0205 */
[----:B------:R-:W-:Y:S05]  /*126b0*/  @!P0 BRA `(.L_x_2050) ;  /* 0xfffffff000548947 */ /* 0x000fea000383ffff */
[----:B------:R-:W-:Y:S05]  /*126c0*/  BSYNC.RECONVERGENT B1 ;  /* 0x0000000000017941 */ /* 0x000fea0003800200 */
.L_x_2033:
[----:B------:R-:W-:Y:S05]  /*126d0*/  BRA `(.L_x_2025) ;  /* 0x0000001400d07947 */ /* 0x000fea0003800000 */
.L_x_2024:
[----:B------:R-:W0:Y:S01]  /*126e0*/  LDC R3, c[0x0][0x380] ;  /* 0x0000e000ff037b82 */ /* 0x000e220000000800 */
[----:B------:R-:W2:Y:S01]  /*126f0*/  LDCU UR6, c[0x0][0x398] ;  /* 0x00007300ff0677ac */ /* 0x000ea20008000800 */
[----:B------:R-:W-:Y:S01]  /*12700*/  BSSY.RECONVERGENT B1, `(.L_x_2051) ;  /* 0x00000fa000017945 */ /* 0x000fe20003800200 */
[----:B-1----:R-:W-:Y:S01]  /*12710*/  IMAD R9, R0, 0x4, R9 ;  /* 0x0000000400097824 */ /* 0x002fe200078e0209 */
[----:B------:R-:W1:Y:S01]  /*12720*/  LDCU UR12, c[0x0][0x3a0] ;  /* 0x00007400ff0c77ac */ /* 0x000e620008000800 */
[----:B--2---:R-:W-:-:S04]  /*12730*/  IMAD R2, R2, UR6, RZ ;  /* 0x0000000602027c24 */ /* 0x004fc8000f8e02ff */
[----:B0-----:R-:W-:-:S05]  /*12740*/  IMAD.U32 R2, R2, 0x4, R3 ;  /* 0x0000000402027824 */ /* 0x001fca00078e0003 */
[----:B------:R-:W-:-:S04]  /*12750*/  LOP3.LUT R2, R2, 0xf, RZ, 0xc0, !PT ;  /* 0x0000000f02027812 */ /* 0x000fc800078ec0ff */
        /* <DEDUP_REMOVED lines=12> */
[----:B-1----:R-:W-:Y:S05]  /*12820*/  @!P0 BRA `(.L_x_2052) ;  /* 0x0000000c009c8947 */ /* 0x002fea0003800000 */
[--C-:B------:R-:W-:Y:S02]  /*12830*/  IMAD.MOV.U32 R13, RZ, RZ, R33.reuse ;  /* 0x000000ffff0d7224 */ /* 0x100fe400078e0021 */
[----:B------:R-:W-:Y:S02]  /*12840*/  IMAD.MOV.U32 R11, RZ, RZ, R33 ;  /* 0x000000ffff0b7224 */ /* 0x000fe400078e0021 */
[----:B------:R-:W-:-:S07]  /*12850*/  IMAD.WIDE.U32 R2, R8, 0x4, R22 ;  /* 0x0000000408027825 */ /* 0x000fce00078e0016 */
.L_x_2069:
        /* <DEDUP_REMOVED lines=38> */
.L_x_2056:
[----:B------:R-:W-:Y:S05]  /*12ac0*/  BSYNC.RECONVERGENT B3 ;  /* 0x0000000000037941 */ /* 0x000fea0003800200 */
.L_x_2055:
        /* <DEDUP_REMOVED lines=19> */
.L_x_2054:
[----:B------:R-:W-:Y:S05]  /*12c00*/  BSYNC.RECONVERGENT B2 ;  /* 0x0000000000027941 */ /* 0x000fea0003800200 */
.L_x_2053:
        /* <DEDUP_REMOVED lines=34> */
.L_x_2060:
[----:B------:R-:W-:Y:S05]  /*12e30*/  BSYNC.RECONVERGENT B3 ;  /* 0x0000000000037941 */ /* 0x000fea0003800200 */
.L_x_2059:
[----:B------:R-:W-:Y:S05]  /*12e40*/  @P1 BRA `(.L_x_2058) ;  /* 0x0000000000481947 */ /* 0x000fea0003800000 */
[----:B------:R-:W3:Y:S01]  /*12e50*/  S2R R16, SR_LANEID ;  /* 0x0000000000107919 */ /* 0x000ee20000000000 */
[----:B------:R-:W-:Y:S02]  /*12e60*/  VOTEU.ANY UR6, UPT, PT ;  /* 0x0000000000067886 */ /* 0x000fe400038e0100 */
[----:B01----:R-:W3:Y:S01]  /*12e70*/  FLO.U32 R13, UR6 ;  /* 0x00000006000d7d00 */ /* 0x003ee200080e0000 */
[----:B------:R-:W0:Y:S07]  /*12e80*/  S2R R15, SR_LTMASK ;  /* 0x00000000000f7919 */ /* 0x000e2e0000003900 */
[----:B------:R-:W1:Y:S01]  /*12e90*/  POPC R14, UR6 ;  /* 0x00000006000e7d09 */ /* 0x000e620008000000 */
[----:B---3--:R-:W-:-:S02]  /*12ea0*/  ISETP.EQ.U32.AND P0, PT, R13, R16, PT ;  /* 0x000000100d00720c */ /* 0x008fc40003f02070 */
[----:B0-----:R-:W-:-:S05]  /*12eb0*/  LOP3.LUT R15, R15, UR6, RZ, 0xc0, !PT ;  /* 0x000000060f0f7c12 */ /* 0x001fca000f8ec0ff */
[----:B------:R-:W0:Y:S06]  /*12ec0*/  POPC R16, R15 ;  /* 0x0000000f00107309 */ /* 0x000e2c0000000000 */
[----:B-1----:R-:W2:Y:S04]  /*12ed0*/  @P0 ATOMS.ADD R14, [R9+0x8a0], R14 ;  /* 0x0008a00e090e038c */ /* 0x002ea80000000000 */
[----:B--2---:R-:W0:Y:S02]  /*12ee0*/  SHFL.IDX PT, R5, R14, R13, 0x1f ;  /* 0x00001f0d0e057589 */ /* 0x004e2400000e0000 */
        /* <DEDUP_REMOVED lines=8> */
.L_x_2058:
[----:B------:R-:W-:Y:S05]  /*12f70*/  BSYNC.RECONVERGENT B2 ;  /* 0x0000000000027941 */ /* 0x000fea0003800200 */
.L_x_2057:
        /* <DEDUP_REMOVED lines=34> */
.L_x_2064:
[----:B------:R-:W-:Y:S05]  /*131a0*/  BSYNC.RECONVERGENT B3 ;  /* 0x0000000000037941 */ /* 0x000fea0003800200 */
.L_x_2063:
[----:B------:R-:W-:Y:S05]  /*131b0*/  @P1 BRA `(.L_x_2062) ;  /* 0x0000000000481947 */ /* 0x000fea0003800000 */
[----:B--2---:R-:W2:Y:S01]  /*131c0*/  S2R R4, SR_LANEID ;  /* 0x0000000000047919 */ /* 0x004ea20000000000 */
[----:B------:R-:W-:Y:S02]  /*131d0*/  VOTEU.ANY UR6, UPT, PT ;  /* 0x0000000000067886 */ /* 0x000fe400038e0100 */
[----:B------:R-:W2:Y:S01]  /*131e0*/  FLO.U32 R5, UR6 ;  /* 0x0000000600057d00 */ /* 0x000ea200080e0000 */
[----:B01----:R-:W0:Y:S07]  /*131f0*/  S2R R13, SR_LTMASK ;  /* 0x00000000000d7919 */ /* 0x003e2e0000003900 */
[----:B------:R-:W1:Y:S01]  /*13200*/  POPC R6, UR6 ;  /* 0x0000000600067d09 */ /* 0x000e620008000000 */
[----:B--2---:R-:W-:-:S02]  /*13210*/  ISETP.EQ.U32.AND P0, PT, R5, R4, PT ;  /* 0x000000040500720c */ /* 0x004fc40003f02070 */
[----:B0-----:R-:W-:-:S06]  /*13220*/  LOP3.LUT R13, R13, UR6, RZ, 0xc0, !PT ;  /* 0x000000060d0d7c12 */ /* 0x001fcc000f8ec0ff */
[----:B------:R-:W0:Y:S05]  /*13230*/  POPC R13, R13 ;  /* 0x0000000d000d7309 */ /* 0x000e2a0000000000 */
[----:B-1----:R-:W1:Y:S04]  /*13240*/  @P0 ATOMS.ADD R6, [R9+0x8a0], R6 ;  /* 0x0008a0060906038c */ /* 0x002e680000000000 */
        /* <DEDUP_REMOVED lines=9> */
.L_x_2062:
[----:B------:R-:W-:Y:S05]  /*132e0*/  BSYNC.RECONVERGENT B2 ;  /* 0x0000000000027941 */ /* 0x000fea0003800200 */
.L_x_2061:
        /* <DEDUP_REMOVED lines=34> */
.L_x_2068:
[----:B------:R-:W-:Y:S05]  /*13510*/  BSYNC.RECONVERGENT B3 ;  /* 0x0000000000037941 */ /* 0x000fea0003800200 */
.L_x_2067:
        /* <DEDUP_REMOVED lines=19> */
.L_x_2066:
[----:B------:R-:W-:Y:S05]  /*13650*/  BSYNC.RECONVERGENT B2 ;  /* 0x0000000000027941 */ /* 0x000fea0003800200 */
.L_x_2065:
[----:B012---:R-:W-:-:S04]  /*13660*/  VIADD R13, R11, 0x200 ;  /* 0x000002000b0d7836 */ /* 0x007fc80000000000 */
[----:B------:R-:W-:Y:S01]  /*13670*/  IMAD.MOV.U32 R11, RZ, RZ, R13 ;  /* 0x000000ffff0b7224 */ /* 0x000fe200078e000d */
[----:B------:R-:W-:-:S13]  /*13680*/  ISETP.GT.AND P0, PT, R10, R13, PT ;  /* 0x0000000d0a00720c */ /* 0x000fda0003f04270 */
[----:B------:R-:W-:Y:S05]  /*13690*/  @P0 BRA `(.L_x_2069) ;  /* 0xfffffff000700947 */ /* 0x000fea000383ffff */
.L_x_2052:
[----:B------:R-:W-:Y:S05]  /*136a0*/  BSYNC.RECONVERGENT B1 ;  /* 0x0000000000017941 */ /* 0x000fea0003800200 */
.L_x_2051:
[----:B------:R-:W-:Y:S01]  /*136b0*/  ISETP.GE.U32.AND P0, PT, R33, R8, PT ;  /* 0x000000082100720c */ /* 0x000fe20003f06070 */
[----:B------:R-:W-:-:S12]  /*136c0*/  BSSY.RECONVERGENT B1, `(.L_x_2070) ;  /* 0x000003a000017945 */ /* 0x000fd80003800200 */
[----:B------:R-:W-:Y:S05]  /*136d0*/  @P0 BRA `(.L_x_2071) ;  /* 0x0000000000e00947 */ /* 0x000fea0003800000 */
[----:B------:R-:W-:-:S04]  /*136e0*/  LEA R2, P0, R33, R22, 0x2 ;  /* 0x0000001621027211 */ /* 0x000fc800078010ff */
[----:B------:R-:W-:-:S06]  /*136f0*/  LEA.HI.X R3, R33, R23, RZ, 0x2, P0 ;  /* 0x0000001721037211 */ /* 0x000fcc00000f14ff */
        /* <DEDUP_REMOVED lines=33> */
.L_x_2073:
[----:B------:R-:W-:Y:S05]  /*13910*/  BSYNC.RECONVERGENT B2 ;  /* 0x0000000000027941 */ /* 0x000fea0003800200 */
.L_x_2072:
[----:B------:R-:W-:Y:S05]  /*13920*/  @P1 BRA `(.L_x_2071) ;  /* 0x00000000004c1947 */ /* 0x000fea0003800000 */
[----:B0-----:R-:W0:Y:S01]  /*13930*/  S2R R2, SR_LANEID ;  /* 0x0000000000027919 */ /* 0x001e220000000000 */
[----:B------:R-:W-:Y:S02]  /*13940*/  VOTEU.ANY UR6, UPT, PT ;  /* 0x0000000000067886 */ /* 0x000fe400038e0100 */
[----:B------:R-:W0:Y:S01]  /*13950*/  FLO.U32 R3, UR6 ;  /* 0x0000000600037d00 */ /* 0x000e2200080e0000 */
[----:B------:R-:W1:Y:S07]  /*13960*/  S2R R5, SR_LTMASK ;  /* 0x0000000000057919 */ /* 0x000e6e0000003900 */
[----:B------:R-:W2:Y:S01]  /*13970*/  POPC R4, UR6 ;  /* 0x0000000600047d09 */ /* 0x000ea20008000000 */
[----:B0-----:R-:W-:-:S02]  /*13980*/  ISETP.EQ.U32.AND P0, PT, R3, R2, PT ;  /* 0x000000020300720c */ /* 0x001fc40003f02070 */
[----:B-1----:R-:W-:Y:S01]  /*13990*/  LOP3.LUT R5, R5, UR6, RZ, 0xc0, !PT ;  /* 0x0000000605057c12 */ /* 0x002fe2000f8ec0ff */
[----:B------:R-:W0:Y:S05]  /*139a0*/  LDCU UR6, c[0x0][0x3a0] ;  /* 0x00007400ff0677ac */ /* 0x000e2a0008000800 */
[----:B------:R-:W1:Y:S05]  /*139b0*/  POPC R5, R5 ;  /* 0x0000000500057309 */ /* 0x000e6a0000000000 */
[----:B--2---:R-:W2:Y:S04]  /*139c0*/  @P0 ATOMS.ADD R4, [R9+0x8a0], R4 ;  /* 0x0008a0040904038c */ /* 0x004ea80000000000 */
[----:B--2---:R-:W1:Y:S02]  /*139d0*/  SHFL.IDX PT, R2, R4, R3, 0x1f ;  /* 0x00001f0304027589 */ /* 0x004e6400000e0000 */
[----:B-1----:R-:W-:-:S05]  /*139e0*/  IMAD.IADD R2, R2, 0x1, R5 ;  /* 0x0000000102027824 */ /* 0x002fca00078e0205 */
[----:B0-----:R-:W-:-:S13]  /*139f0*/  ISETP.GE.AND P0, PT, R2, UR6, PT ;  /* 0x0000000602007c0c */ /* 0x001fda000bf06270 */
[----:B------:R-:W0:Y:S01]  /*13a00*/  @!P0 S2R R7, SR_CgaCtaId ;  /* 0x0000000000078919 */ /* 0x000e220000008800 */
[----:B------:R-:W-:-:S05]  /*13a10*/  @!P0 MOV R6, 0x400 ;  /* 0x0000040000068802 */ /* 0x000fca0000000f00 */
[----:B------:R-:W-:-:S05]  /*13a20*/  @!P0 VIADD R6, R6, 0x4870 ;  /* 0x0000487006068836 */ /* 0x000fca0000000000 */
[----:B0-----:R-:W-:-:S05]  /*13a30*/  @!P0 LEA R7, R7, R6, 0x18 ;  /* 0x0000000607078211 */ /* 0x001fca00078ec0ff */
[----:B------:R-:W-:-:S05]  /*13a40*/  @!P0 IMAD R2, R2, 0x4, R7 ;  /* 0x0000000402028824 */ /* 0x000fca00078e0207 */
[----:B------:R1:W-:Y:S02]  /*13a50*/  @!P0 STS [R2], R33 ;  /* 0x0000002102008388 */ /* 0x0003e40000000800 */
.L_x_2071:
[----:B------:R-:W-:Y:S05]  /*13a60*/  BSYNC.RECONVERGENT B1 ;  /* 0x0000000000017941 */ /* 0x000fea0003800200 */
.L_x_2070:
[----:B------:R-:W-:-:S04]  /*13a70*/  IMAD.IADD R3, R33, 0x1, R8 ;  /* 0x0000000121037824 */ /* 0x000fc800078e0208 */
[----:B------:R-:W-:-:S05]  /*13a80*/  IMAD R3, R10, 0x4, R3 ;  /* 0x000000040a037824 */ /* 0x000fca00078e0203 */
[----:B------:R-:W-:-:S13]  /*13a90*/  ISETP.GE.AND P0, PT, R3, UR4, PT ;  /* 0x0000000403007c0c */ /* 0x000fda000bf06270 */
[----:B------:R-:W-:Y:S05]  /*13aa0*/  @P0 BRA `(.L_x_2025) ;  /* 0x0000000000dc0947 */ /* 0x000fea0003800000 */
[----:B------:R-:W-:-:S06]  /*13ab0*/  IMAD.WIDE R22, R3, 0x4, R22 ;  /* 0x0000000403167825 */ /* 0x000fcc00078e0216 */
[----:B------:R-:W2:Y:S02]  /*13ac0*/  LDG.E R23, desc[UR10][R22.64] ;  /* 0x0000000a16177981 */ /* 0x000ea4000c1e1900 */
[C---:B--2---:R-:W-:Y:S02]  /*13ad0*/  ISETP.GE.AND P0, PT, R23.reuse, RZ, PT ;  /* 0x000000ff1700720c */ /* 0x044fe40003f06270 */
[----:B01----:R-:W-:-:S04]  /*13ae0*/  LOP3.LUT R2, R23, 0x7ffffc00, RZ, 0xc, !PT ;  /* 0x7ffffc0017027812 */ /* 0x003fc800078e0cff */
        /* <DEDUP_REMOVED lines=30> */
.L_x_2075:
[----:B------:R-:W-:Y:S05]  /*13cd0*/  BSYNC.RECONVERGENT B1 ;  /* 0x0000000000017941 */ /* 0x000fea0003800200 */
.L_x_2074:
        /* <DEDUP_REMOVED lines=20> */
.L_x_2025:
[----:B0-23--:R-:W-:Y:S05]  /*13e20*/  BSYNC.RECONVERGENT B0 ;  /* 0x0000000000007941 */ /* 0x00dfea0003800200 */
.L_x_2023:
[----:B------:R-:W-:Y:S06]  /*13e30*/  BAR.SYNC.DEFER_BLOCKING 0x0 ;  /* 0x0000000000007b1d */ /* 0x000fec0000010000 */
[----:B------:R-:W-:Y:S05]  /*13e40*/  BRA `(.L_x_2076) ;  /* 0x0000001000647947 */ /* 0x000fea0003800000 */
.L_x_1784:
[----:B------:R-:W0:Y:S01]  /*13e50*/  LDS R0, [UR7+0x4864] ;  /* 0x00486407ff007984 */ /* 0x000e220008000800 */
[C---:B------:R-:W-:Y:S01]  /*13e60*/  VIADD R3, R33.reuse, 0x200 ;  /* 0x0000020021037836 */ /* 0x040fe20000000000 */
[C---:B-1----:R-:W-:Y:S01]  /*13e70*/  LOP3.LUT R5, R33.reuse, 0x400, RZ, 0xfc, !PT ;  /* 0x0000040021057812 */ /* 0x042fe200078efcff */
[----:B------:R-:W-:Y:S01]  /*13e80*/  VIADD R7, R33, 0x600 ;  /* 0x0000060021077836 */ /* 0x000fe20000000000 */
[----:B------:R-:W-:Y:S01]  /*13e90*/  UBMSK UR7, URZ, 0x4 ;  /* 0x00000004ff07789b */ /* 0x000fe20008000000 */
[----:B------:R-:W-:Y:S01]  /*13ea0*/  IMAD.MOV.U32 R12, RZ, RZ, -0x800001 ;  /* 0xff7fffffff0c7424 */ /* 0x000fe200078e00ff */
[----:B------:R-:W-:Y:S01]  /*13eb0*/  UMOV UR4, URZ ;  /* 0x000000ff00047c82 */ /* 0x000fe20008000000 */
[----:B------:R-:W-:Y:S02]  /*13ec0*/  IMAD.MOV.U32 R13, RZ, RZ, -0x800001 ;  /* 0xff7fffffff0d7424 */ /* 0x000fe400078e00ff */
[----:B------:R-:W-:Y:S02]  /*13ed0*/  IMAD.MOV.U32 R14, RZ, RZ, -0x800001 ;  /* 0xff7fffffff0e7424 */ /* 0x000fe400078e00ff */
[----:B------:R-:W-:-:S02]  /*13ee0*/  IMAD.MOV.U32 R15, RZ, RZ, -0x800001 ;  /* 0xff7fffffff0f7424 */ /* 0x000fc400078e00ff */
[----:B---3--:R-:W-:Y:S01]  /*13ef0*/  IMAD.MOV.U32 R4, RZ, RZ, -0x1 ;  /* 0xffffffffff047424 */ /* 0x008fe200078e00ff */
[-C--:B0-----:R-:W-:Y:S02]  /*13f00*/  ISETP.GE.AND P0, PT, R33, R0.reuse, PT ;  /* 0x000000002100720c */ /* 0x081fe40003f06270 */
[-C--:B------:R-:W-:Y:S02]  /*13f10*/  ISETP.GE.AND P1, PT, R3, R0.reuse, PT ;  /* 0x000000000300720c */ /* 0x080fe40003f26270 */
[-C--:B------:R-:W-:Y:S02]  /*13f20*/  ISETP.GE.AND P2, PT, R5, R0.reuse, PT ;  /* 0x000000000500720c */ /* 0x080fe40003f46270 */
[----:B------:R-:W-:Y:S02]  /*13f30*/  ISETP.GE.AND P3, PT, R7, R0, PT ;  /* 0x000000000700720c */ /* 0x000fe40003f66270 */
[----:B------:R-:W0:Y:S05]  /*13f40*/  S2R R0, SR_LANEID ;  /* 0x0000000000007919 */ /* 0x000e2a0000000000 */
[----:B------:R-:W1:Y:S04]  /*13f50*/  @!P0 LDS R12, [R30+0x2000] ;  /* 0x002000001e0c8984 */ /* 0x000e680000000800 */
[----:B------:R-:W2:Y:S04]  /*13f60*/  @!P1 LDS R13, [R30+0x2800] ;  /* 0x002800001e0d9984 */ /* 0x000ea80000000800 */
[----:B------:R-:W3:Y:S04]  /*13f70*/  @!P2 LDS R14, [R30+0x3000] ;  /* 0x003000001e0ea984 */ /* 0x000ee80000000800 */
[----:B------:R-:W4:Y:S04]  /*13f80*/  @!P3 LDS R15, [R30+0x3800] ;  /* 0x003800001e0fb984 */ /* 0x000f280000000800 */
[----:B------:R0:W0:Y:S04]  /*13f90*/  @!P0 LDS R8, [R30] ;  /* 0x000000001e088984 */ /* 0x0000280000000800 */
[----:B------:R0:W0:Y:S04]  /*13fa0*/  @!P1 LDS R9, [R30+0x800] ;  /* 0x000800001e099984 */ /* 0x0000280000000800 */
[----:B------:R0:W0:Y:S04]  /*13fb0*/  @!P2 LDS R10, [R30+0x1000] ;  /* 0x001000001e0aa984 */ /* 0x0000280000000800 */
[----:B------:R0:W0:Y:S01]  /*13fc0*/  @!P3 LDS R11, [R30+0x1800] ;  /* 0x001800001e0bb984 */ /* 0x0000220000000800 */
[----:B------:R-:W-:Y:S01]  /*13fd0*/  BAR.SYNC.DEFER_BLOCKING 0x0 ;  /* 0x0000000000007b1d */ /* 0x000fe20000010000 */
[----:B-1----:R-:W-:-:S02]  /*13fe0*/  ISETP.GT.AND P0, PT, R12, -0x1, PT ;  /* 0xffffffff0c00780c */ /* 0x002fc40003f04270 */
[----:B--2---:R-:W-:Y:S02]  /*13ff0*/  ISETP.GT.AND P1, PT, R13, -0x1, PT ;  /* 0xffffffff0d00780c */ /* 0x004fe40003f24270 */
[----:B------:R-:W-:Y:S02]  /*14000*/  SEL R3, R4, 0x80000000, !P0 ;  /* 0x8000000004037807 */ /* 0x000fe40004000000 */
[----:B---3--:R-:W-:Y:S02]  /*14010*/  ISETP.GT.AND P2, PT, R14, -0x1, PT ;  /* 0xffffffff0e00780c */ /* 0x008fe40003f44270 */
[C---:B------:R-:W-:Y:S02]  /*14020*/  SEL R2, R4.reuse, 0x80000000, !P1 ;  /* 0x8000000004027807 */ /* 0x040fe40004800000 */
[----:B----4-:R-:W-:Y:S02]  /*14030*/  ISETP.GT.AND P3, PT, R15, -0x1, PT ;  /* 0xffffffff0f00780c */ /* 0x010fe40003f64270 */
[----:B------:R-:W-:-:S02]  /*14040*/  SEL R5, R4, 0x80000000, !P2 ;  /* 0x8000000004057807 */ /* 0x000fc40005000000 */
[----:B------:R-:W-:Y:S02]  /*14050*/  SEL R4, R4, 0x80000000, !P3 ;  /* 0x8000000004047807 */ /* 0x000fe40005800000 */
[----:B------:R-:W-:Y:S02]  /*14060*/  LOP3.LUT R12, R3, R12, RZ, 0x3c, !PT ;  /* 0x0000000c030c7212 */ /* 0x000fe400078e3cff */
[----:B------:R-:W-:Y:S02]  /*14070*/  LOP3.LUT R13, R2, R13, RZ, 0x3c, !PT ;  /* 0x0000000d020d7212 */ /* 0x000fe400078e3cff */
[----:B------:R-:W-:Y:S02]  /*14080*/  LOP3.LUT R14, R5, R14, RZ, 0x3c, !PT ;  /* 0x0000000e050e7212 */ /* 0x000fe400078e3cff */
[----:B------:R-:W-:-:S07]  /*14090*/  LOP3.LUT R15, R4, R15, RZ, 0x3c, !PT ;  /* 0x0000000f040f7212 */ /* 0x000fce00078e3cff */
.L_x_2078:
[C---:B--2---:R-:W-:Y:S01]  /*140a0*/  ISETP.NE.AND P0, PT, R12.reuse, 0x7fffffff, PT ;  /* 0x7fffffff0c00780c */ /* 0x044fe20003f05270 */
[----:B------:R-:W-:Y:S01]  /*140b0*/  STS [R30], RZ ;  /* 0x000000ff1e007388 */ /* 0x000fe20000000800 */
[----:B------:R-:W-:Y:S01]  /*140c0*/  IMAD R32, R33, 0x20, R30 ;  /* 0x0000002021207824 */ /* 0x000fe200078e021e */
[----:B------:R-:W1:Y:S01]  /*140d0*/  S2UR UR6, SR_CgaCtaId ;  /* 0x00000000000679c3 */ /* 0x000e620000008800 */
[----:B------:R-:W-:Y:S01]  /*140e0*/  SEL R2, R12, 0x80000000, P0 ;  /* 0x800000000c027807 */ /* 0x000fe20000000000 */
[----:B------:R-:W-:Y:S01]  /*140f0*/  STS [R30+0x800], RZ ;  /* 0x000800ff1e007388 */ /* 0x000fe20000000800 */
[----:B------:R-:W-:Y:S01]  /*14100*/  ISETP.NE.AND P0, PT, R13, 0x7fffffff, PT ;  /* 0x7fffffff0d00780c */ /* 0x000fe20003f05270 */
[----:B------:R-:W-:Y:S01]  /*14110*/  UMOV UR5, 0x400 ;  /* 0x0000040000057882 */ /* 0x000fe20000000000 */
[----:B------:R-:W-:Y:S01]  /*14120*/  SHF.R.U32.HI R2, RZ, UR4, R2 ;  /* 0x00000004ff027c19 */ /* 0x000fe20008011602 */
[----:B------:R-:W-:Y:S01]  /*14130*/  STS [R30+0x1000], RZ ;  /* 0x001000ff1e007388 */ /* 0x000fe20000000800 */
[----:B0-----:R-:W-:Y:S01]  /*14140*/  ISETP.NE.AND P1, PT, R0, 0x1f, PT ;  /* 0x0000001f0000780c */ /* 0x001fe20003f25270 */
[----:B------:R-:W-:Y:S01]  /*14150*/  UISETP.GE.U32.AND UP0, UPT, UR4, 0x1c, UPT ;  /* 0x0000001c0400788c */ /* 0x000fe2000bf06070 */
[----:B------:R-:W-:Y:S01]  /*14160*/  LOP3.LUT R2, R2, UR7, RZ, 0xc0, !PT ;  /* 0x0000000702027c12 */ /* 0x000fe2000f8ec0ff */
[----:B------:R-:W-:Y:S01]  /*14170*/  STS [R30+0x1800], RZ ;  /* 0x001800ff1e007388 */ /* 0x000fe20000000800 */
[----:B------:R-:W-:-:S03]  /*14180*/  SHF.R.U32.HI R34, RZ, 0x5, R33 ;  /* 0x00000005ff227819 */ /* 0x000fc60000011621 */
[----:B------:R-:W-:Y:S01]  /*14190*/  IMAD.SHL.U32 R3, R2, 0x800, RZ ;  /* 0x0000080002037824 */ /* 0x000fe200078e00ff */
[----:B------:R-:W-:Y:S01]  /*141a0*/  SHF.R.U32.HI R2, RZ, 0x2, R2 ;  /* 0x00000002ff027819 */ /* 0x000fe20000011602 */
[----:B------:R-:W-:Y:S01]  /*141b0*/  STS [R30+0x2000], RZ ;  /* 0x002000ff1e007388 */ /* 0x000fe20000000800 */
[----:B------:R-:W-:Y:S02]  /*141c0*/  ISETP.NE.AND P6, PT, R34, 0x8, PT ;  /* 0x000000082200780c */ /* 0x000fe40003fc5270 */
[----:B------:R-:W-:Y:S01]  /*141d0*/  LOP3.LUT R3, R3, 0x3800, RZ, 0xc, !PT ;  /* 0x0000380003037812 */ /* 0x000fe200078e0cff */
[----:B------:R-:W-:Y:S01]  /*141e0*/  STS [R30+0x2800], RZ ;  /* 0x002800ff1e007388 */ /* 0x000fe20000000800 */
[----:B------:R-:W-:Y:S02]  /*141f0*/  LOP3.LUT R2, R2, 0x3ffffffe, RZ, 0xc0, !PT ;  /* 0x3ffffffe02027812 */ /* 0x000fe400078ec0ff */
[----:B------:R-:W-:Y:S01]  /*14200*/  ISETP.NE.AND P5, PT, R34, 0xa, PT ;  /* 0x0000000a2200780c */ /* 0x000fe20003fa5270 */
[----:B------:R-:W-:Y:S01]  /*14210*/  STS [R30+0x3000], RZ ;  /* 0x003000ff1e007388 */ /* 0x000fe20000000800 */
[----:B------:R-:W-:Y:S01]  /*14220*/  IADD3 R29, PT, PT, -R2, R30, R3 ;  /* 0x0000001e021d7210 */ /* 0x000fe20007ffe103 */
[----:B-1----:R-:W-:Y:S01]  /*14230*/  ULEA UR8, UR6, UR5, 0x18 ;  /* 0x0000000506087291 */ /* 0x002fe2000f8ec0ff */
[----:B------:R-:W-:Y:S01]  /*14240*/  SEL R2, R13, 0x80000000, P0 ;  /* 0x800000000d027807 */ /* 0x000fe20000000000 */
[----:B------:R-:W-:Y:S01]  /*14250*/  STS [R30+0x3800], RZ ;  /* 0x003800ff1e007388 */ /* 0x000fe20000000800 */
[----:B------:R-:W-:-:S02]  /*14260*/  ISETP.NE.AND P0, PT, R14, 0x7fffffff, PT ;  /* 0x7fffffff0e00780c */ /* 0x000fc40003f05270 */
[----:B------:R-:W-:Y:S01]  /*14270*/  SHF.R.U32.HI R2, RZ, UR4, R2 ;  /* 0x00000004ff027c19 */ /* 0x000fe20008011602 */
[----:B------:R-:W-:Y:S01]  /*14280*/  STS [R30+0x4000], RZ ;  /* 0x004000ff1e007388 */ /* 0x000fe20000000800 */
[----:B------:R-:W-:Y:S02]  /*14290*/  ISETP.NE.AND P4, PT, R34, 0xb, PT ;  /* 0x0000000b2200780c */ /* 0x000fe40003f85270 */
[----:B------:R-:W-:Y:S01]  /*142a0*/  LOP3.LUT R2, R2, UR7, RZ, 0xc0, !PT ;  /* 0x0000000702027c12 */ /* 0x000fe2000f8ec0ff */
[----:B------:R-:W0:Y:S01]  /*142b0*/  LDS.U16 R28, [R29+0x2] ;  /* 0x000002001d1c7984 */ /* 0x000e220000000400 */
[C---:B------:R-:W-:Y:S02]  /*142c0*/  ISETP.NE.AND P2, PT, R34.reuse, 0xd, PT ;  /* 0x0000000d2200780c */ /* 0x040fe40003f45270 */
[----:B------:R-:W-:Y:S01]  /*142d0*/  ISETP.NE.AND P3, PT, R34, 0xc, PT ;  /* 0x0000000c2200780c */ /* 0x000fe20003f65270 */
        /* <DEDUP_REMOVED lines=8> */
[----:B------:R-:W-:-:S04]  /*14360*/  LOP3.LUT R3, R3, UR7, RZ, 0xc0, !PT ;  /* 0x0000000703037c12 */ /* 0x000fc8000f8ec0ff */
[----:B------:R-:W-:Y:S01]  /*14370*/  SHF.R.U32.HI R5, RZ, 0x2, R3 ;  /* 0x00000002ff057819 */ /* 0x000fe20000011603 */
[----:B------:R-:W-:-:S03]  /*14380*/  IMAD.SHL.U32 R4, R3, 0x800, RZ ;  /* 0x0000080003047824 */ /* 0x000fc600078e00ff */
        /* <DEDUP_REMOVED lines=8> */
[----:B------:R-:W-:-:S04]  /*14410*/  LOP3.LUT R5, R5, UR7, RZ, 0xc0, !PT ;  /* 0x0000000705057c12 */ /* 0x000fc8000f8ec0ff */
[----:B------:R-:W-:Y:S01]  /*14420*/  SHF.R.U32.HI R7, RZ, 0x2, R5 ;  /* 0x00000002ff077819 */ /* 0x000fe20000011605 */
[----:B------:R-:W-:-:S05]  /*14430*/  IMAD.SHL.U32 R6, R5, 0x800, RZ ;  /* 0x0000080005067824 */ /* 0x000fca00078e00ff */
        /* <DEDUP_REMOVED lines=33> */
[----:B------:R-:W-:-:S04]  /*14650*/  @!P1 SHF.R.U32.HI R16, RZ, 0x3, R33 ;  /* 0x00000003ff109819 */ /* 0x000fc80000011621 */
[----:B------:R-:W0:Y:S01]  /*14660*/  SHFL.UP P0, R18, R17, 0x4, RZ ;  /* 0x0480000011127989 */ /* 0x000e2200000000ff */
[----:B------:R-:W-:Y:S01]  /*14670*/  @!P1 LOP3.LUT R37, R16, 0x7c, RZ, 0xc0, !PT ;  /* 0x0000007c10259812 */ /* 0x000fe200078ec0ff */
        /* <DEDUP_REMOVED lines=44> */
[C---:B------:R-:W-:Y:S02]  /*14940*/  SEL R35, R34.reuse, R35, !P3 ;  /* 0x0000002322237207 */ /* 0x040fe40005800000 */
        /* <DEDUP_REMOVED lines=11> */
[----:B------:R-:W-:-:S03]  /*14a00*/  ISETP.NE.AND P0, PT, R33, RZ, PT ;  /* 0x000000ff2100720c */ /* 0x000fc60003f05270 */
[----:B------:R-:W-:-:S04]  /*14a10*/  @P3 IMAD.IADD R31, R35, 0x1, R16 ;  /* 0x00000001231f3824 */ /* 0x000fc800078e0210 */
[----:B------:R-:W-:-:S05]  /*14a20*/  @!P1 IMAD.U32 R31, R19, 0x10000, RZ ;  /* 0x00010000131f9824 */ /* 0x000fca00078e00ff */
[----:B------:R-:W-:Y:S01]  /*14a30*/  @!P1 STS [UR8+0x4850], R31 ;  /* 0x0048501fff009988 */ /* 0x000fe20008000808 */
[----:B------:R-:W-:Y:S06]  /*14a40*/  BAR.SYNC.DEFER_BLOCKING 0x0 ;  /* 0x0000000000007b1d */ /* 0x000fec0000010000 */
[----:B------:R-:W0:Y:S02]  /*14a50*/  LDS R16, [UR8+0x4850] ;  /* 0x00485008ff107984 */ /* 0x000e240008000800 */
[----:B0-----:R-:W-:-:S05]  /*14a60*/  SEL R16, R16, RZ, P0 ;  /* 0x000000ff10107207 */ /* 0x001fca0000000000 */
        /* <DEDUP_REMOVED lines=30> */
[----:B------:R-:W-:Y:S01]  /*14c50*/  UIADD3 UR4, UPT, UPT, UR4, 0x4, URZ ;  /* 0x0000000404047890 */ /* 0x000fe2000fffe0ff */
[----:B------:R-:W-:Y:S02]  /*14c60*/  LEA R2, R26, UR8, 0x2 ;  /* 0x000000081a027c11 */ /* 0x000fe4000f8e10ff */
[----:B------:R-:W-:Y:S01]  /*14c70*/  LEA R5, R6, UR8, 0x2 ;  /* 0x0000000806057c11 */ /* 0x000fe2000f8e10ff */
[----:B------:R1:W-:Y:S01]  /*14c80*/  STS [R3], R12 ;  /* 0x0000000c03007388 */ /* 0x0003e20000000800 */
[----:B------:R-:W-:Y:S01]  /*14c90*/  LEA R4, R7, UR8, 0x2 ;  /* 0x0000000807047c11 */ /* 0x000fe2000f8e10ff */
[----:B------:R-:W-:Y:S02]  /*14ca0*/  IMAD R6, R33, 0xc, R30 ;  /* 0x0000000c21067824 */ /* 0x000fe400078e021e */
        /* <DEDUP_REMOVED lines=14> */
.L_x_2077:
[----:B------:R-:W-:Y:S01]  /*14d90*/  LEA R3, R28, UR8, 0x2 ;  /* 0x000000081c037c11 */ /* 0x000fe2000f8e10ff */
[----:B------:R-:W0:Y:S01]  /*14da0*/  LDCU UR4, c[0x0][0x3a0] ;  /* 0x00007400ff0477ac */ /* 0x000e220008000800 */
[----:B------:R-:W-:Y:S02]  /*14db0*/  LEA R26, R26, UR8, 0x2 ;  /* 0x000000081a1a7c11 */ /* 0x000fe4000f8e10ff */
[----:B------:R-:W-:Y:S01]  /*14dc0*/  LEA R5, R6, UR8, 0x2 ;  /* 0x0000000806057c11 */ /* 0x000fe2000f8e10ff */
[----:B------:R-:W-:Y:S01]  /*14dd0*/  STS [R3], R12 ;  /* 0x0000000c03007388 */ /* 0x000fe20000000800 */
[----:B------:R-:W-:Y:S01]  /*14de0*/  LEA R4, R7, UR8, 0x2 ;  /* 0x0000000807047c11 */ /* 0x000fe2000f8e10ff */
[----:B------:R-:W-:Y:S02]  /*14df0*/  UIADD3 UR5, UPT, UPT, UR5, 0x4870, URZ ;  /* 0x0000487005057890 */ /* 0x000fe4000fffe0ff */
[----:B------:R-:W-:Y:S02]  /*14e00*/  STS [R26], R13 ;  /* 0x0000000d1a007388 */ /* 0x000fe40000000800 */
[----:B------:R-:W-:-:S02]  /*14e10*/  ULEA UR5, UR6, UR5, 0x18 ;  /* 0x0000000506057291 */ /* 0x000fc4000f8ec0ff */
        /* <DEDUP_REMOVED lines=9> */
[----:B------:R-:W1:Y:S04]  /*14eb0*/  LDS R0, [UR8+0x486c] ;  /* 0x00486c08ff007984 */ /* 0x000e680008000800 */
[----:B------:R-:W2:Y:S04]  /*14ec0*/  LDS R6, [R30+0x800] ;  /* 0x000800001e067984 */ /* 0x000ea80000000800 */
[----:B------:R-:W3:Y:S04]  /*14ed0*/  LDS R7, [R30+0x1000] ;  /* 0x001000001e077984 */ /* 0x000ee80000000800 */
[----:B------:R-:W4:Y:S01]  /*14ee0*/  LDS R8, [R30+0x1800] ;  /* 0x001800001e087984 */ /* 0x000f220000000800 */
[----:B-1----:R-:W-:-:S04]  /*14ef0*/  IMAD.IADD R0, R33, 0x1, R0 ;  /* 0x0000000121007824 */ /* 0x002fc800078e0200 */
[C---:B------:R-:W-:Y:S01]  /*14f00*/  VIADD R3, R0.reuse, 0x200 ;  /* 0x0000020000037836 */ /* 0x040fe20000000000 */
[C---:B0-----:R-:W-:Y:S01]  /*14f10*/  ISETP.GE.AND P0, PT, R0.reuse, UR4, PT ;  /* 0x0000000400007c0c */ /* 0x041fe2000bf06270 */
[C---:B------:R-:W-:Y:S02]  /*14f20*/  VIADD R4, R0.reuse, 0x400 ;  /* 0x0000040000047836 */ /* 0x040fe40000000000 */
[----:B------:R-:W-:Y:S01]  /*14f30*/  VIADD R5, R0, 0x600 ;  /* 0x0000060000057836 */ /* 0x000fe20000000000 */
[----:B------:R-:W-:Y:S02]  /*14f40*/  ISETP.GE.AND P1, PT, R3, UR4, PT ;  /* 0x0000000403007c0c */ /* 0x000fe4000bf26270 */
[----:B------:R-:W-:Y:S02]  /*14f50*/  ISETP.GE.AND P2, PT, R4, UR4, PT ;  /* 0x0000000404007c0c */ /* 0x000fe4000bf46270 */
[----:B------:R-:W-:Y:S02]  /*14f60*/  ISETP.GE.AND P3, PT, R5, UR4, PT ;  /* 0x0000000405007c0c */ /* 0x000fe4000bf66270 */
[----:B------:R-:W-:-:S03]  /*14f70*/  LEA R3, R0, UR5, 0x2 ;  /* 0x0000000500037c11 */ /* 0x000fc6000f8e10ff */
[----:B------:R-:W0:Y:S04]  /*14f80*/  @!P0 LDS R2, [R30] ;  /* 0x000000001e028984 */ /* 0x000e280000000800 */
[----:B--2---:R2:W-:Y:S04]  /*14f90*/  @!P1 STS [R3+0x800], R6 ;  /* 0x0008000603009388 */ /* 0x0045e80000000800 */
[----:B---3--:R2:W-:Y:S04]  /*14fa0*/  @!P2 STS [R3+0x1000], R7 ;  /* 0x001000070300a388 */ /* 0x0085e80000000800 */
[----:B----4-:R2:W-:Y:S04]  /*14fb0*/  @!P3 STS [R3+0x1800], R8 ;  /* 0x001800080300b388 */ /* 0x0105e80000000800 */
[----:B0-----:R2:W-:Y:S01]  /*14fc0*/  @!P0 STS [R3], R2 ;  /* 0x0000000203008388 */ /* 0x0015e20000000800 */
[----:B------:R-:W-:Y:S06]  /*14fd0*/  BAR.SYNC.DEFER_BLOCKING 0x0 ;  /* 0x0000000000007b1d */ /* 0x000fec0000010000 */
.L_x_2076:
[----:B-1--4-:R-:W0:Y:S02]  /*14fe0*/  LDC R0, c[0x0][0x3a0] ;  /* 0x0000e800ff007b82 */ /* 0x012e240000000800 */
[----:B0-----:R-:W-:-:S13]  /*14ff0*/  ISETP.GE.AND P0, PT, R33, R0, PT ;  /* 0x000000002100720c */ /* 0x001fda0003f06270 */
[----:B------:R-:W-:Y:S05]  /*15000*/  @P0 EXIT ;  /* 0x000000000000094d */ /* 0x000fea0003800000 */
[----:B------:R-:W0:Y:S01]  /*15010*/  S2UR UR4, SR_CTAID.X ;  /* 0x00000000000479c3 */ /* 0x000e220000002500 */
[----:B------:R-:W1:Y:S01]  /*15020*/  LDCU UR5, c[0x0][0x39c] ;  /* 0x00007380ff0577ac */ /* 0x000e620008000800 */
[----:B--2---:R-:W-:Y:S01]  /*15030*/  SHF.R.S32.HI R2, RZ, 0x1f, R0 ;  /* 0x0000001fff027819 */ /* 0x004fe20000011400 */
[----:B-1----:R-:W-:-:S04]  /*15040*/  UISETP.NE.AND UP0, UPT, UR5, 0x1, UPT ;  /* 0x000000010500788c */ /* 0x002fc8000bf05270 */
        /* <DEDUP_REMOVED lines=29> */
.L_x_2082:
        /* <DEDUP_REMOVED lines=10> */
.L_x_2081:
[----:B------:R-:W-:Y:S05]  /*152c0*/  BSYNC.RECONVERGENT B0 ;  /* 0x0000000000007941 */ /* 0x000fea0003800200 */
.L_x_2080:
        /* <DEDUP_REMOVED lines=21> */
.L_x_2085:
        /* <DEDUP_REMOVED lines=40> */
.L_x_2084:
[----:B------:R-:W-:Y:S05]  /*156a0*/  BSYNC.RECONVERGENT B0 ;  /* 0x0000000000007941 */ /* 0x000fea0003800200 */
.L_x_2083:
[----:B------:R-:W-:Y:S01]  /*156b0*/  IMAD.IADD R5, R0, 0x1, -R33 ;  /* 0x0000000100057824 */ /* 0x000fe200078e0a21 */
[----:B------:R-:W-:Y:S04]  /*156c0*/  BSSY.RECONVERGENT B0, `(.L_x_2086) ;  /* 0x000001a000007945 */ /* 0x000fe80003800200 */
[----:B------:R-:W-:-:S13]  /*156d0*/  ISETP.GT.AND P1, PT, R5, 0x800, PT ;  /* 0x000008000500780c */ /* 0x000fda0003f24270 */
[----:B------:R-:W-:Y:S05]  /*156e0*/  @!P1 BRA `(.L_x_2087) ;  /* 0x00000000005c9947 */ /* 0x000fea0003800000 */
[----:B------:R-:W1:Y:S01]  /*156f0*/  LDS R5, [R4+-0x1000] ;  /* 0xfff0000004057984 */ /* 0x000e620000000800 */
[----:B0-----:R-:W-:Y:S01]  /*15700*/  IADD3 R6, P1, PT, R2, 0x4000, RZ ;  /* 0x0000400002067810 */ /* 0x001fe20007f3e0ff */
[----:B------:R-:W-:Y:S01]  /*15710*/  VIADD R33, R33, 0x1000 ;  /* 0x0000100021217836 */ /* 0x000fe20000000000 */
[----:B------:R-:W-:Y:S01]  /*15720*/  PLOP3.LUT P0, PT, PT, PT, PT, 0x8, 0x80 ;  /* 0x000000000080781c */ /* 0x000fe20003f0e170 */
[----:B------:R-:W0:Y:S02]  /*15730*/  LDS R7, [R4+-0x800] ;  /* 0xfff8000004077984 */ /* 0x000e240000000800 */
[----:B------:R-:W-:Y:S02]  /*15740*/  IMAD.X R21, RZ, RZ, R3, P1 ;  /* 0x000000ffff157224 */ /* 0x000fe400008e0603 */
[----:B------:R-:W2:Y:S04]  /*15750*/  LDS R9, [R4] ;  /* 0x0000000004097984 */ /* 0x000ea80000000800 */
[----:B------:R-:W3:Y:S04]  /*15760*/  LDS R11, [R4+0x800] ;  /* 0x00080000040b7984 */ /* 0x000ee80000000800 */
[----:B------:R-:W4:Y:S04]  /*15770*/  LDS R13, [R4+0x1000] ;  /* 0x00100000040d7984 */ /* 0x000f280000000800 */
[----:B------:R-:W5:Y:S04]  /*15780*/  LDS R15, [R4+0x1800] ;  /* 0x00180000040f7984 */ /* 0x000f680000000800 */
[----:B------:R-:W5:Y:S04]  /*15790*/  LDS R17, [R4+0x2000] ;  /* 0x0020000004117984 */ /* 0x000f680000000800 */
[----:B------:R1:W5:Y:S02]  /*157a0*/  LDS R19, [R4+0x2800] ;  /* 0x0028000004137984 */ /* 0x0003640000000800 */
[----:B-1----:R-:W-:-:S02]  /*157b0*/  VIADD R4, R4, 0x4000 ;  /* 0x0000400004047836 */ /* 0x002fc40000000000 */
[----:B------:R-:W-:Y:S04]  /*157c0*/  STG.E desc[UR10][R2.64+-0x1000], R5 ;  /* 0xfff0000502007986 */ /* 0x000fe8000c10190a */
[----:B0-----:R-:W-:Y:S04]  /*157d0*/  STG.E desc[UR10][R2.64+-0x800], R7 ;  /* 0xfff8000702007986 */ /* 0x001fe8000c10190a */
        /* <DEDUP_REMOVED lines=8> */
.L_x_2087:
[----:B------:R-:W-:Y:S05]  /*15860*/  BSYNC.RECONVERGENT B0 ;  /* 0x0000000000007941 */ /* 0x000fea0003800200 */
.L_x_2086:
[----:B------:R-:W-:-:S13]  /*15870*/  ISETP.LT.OR P0, PT, R33, R0, P0 ;  /* 0x000000002100720c */ /* 0x000fda0000701670 */
[----:B------:R-:W-:Y:S05]  /*15880*/  @!P0 EXIT ;  /* 0x000000000000894d */ /* 0x000fea0003800000 */
[----:B------:R-:W1:Y:S04]  /*15890*/  LDS R5, [R4+-0x1000] ;  /* 0xfff0000004057984 */ /* 0x000e680000000800 */
[----:B0-----:R-:W0:Y:S04]  /*158a0*/  LDS R7, [R4+-0x800] ;  /* 0xfff8000004077984 */ /* 0x001e280000000800 */
[----:B------:R-:W2:Y:S04]  /*158b0*/  LDS R9, [R4] ;  /* 0x0000000004097984 */ /* 0x000ea80000000800 */
[----:B------:R-:W3:Y:S04]  /*158c0*/  LDS R11, [R4+0x800] ;  /* 0x00080000040b7984 */ /* 0x000ee80000000800 */
[----:B-1----:R-:W-:Y:S04]  /*158d0*/  STG.E desc[UR10][R2.64+-0x1000], R5 ;  /* 0xfff0000502007986 */ /* 0x002fe8000c10190a */
[----:B0-----:R-:W-:Y:S04]  /*158e0*/  STG.E desc[UR10][R2.64+-0x800], R7 ;  /* 0xfff8000702007986 */ /* 0x001fe8000c10190a */
[----:B--2---:R-:W-:Y:S04]  /*158f0*/  STG.E desc[UR10][R2.64], R9 ;  /* 0x0000000902007986 */ /* 0x004fe8000c10190a */
[----:B---3--:R-:W-:Y:S01]  /*15900*/  STG.E desc[UR10][R2.64+0x800], R11 ;  /* 0x0008000b02007986 */ /* 0x008fe2000c10190a */
[----:B------:R-:W-:Y:S05]  /*15910*/  EXIT ;  /* 0x000000000000794d */ /* 0x000fea0003800000 */
.L_x_2079:
        /* <DEDUP_REMOVED lines=25> */
.L_x_2090:
        /* <DEDUP_REMOVED lines=10> */
.L_x_2089:
[----:B------:R-:W-:Y:S05]  /*15b50*/  BSYNC.RECONVERGENT B0 ;  /* 0x0000000000007941 */ /* 0x000fea0003800200 */
.L_x_2088:
        /* <DEDUP_REMOVED lines=20> */
[----:B------:R-:W-:-:S12]  /*15ca0*/  VIADD R8, R0, 0xffffe800 ;  /* 0xffffe80000087836 */ /* 0x000fd80000000000 */
.L_x_2093:
[----:B------:R-:W1:Y:S01]  /*15cb0*/  LDS R5, [R4+-0x1000] ;  /* 0xfff0000004057984 */ /* 0x000e620000000800 */
[----:B------:R-:W-:-:S03]  /*15cc0*/  VIADD R33, R33, 0x2000 ;  /* 0x0000200021217836 */ /* 0x000fc60000000000 */
[----:B0-----:R-:W0:Y:S02]  /*15cd0*/  LDS R7, [R4+-0x800] ;  /* 0xfff8000004077984 */ /* 0x001e240000000800 */
        /* <DEDUP_REMOVED lines=15> */
[----:B-1----:R1:W-:Y:S04]  /*15dd0*/  STG.E desc[UR10][R2.64+-0x1000], R5 ;  /* 0xfff0000502007986 */ /* 0x0023e8000c10190a */
[----:B0-----:R-:W-:Y:S01]  /*15de0*/  STG.E desc[UR10][R2.64+-0x800], R7 ;  /* 0xfff8000702007986 */ /* 0x001fe2000c10190a */
[----:B--2---:R-:W-:-:S03]  /*15df0*/  VIADD R4, R4, 0x8000 ;  /* 0x0000800004047836 */ /* 0x004fc60000000000 */
[----:B------:R-:W-:Y:S01]  /*15e00*/  STG.E desc[UR10][R2.64], R9 ;  /* 0x0000000902007986 */ /* 0x000fe2000c10190a */
[----:B-1----:R-:W-:-:S03]  /*15e10*/  IADD3 R5, P1, PT, R2, 0x8000, RZ ;  /* 0x0000800002057810 */ /* 0x002fc60007f3e0ff */
        /* <DEDUP_REMOVED lines=17> */
.L_x_2092:
[----:B------:R-:W-:Y:S05]  /*15f30*/  BSYNC.RECONVERGENT B0 ;  /* 0x0000000000007941 */ /* 0x000fea0003800200 */
.L_x_2091:
        /* <DEDUP_REMOVED lines=27> */
.L_x_2095:
[----:B------:R-:W-:Y:S05]  /*160f0*/  BSYNC.RECONVERGENT B0 ;  /* 0x0000000000007941 */ /* 0x000fea0003800200 */
.L_x_2094:
        /* <DEDUP_REMOVED lines=11> */
.L_x_1727:
[----:B------:R-:W-:Y:S02]  /*161b0*/  IMAD.MOV.U32 R7, RZ, RZ, R35 ;  /* 0x000000ffff077224 */ /* 0x000fe400078e0023 */
[----:B------:R-:W-:Y:S02]  /*161c0*/  IMAD.MOV.U32 R6, RZ, RZ, 0x1 ;  /* 0x00000001ff067424 */ /* 0x000fe400078e00ff */
[----:B------:R-:W-:Y:S02]  /*161d0*/  IMAD.MOV.U32 R5, RZ, RZ, RZ ;  /* 0x000000ffff057224 */ /* 0x000fe400078e00ff */
[----:B------:R-:W-:-:S07]  /*161e0*/  IMAD.MOV.U32 R4, RZ, RZ, -0x1 ;  /* 0xffffffffff047424 */ /* 0x000fce00078e00ff */
[----:B------:R-:W-:Y:S05]  /*161f0*/  WARPSYNC.COLLECTIVE R4, `(.L_x_2096) ;  /* 0x0000000004087348 */ /* 0x000fea0003c00000 */
[----:B------:R0:W1:Y:S02]  /*16200*/  SHFL.UP P0, R8, R7, R6, R5 ;  /* 0x0400000607087389 */ /* 0x0000640000000005 */
[----:B01----:R-:W-:Y:S05]  /*16210*/  ENDCOLLECTIVE ;  /* 0x000000000000791b */ /* 0x003fea0003800000 */
.L_x_2096:
[----:B------:R-:W-:Y:S02]  /*16220*/  IMAD.MOV.U32 R6, RZ, RZ, 0x2 ;  /* 0x00000002ff067424 */ /* 0x000fe400078e00ff */
[----:B------:R-:W-:-:S04]  /*16230*/  IMAD.MOV.U32 R34, RZ, RZ, R8 ;  /* 0x000000ffff227224 */ /* 0x000fc800078e0008 */
[----:B------:R-:W-:-:S04]  /*16240*/  @P0 IMAD.IADD R34, R35, 0x1, R34 ;  /* 0x0000000123220824 */ /* 0x000fc800078e0222 */
[----:B------:R-:W-:-:S07]  /*16250*/  IMAD.MOV.U32 R7, RZ, RZ, R34 ;  /* 0x000000ffff077224 */ /* 0x000fce00078e0022 */
[----:B------:R-:W-:Y:S05]  /*16260*/  WARPSYNC.COLLECTIVE R4, `(.L_x_2097) ;  /* 0x0000000004087348 */ /* 0x000fea0003c00000 */
[----:B------:R0:W1:Y:S02]  /*16270*/  SHFL.UP P0, R8, R7, R6, R5 ;  /* 0x0400000607087389 */ /* 0x0000640000000005 */
[----:B01----:R-:W-:Y:S05]  /*16280*/  ENDCOLLECTIVE ;  /* 0x000000000000791b */ /* 0x003fea0003800000 */
.L_x_2097:
[----:B------:R-:W-:Y:S02]  /*16290*/  IMAD.MOV.U32 R6, RZ, RZ, 0x4 ;  /* 0x00000004ff067424 */ /* 0x000fe400078e00ff */
[----:B------:R-:W-:-:S04]  /*162a0*/  IMAD.MOV.U32 R37, RZ, RZ, R8 ;  /* 0x000000ffff257224 */ /* 0x000fc800078e0008 */
[----:B------:R-:W-:-:S04]  /*162b0*/  @P0 IMAD.IADD R37, R34, 0x1, R37 ;  /* 0x0000000122250824 */ /* 0x000fc800078e0225 */
[----:B------:R-:W-:-:S07]  /*162c0*/  IMAD.MOV.U32 R7, RZ, RZ, R37 ;  /* 0x000000ffff077224 */ /* 0x000fce00078e0025 */
[----:B------:R-:W-:Y:S05]  /*162d0*/  WARPSYNC.COLLECTIVE R4, `(.L_x_2098) ;  /* 0x0000000004087348 */ /* 0x000fea0003c00000 */
[----:B------:R0:W1:Y:S02]  /*162e0*/  SHFL.UP P0, R8, R7, R6, R5 ;  /* 0x0400000607087389 */ /* 0x0000640000000005 */
[----:B01----:R-:W-:Y:S05]  /*162f0*/  ENDCOLLECTIVE ;  /* 0x000000000000791b */ /* 0x003fea0003800000 */
.L_x_2098:
[----:B------:R-:W-:Y:S02]  /*16300*/  IMAD.MOV.U32 R6, RZ, RZ, 0x8 ;  /* 0x00000008ff067424 */ /* 0x000fe400078e00ff */
[----:B------:R-:W-:-:S04]  /*16310*/  IMAD.MOV.U32 R36, RZ, RZ, R8 ;  /* 0x000000ffff247224 */ /* 0x000fc800078e0008 */
[----:B------:R-:W-:-:S04]  /*16320*/  @P0 IMAD.IADD R36, R37, 0x1, R36 ;  /* 0x0000000125240824 */ /* 0x000fc800078e0224 */
[----:B------:R-:W-:-:S07]  /*16330*/  IMAD.MOV.U32 R7, RZ, RZ, R36 ;  /* 0x000000ffff077224 */ /* 0x000fce00078e0024 */
[----:B------:R-:W-:Y:S05]  /*16340*/  WARPSYNC.COLLECTIVE R4, `(.L_x_2099) ;  /* 0x0000000004087348 */ /* 0x000fea0003c00000 */
[----:B------:R0:W1:Y:S02]  /*16350*/  SHFL.UP P0, R8, R7, R6, R5 ;  /* 0x0400000607087389 */ /* 0x0000640000000005 */
[----:B01----:R-:W-:Y:S05]  /*16360*/  ENDCOLLECTIVE ;  /* 0x000000000000791b */ /* 0x003fea0003800000 */
.L_x_2099:
[----:B------:R-:W-:Y:S02]  /*16370*/  IMAD.MOV.U32 R6, RZ, RZ, 0x10 ;  /* 0x00000010ff067424 */ /* 0x000fe400078e00ff */
[----:B------:R-:W-:-:S04]  /*16380*/  IMAD.MOV.U32 R37, RZ, RZ, R8 ;  /* 0x000000ffff257224 */ /* 0x000fc800078e0008 */
[----:B------:R-:W-:-:S04]  /*16390*/  @P0 IMAD.IADD R37, R36, 0x1, R37 ;  /* 0x0000000124250824 */ /* 0x000fc800078e0225 */
[----:B------:R-:W-:-:S07]  /*163a0*/  IMAD.MOV.U32 R7, RZ, RZ, R37 ;  /* 0x000000ffff077224 */ /* 0x000fce00078e0025 */
[----:B------:R-:W-:Y:S05]  /*163b0*/  WARPSYNC.COLLECTIVE R4, `(.L_x_2100) ;  /* 0x0000000004087348 */ /* 0x000fea0003c00000 */
[----:B------:R0:W1:Y:S02]  /*163c0*/  SHFL.UP P0, R8, R7, R6, R5 ;  /* 0x0400000607087389 */ /* 0x0000640000000005 */
[----:B01----:R-:W-:Y:S05]  /*163d0*/  ENDCOLLECTIVE ;  /* 0x000000000000791b */ /* 0x003fea0003800000 */
.L_x_2100:
[----:B------:R-:W-:Y:S05]  /*163e0*/  BRA `(.L_x_2101) ;  /* 0xfffffec4003c7947 */ /* 0x000fea000383ffff */
.L_x_1801:
[----:B------:R-:W-:Y:S02]  /*163f0*/  IMAD.MOV.U32 R7, RZ, RZ, R31 ;  /* 0x000000ffff077224 */ /* 0x000fe400078e001f */
[----:B------:R-:W-:Y:S02]  /*16400*/  IMAD.MOV.U32 R6, RZ, RZ, 0x1 ;  /* 0x00000001ff067424 */ /* 0x000fe400078e00ff */
[----:B------:R-:W-:Y:S02]  /*16410*/  IMAD.MOV.U32 R5, RZ, RZ, RZ ;  /* 0x000000ffff057224 */ /* 0x000fe400078e00ff */
[----:B------:R-:W-:-:S07]  /*16420*/  IMAD.MOV.U32 R4, RZ, RZ, -0x1 ;  /* 0xffffffffff047424 */ /* 0x000fce00078e00ff */
[----:B------:R-:W-:Y:S05]  /*16430*/  WARPSYNC.COLLECTIVE R4, `(.L_x_2102) ;  /* 0x0000000004087348 */ /* 0x000fea0003c00000 */
[----:B------:R0:W1:Y:S02]  /*16440*/  SHFL.UP P0, R8, R7, R6, R5 ;  /* 0x0400000607087389 */ /* 0x0000640000000005 */
[----:B01----:R-:W-:Y:S05]  /*16450*/  ENDCOLLECTIVE ;  /* 0x000000000000791b */ /* 0x003fea0003800000 */
.L_x_2102:
[----:B------:R-:W-:Y:S02]  /*16460*/  IMAD.MOV.U32 R6, RZ, RZ, 0x2 ;  /* 0x00000002ff067424 */ /* 0x000fe400078e00ff */
[----:B------:R-:W-:-:S04]  /*16470*/  IMAD.MOV.U32 R32, RZ, RZ, R8 ;  /* 0x000000ffff207224 */ /* 0x000fc800078e0008 */
[----:B------:R-:W-:-:S04]  /*16480*/  @P0 IMAD.IADD R32, R31, 0x1, R32 ;  /* 0x000000011f200824 */ /* 0x000fc800078e0220 */
[----:B------:R-:W-:-:S07]  /*16490*/  IMAD.MOV.U32 R7, RZ, RZ, R32 ;  /* 0x000000ffff077224 */ /* 0x000fce00078e0020 */
[----:B------:R-:W-:Y:S05]  /*164a0*/  WARPSYNC.COLLECTIVE R4, `(.L_x_2103) ;  /* 0x0000000004087348 */ /* 0x000fea0003c00000 */
[----:B------:R0:W1:Y:S02]  /*164b0*/  SHFL.UP P0, R8, R7, R6, R5 ;  /* 0x0400000607087389 */ /* 0x0000640000000005 */
[----:B01----:R-:W-:Y:S05]  /*164c0*/  ENDCOLLECTIVE ;  /* 0x000000000000791b */ /* 0x003fea0003800000 */
.L_x_2103:
[----:B------:R-:W-:Y:S02]  /*164d0*/  IMAD.MOV.U32 R6, RZ, RZ, 0x4 ;  /* 0x00000004ff067424 */ /* 0x000fe400078e00ff */
[----:B------:R-:W-:-:S04]  /*164e0*/  IMAD.MOV.U32 R35, RZ, RZ, R8 ;  /* 0x000000ffff237224 */ /* 0x000fc800078e0008 */
[----:B------:R-:W-:-:S04]  /*164f0*/  @P0 IMAD.IADD R35, R32, 0x1, R35 ;  /* 0x0000000120230824 */ /* 0x000fc800078e0223 */
[----:B------:R-:W-:-:S07]  /*16500*/  IMAD.MOV.U32 R7, RZ, RZ, R35 ;  /* 0x000000ffff077224 */ /* 0x000fce00078e0023 */
[----:B------:R-:W-:Y:S05]  /*16510*/  WARPSYNC.COLLECTIVE R4, `(.L_x_2104) ;  /* 0x0000000004087348 */ /* 0x000fea0003c00000 */
[----:B------:R0:W1:Y:S02]  /*16520*/  SHFL.UP P0, R8, R7, R6, R5 ;  /* 0x0400000607087389 */ /* 0x0000640000000005 */
[----:B01----:R-:W-:Y:S05]  /*16530*/  ENDCOLLECTIVE ;  /* 0x000000000000791b */ /* 0x003fea0003800000 */
.L_x_2104:
[----:B------:R-:W-:Y:S02]  /*16540*/  IMAD.MOV.U32 R6, RZ, RZ, 0x8 ;  /* 0x00000008ff067424 */ /* 0x000fe400078e00ff */
[----:B------:R-:W-:-:S04]  /*16550*/  IMAD.MOV.U32 R34, RZ, RZ, R8 ;  /* 0x000000ffff227224 */ /* 0x000fc800078e0008 */
[----:B------:R-:W-:-:S04]  /*16560*/  @P0 IMAD.IADD R34, R35, 0x1, R34 ;  /* 0x0000000123220824 */ /* 0x000fc800078e0222 */
[----:B------:R-:W-:-:S07]  /*16570*/  IMAD.MOV.U32 R7, RZ, RZ, R34 ;  /* 0x000000ffff077224 */ /* 0x000fce00078e0022 */
[----:B------:R-:W-:Y:S05]  /*16580*/  WARPSYNC.COLLECTIVE R4, `(.L_x_2105) ;  /* 0x0000000004087348 */ /* 0x000fea0003c00000 */
[----:B------:R0:W1:Y:S02]  /*16590*/  SHFL.UP P0, R8, R7, R6, R5 ;  /* 0x0400000607087389 */ /* 0x0000640000000005 */
[----:B01----:R-:W-:Y:S05]  /*165a0*/  ENDCOLLECTIVE ;  /* 0x000000000000791b */ /* 0x003fea0003800000 */
.L_x_2105:
[----:B------:R-:W-:Y:S02]  /*165b0*/  IMAD.MOV.U32 R6, RZ, RZ, 0x10 ;  /* 0x00000010ff067424 */ /* 0x000fe400078e00ff */
[----:B------:R-:W-:-:S04]  /*165c0*/  IMAD.MOV.U32 R37, RZ, RZ, R8 ;  /* 0x000000ffff257224 */ /* 0x000fc800078e0008 */
[----:B------:R-:W-:-:S04]  /*165d0*/  @P0 IMAD.IADD R37, R34, 0x1, R37 ;  /* 0x0000000122250824 */ /* 0x000fc800078e0225 */
[----:B------:R-:W-:-:S07]  /*165e0*/  IMAD.MOV.U32 R7, RZ, RZ, R37 ;  /* 0x000000ffff077224 */ /* 0x000fce00078e0025 */
[----:B------:R-:W-:Y:S05]  /*165f0*/  WARPSYNC.COLLECTIVE R4, `(.L_x_2106) ;  /* 0x0000000004087348 */ /* 0x000fea0003c00000 */
[----:B------:R0:W1:Y:S02]  /*16600*/  SHFL.UP P0, R8, R7, R6, R5 ;  /* 0x0400000607087389 */ /* 0x0000640000000005 */
[----:B01----:R-:W-:Y:S05]  /*16610*/  ENDCOLLECTIVE ;  /* 0x000000000000791b */ /* 0x003fea0003800000 */
.L_x_2106:
[----:B------:R-:W-:Y:S05]  /*16620*/  BRA `(.L_x_2107) ;  /* 0xffffff0400787947 */ /* 0x000fea000383ffff */
.L_x_1910:
[----:B------:R-:W-:Y:S02]  /*16630*/  IMAD.MOV.U32 R7, RZ, RZ, R31 ;  /* 0x000000ffff077224 */ /* 0x000fe400078e001f */
[----:B------:R-:W-:Y:S02]  /*16640*/  IMAD.MOV.U32 R6, RZ, RZ, 0x1 ;  /* 0x00000001ff067424 */ /* 0x000fe400078e00ff */
[----:B------:R-:W-:Y:S02]  /*16650*/  IMAD.MOV.U32 R5, RZ, RZ, RZ ;  /* 0x000000ffff057224 */ /* 0x000fe400078e00ff */
[----:B------:R-:W-:-:S07]  /*16660*/  IMAD.MOV.U32 R4, RZ, RZ, -0x1 ;  /* 0xffffffffff047424 */ /* 0x000fce00078e00ff */
[----:B------:R-:W-:Y:S05]  /*16670*/  WARPSYNC.COLLECTIVE R4, `(.L_x_2108) ;  /* 0x0000000004087348 */ /* 0x000fea0003c00000 */
[----:B------:R0:W1:Y:S02]  /*16680*/  SHFL.UP P0, R8, R7, R6, R5 ;  /* 0x0400000607087389 */ /* 0x0000640000000005 */
[----:B01----:R-:W-:Y:S05]  /*16690*/  ENDCOLLECTIVE ;  /* 0x000000000000791b */ /* 0x003fea0003800000 */
.L_x_2108:
[----:B------:R-:W-:Y:S02]  /*166a0*/  IMAD.MOV.U32 R6, RZ, RZ, 0x2 ;  /* 0x00000002ff067424 */ /* 0x000fe400078e00ff */
[----:B------:R-:W-:-:S04]  /*166b0*/  IMAD.MOV.U32 R34, RZ, RZ, R8 ;  /* 0x000000ffff227224 */ /* 0x000fc800078e0008 */
[----:B------:R-:W-:-:S04]  /*166c0*/  @P0 IMAD.IADD R34, R31, 0x1, R34 ;  /* 0x000000011f220824 */ /* 0x000fc800078e0222 */
[----:B------:R-:W-:-:S07]  /*166d0*/  IMAD.MOV.U32 R7, RZ, RZ, R34 ;  /* 0x000000ffff077224 */ /* 0x000fce00078e0022 */
[----:B------:R-:W-:Y:S05]  /*166e0*/  WARPSYNC.COLLECTIVE R4, `(.L_x_2109) ;  /* 0x0000000004087348 */ /* 0x000fea0003c00000 */
[----:B------:R0:W1:Y:S02]  /*166f0*/  SHFL.UP P0, R8, R7, R6, R5 ;  /* 0x0400000607087389 */ /* 0x0000640000000005 */
[----:B01----:R-:W-:Y:S05]  /*16700*/  ENDCOLLECTIVE ;  /* 0x000000000000791b */ /* 0x003fea0003800000 */
.L_x_2109:
[----:B------:R-:W-:Y:S02]  /*16710*/  IMAD.MOV.U32 R6, RZ, RZ, 0x4 ;  /* 0x00000004ff067424 */ /* 0x000fe400078e00ff */
[----:B------:R-:W-:-:S04]  /*16720*/  IMAD.MOV.U32 R35, RZ, RZ, R8 ;  /* 0x000000ffff237224 */ /* 0x000fc800078e0008 */
[----:B------:R-:W-:-:S04]  /*16730*/  @P0 IMAD.IADD R35, R34, 0x1, R35 ;  /* 0x0000000122230824 */ /* 0x000fc800078e0223 */
[----:B------:R-:W-:-:S07]  /*16740*/  IMAD.MOV.U32 R7, RZ, RZ, R35 ;  /* 0x000000ffff077224 */ /* 0x000fce00078e0023 */
[----:B------:R-:W-:Y:S05]  /*16750*/  WARPSYNC.COLLECTIVE R4, `(.L_x_2110) ;  /* 0x0000000004087348 */ /* 0x000fea0003c00000 */
[----:B------:R0:W1:Y:S02]  /*16760*/  SHFL.UP P0, R8, R7, R6, R5 ;  /* 0x0400000607087389 */ /* 0x0000640000000005 */
[----:B01----:R-:W-:Y:S05]  /*16770*/  ENDCOLLECTIVE ;  /* 0x000000000000791b */ /* 0x003fea0003800000 */
.L_x_2110:
[----:B------:R-:W-:Y:S02]  /*16780*/  IMAD.MOV.U32 R6, RZ, RZ, 0x8 ;  /* 0x00000008ff067424 */ /* 0x000fe400078e00ff */
[----:B------:R-:W-:-:S04]  /*16790*/  IMAD.MOV.U32 R36, RZ, RZ, R8 ;  /* 0x000000ffff247224 */ /* 0x000fc800078e0008 */
[----:B------:R-:W-:-:S04]  /*167a0*/  @P0 IMAD.IADD R36, R35, 0x1, R36 ;  /* 0x0000000123240824 */ /* 0x000fc800078e0224 */
[----:B------:R-:W-:-:S07]  /*167b0*/  IMAD.MOV.U32 R7, RZ, RZ, R36 ;  /* 0x000000ffff077224 */ /* 0x000fce00078e0024 */
[----:B------:R-:W-:Y:S05]  /*167c0*/  WARPSYNC.COLLECTIVE R4, `(.L_x_2111) ;  /* 0x0000000004087348 */ /* 0x000fea0003c00000 */
[----:B------:R0:W1:Y:S02]  /*167d0*/  SHFL.UP P0, R8, R7, R6, R5 ;  /* 0x0400000607087389 */ /* 0x0000640000000005 */
[----:B01----:R-:W-:Y:S05]  /*167e0*/  ENDCOLLECTIVE ;  /* 0x000000000000791b */ /* 0x003fea0003800000 */
.L_x_2111:
[----:B------:R-:W-:Y:S02]  /*167f0*/  IMAD.MOV.U32 R6, RZ, RZ, 0x10 ;  /* 0x00000010ff067424 */ /* 0x000fe400078e00ff */
[----:B------:R-:W-:-:S04]  /*16800*/  IMAD.MOV.U32 R37, RZ, RZ, R8 ;  /* 0x000000ffff257224 */ /* 0x000fc800078e0008 */
[----:B------:R-:W-:-:S04]  /*16810*/  @P0 IMAD.IADD R37, R36, 0x1, R37 ;  /* 0x0000000124250824 */ /* 0x000fc800078e0225 */
[----:B------:R-:W-:-:S07]  /*16820*/  IMAD.MOV.U32 R7, RZ, RZ, R37 ;  /* 0x000000ffff077224 */ /* 0x000fce00078e0025 */
[----:B------:R-:W-:Y:S05]  /*16830*/  WARPSYNC.COLLECTIVE R4, `(.L_x_2112) ;  /* 0x0000000004087348 */ /* 0x000fea0003c00000 */
[----:B------:R0:W1:Y:S02]  /*16840*/  SHFL.UP P0, R8, R7, R6, R5 ;  /* 0x0400000607087389 */ /* 0x0000640000000005 */
[----:B01----:R-:W-:Y:S05]  /*16850*/  ENDCOLLECTIVE ;  /* 0x000000000000791b */ /* 0x003fea0003800000 */
.L_x_2112:
[----:B------:R-:W-:Y:S05]  /*16860*/  BRA `(.L_x_2113) ;  /* 0xffffff5000a87947 */ /* 0x000fea000383ffff */
.L_x_2019:
[----:B------:R-:W-:Y:S02]  /*16870*/  IMAD.MOV.U32 R7, RZ, RZ, R35 ;  /* 0x000000ffff077224 */ /* 0x000fe400078e0023 */
[----:B------:R-:W-:Y:S02]  /*16880*/  IMAD.MOV.U32 R6, RZ, RZ, 0x1 ;  /* 0x00000001ff067424 */ /* 0x000fe400078e00ff */
[----:B------:R-:W-:Y:S02]  /*16890*/  IMAD.MOV.U32 R5, RZ, RZ, RZ ;  /* 0x000000ffff057224 */ /* 0x000fe400078e00ff */
[----:B------:R-:W-:-:S07]  /*168a0*/  IMAD.MOV.U32 R4, RZ, RZ, -0x1 ;  /* 0xffffffffff047424 */ /* 0x000fce00078e00ff */
[----:B------:R-:W-:Y:S05]  /*168b0*/  WARPSYNC.COLLECTIVE R4, `(.L_x_2114) ;  /* 0x0000000004087348 */ /* 0x000fea0003c00000 */
[----:B------:R0:W1:Y:S02]  /*168c0*/  SHFL.UP P0, R8, R7, R6, R5 ;  /* 0x0400000607087389 */ /* 0x0000640000000005 */
[----:B01----:R-:W-:Y:S05]  /*168d0*/  ENDCOLLECTIVE ;  /* 0x000000000000791b */ /* 0x003fea0003800000 */
.L_x_2114:
[----:B------:R-:W-:Y:S02]  /*168e0*/  IMAD.MOV.U32 R6, RZ, RZ, 0x2 ;  /* 0x00000002ff067424 */ /* 0x000fe400078e00ff */
[----:B------:R-:W-:-:S04]  /*168f0*/  IMAD.MOV.U32 R32, RZ, RZ, R8 ;  /* 0x000000ffff207224 */ /* 0x000fc800078e0008 */
[----:B------:R-:W-:-:S04]  /*16900*/  @P0 IMAD.IADD R32, R35, 0x1, R32 ;  /* 0x0000000123200824 */ /* 0x000fc800078e0220 */
[----:B------:R-:W-:-:S07]  /*16910*/  IMAD.MOV.U32 R7, RZ, RZ, R32 ;  /* 0x000000ffff077224 */ /* 0x000fce00078e0020 */
[----:B------:R-:W-:Y:S05]  /*16920*/  WARPSYNC.COLLECTIVE R4, `(.L_x_2115) ;  /* 0x0000000004087348 */ /* 0x000fea0003c00000 */
[----:B------:R0:W1:Y:S02]  /*16930*/  SHFL.UP P0, R8, R7, R6, R5 ;  /* 0x0400000607087389 */ /* 0x0000640000000005 */
[----:B01----:R-:W-:Y:S05]  /*16940*/  ENDCOLLECTIVE ;  /* 0x000000000000791b */ /* 0x003fea0003800000 */
.L_x_2115:
[----:B------:R-:W-:Y:S02]  /*16950*/  IMAD.MOV.U32 R6, RZ, RZ, 0x4 ;  /* 0x00000004ff067424 */ /* 0x000fe400078e00ff */
[----:B------:R-:W-:-:S04]  /*16960*/  IMAD.MOV.U32 R37, RZ, RZ, R8 ;  /* 0x000000ffff257224 */ /* 0x000fc800078e0008 */
[----:B------:R-:W-:-:S04]  /*16970*/  @P0 IMAD.IADD R37, R32, 0x1, R37 ;  /* 0x0000000120250824 */ /* 0x000fc800078e0225 */
[----:B------:R-:W-:-:S07]  /*16980*/  IMAD.MOV.U32 R7, RZ, RZ, R37 ;  /* 0x000000ffff077224 */ /* 0x000fce00078e0025 */
[----:B------:R-:W-:Y:S05]  /*16990*/  WARPSYNC.COLLECTIVE R4, `(.L_x_2116) ;  /* 0x0000000004087348 */ /* 0x000fea0003c00000 */
[----:B------:R0:W1:Y:S02]  /*169a0*/  SHFL.UP P0, R8, R7, R6, R5 ;  /* 0x0400000607087389 */ /* 0x0000640000000005 */
[----:B01----:R-:W-:Y:S05]  /*169b0*/  ENDCOLLECTIVE ;  /* 0x000000000000791b */ /* 0x003fea0003800000 */
.L_x_2116:
[----:B------:R-:W-:Y:S02]  /*169c0*/  IMAD.MOV.U32 R6, RZ, RZ, 0x8 ;  /* 0x00000008ff067424 */ /* 0x000fe400078e00ff */
[----:B------:R-:W-:-:S04]  /*169d0*/  IMAD.MOV.U32 R34, RZ, RZ, R8 ;  /* 0x000000ffff227224 */ /* 0x000fc800078e0008 */
[----:B------:R-:W-:-:S04]  /*169e0*/  @P0 IMAD.IADD R34, R37, 0x1, R34 ;  /* 0x0000000125220824 */ /* 0x000fc800078e0222 */
[----:B------:R-:W-:-:S07]  /*169f0*/  IMAD.MOV.U32 R7, RZ, RZ, R34 ;  /* 0x000000ffff077224 */ /* 0x000fce00078e0022 */
[----:B------:R-:W-:Y:S05]  /*16a00*/  WARPSYNC.COLLECTIVE R4, `(.L_x_2117) ;  /* 0x0000000004087348 */ /* 0x000fea0003c00000 */
[----:B------:R0:W1:Y:S02]  /*16a10*/  SHFL.UP P0, R8, R7, R6, R5 ;  /* 0x0400000607087389 */ /* 0x0000640000000005 */
[----:B01----:R-:W-:Y:S05]  /*16a20*/  ENDCOLLECTIVE ;  /* 0x000000000000791b */ /* 0x003fea0003800000 */
.L_x_2117:
[----:B------:R-:W-:Y:S02]  /*16a30*/  IMAD.MOV.U32 R6, RZ, RZ, 0x10 ;  /* 0x00000010ff067424 */ /* 0x000fe400078e00ff */
[----:B------:R-:W-:-:S04]  /*16a40*/  IMAD.MOV.U32 R36, RZ, RZ, R8 ;  /* 0x000000ffff247224 */ /* 0x000fc800078e0008 */
[----:B------:R-:W-:-:S04]  /*16a50*/  @P0 IMAD.IADD R36, R34, 0x1, R36 ;  /* 0x0000000122240824 */ /* 0x000fc800078e0224 */
[----:B------:R-:W-:-:S07]  /*16a60*/  IMAD.MOV.U32 R7, RZ, RZ, R36 ;  /* 0x000000ffff077224 */ /* 0x000fce00078e0024 */
[----:B------:R-:W-:Y:S05]  /*16a70*/  WARPSYNC.COLLECTIVE R4, `(.L_x_2118) ;  /* 0x0000000004087348 */ /* 0x000fea0003c00000 */
[----:B------:R0:W1:Y:S02]  /*16a80*/  SHFL.UP P0, R8, R7, R6, R5 ;  /* 0x0400000607087389 */ /* 0x0000640000000005 */
[----:B01----:R-:W-:Y:S05]  /*16a90*/  ENDCOLLECTIVE ;  /* 0x000000000000791b */ /* 0x003fea0003800000 */
.L_x_2118:
[----:B------:R-:W-:Y:S05]  /*16aa0*/  BRA `(.L_x_2119) ;  /* 0xffffffa000a87947 */ /* 0x000fea000383ffff */
.L_x_2120:
        /* <DEDUP_REMOVED lines=13> */
.L_x_2579:


//--------------------- .text._ZN4vllm16topKPerRowDecodeILi512ELb0ELb0ELb0EEEvPKfPKiPiiiiiiPfiS4_ --------------------------
	.section	.text._ZN4vllm16topKPerRowDecodeILi512ELb0ELb0ELb0EEEvPKfPKiPiiiiiiPfiS4_,"ax",@progbits
	.align	128
.text._ZN4vllm16topKPerRowDecodeILi512ELb0ELb0ELb0EEEvPKfPKiPiiiiiiPfiS4_:
        .type           _ZN4vllm16topKPerRowDecodeILi512ELb0ELb0ELb0EEEvPKfPKiPiiiiiiPfiS4_,@function
        .size           _ZN4vllm16topKPerRowDecodeILi512ELb0ELb0ELb0EEEvPKfPKiPiiiiiiPfiS4_,(.L_x_2580 - _ZN4vllm16topKPerRowDecodeILi512ELb0ELb0ELb0EEEvPKfPKiPiiiiiiPfiS4_)
        .other          _ZN4vllm16topKPerRowDecodeILi512ELb0ELb0ELb0EEEvPKfPKiPiiiiiiPfiS4_,@"STO_CUDA_ENTRY STV_DEFAULT"
_ZN4vllm16topKPerRowDecodeILi512ELb0ELb0ELb0EEEvPKfPKiPiiiiiiPfiS4_:
        /* <DEDUP_REMOVED lines=13> */
.L_x_2121:
        /* <DEDUP_REMOVED lines=34> */
.L_x_2122:
[----:B------:R-:W0:Y:S01]  /*02f0*/  LDC R0, c[0x0][0x3a0] ;  /* 0x0000e800ff007b82 */ /* 0x000e220000000800 */
[----:B------:R-:W1:Y:S07]  /*0300*/  LDCU UR6, c[0x0][0x398] ;  /* 0x00007300ff0677ac */ /* 0x000e6e0008000800 */
[----:B------:R-:W2:Y:S01]  /*0310*/  LDC.64 R12, c[0x0][0x390] ;  /* 0x0000e400ff0c7b82 */ /* 0x000ea20000000a00 */
[----:B-1----:R-:W-:Y:S02]  /*0320*/  USHF.R.S32.HI UR5, URZ, 0x1f, UR6 ;  /* 0x0000001fff057899 */ /* 0x002fe40008011406 */
[----:B------:R-:W-:Y:S01]  /*0330*/  IMAD.WIDE.U32 R6, R9, UR6, RZ ;  /* 0x0000000609067c25 */ /* 0x000fe2000f8e00ff */
[----:B0-----:R-:W-:-:S03]  /*0340*/  ISETP.LT.AND P0, PT, R0, UR4, PT ;  /* 0x0000000400007c0c */ /* 0x001fc6000bf01270 */
[----:B------:R-:W-:Y:S01]  /*0350*/  IMAD.WIDE.U32 R4, R9, R0, RZ ;  /* 0x0000000009047225 */ /* 0x000fe200078e00ff */
[----:B------:R-:W-:-:S03]  /*0360*/  SHF.R.S32.HI R2, RZ, 0x1f, R0 ;  /* 0x0000001fff027819 */ /* 0x000fc60000011400 */
[----:B------:R-:W-:Y:S02]  /*0370*/  IMAD R11, R9, UR5, RZ ;  /* 0x00000005090b7c24 */ /* 0x000fe4000f8e02ff */
[----:B------:R-:W-:Y:S01]  /*0380*/  IMAD R3, R2, R9, RZ ;  /* 0x0000000902037224 */ /* 0x000fe200078e02ff */
[----:B--2---:R-:W-:Y:S01]  /*0390*/  LEA R2, P1, R4, R12, 0x2 ;  /* 0x0000000c04027211 */ /* 0x004fe200078210ff */
[----:B------:R-:W-:Y:S02]  /*03a0*/  IMAD.IADD R11, R7, 0x1, R11 ;  /* 0x00000001070b7824 */ /* 0x000fe400078e020b */
[----:B------:R-:W-:-:S05]  /*03b0*/  IMAD.IADD R3, R5, 0x1, R3 ;  /* 0x0000000105037824 */ /* 0x000fca00078e0203 */
[----:B------:R-:W-:Y:S01]  /*03c0*/  LEA.HI.X R3, R4, R13, R3, 0x2, P1 ;  /* 0x0000000d04037211 */ /* 0x000fe200008f1403 */
[----:B------:R-:W-:Y:S06]  /*03d0*/  @P0 BRA `(.L_x_2123) ;  /* 0x0000000800cc0947 */ /* 0x000fec0003800000 */
[----:B------:R-:W0:Y:S01]  /*03e0*/  S2R R6, SR_TID.X ;  /* 0x0000000000067919 */ /* 0x000e220000002100 */
[----:B------:R-:W-:Y:S01]  /*03f0*/  BSSY.RECONVERGENT B0, `(.L_x_2124) ;  /* 0x0000064000007945 */ /* 0x000fe20003800200 */
        /* <DEDUP_REMOVED lines=14> */
.L_x_2128:
        /* <DEDUP_REMOVED lines=36> */
.L_x_2127:
[----:B------:R-:W-:Y:S05]  /*0720*/  BSYNC.RECONVERGENT B1 ;  /* 0x0000000000017941 */ /* 0x000fea0003800200 */
.L_x_2126:
        /* <DEDUP_REMOVED lines=23> */
.L_x_2130:
[----:B------:R-:W-:Y:S05]  /*08a0*/  BSYNC.RECONVERGENT B1 ;  /* 0x0000000000017941 */ /* 0x000fea0003800200 */
.L_x_2129:
        /* <DEDUP_REMOVED lines=15> */
.L_x_2132:
[----:B------:R-:W-:Y:S05]  /*09a0*/  BSYNC.RECONVERGENT B1 ;  /* 0x0000000000017941 */ /* 0x000fea0003800200 */
.L_x_2131:
[----:B------:R-:W-:Y:S05]  /*09b0*/  @!P1 BRA `(.L_x_2125) ;  /* 0x00000000001c9947 */ /* 0x000fea0003800000 */
[----:B------:R-:W-:-:S07]  /*09c0*/  IMAD.MOV.U32 R8, RZ, RZ, RZ ;  /* 0x000000ffff087224 */ /* 0x000fce00078e00ff */
.L_x_2133:
[----:B------:R-:W-:Y:S02]  /*09d0*/  VIADD R8, R8, 0x1 ;  /* 0x0000000108087836 */ /* 0x000fe40000000000 */
[----:B------:R-:W-:-:S03]  /*09e0*/  IMAD.WIDE.U32 R4, R7, 0x4, R2 ;  /* 0x0000000407047825 */ /* 0x000fc600078e0002 */
[----:B------:R-:W-:Y:S02]  /*09f0*/  ISETP.NE.AND P0, PT, R8, R9, PT ;  /* 0x000000090800720c */ /* 0x000fe40003f05270 */
[----:B------:R0:W-:Y:S02]  /*0a00*/  STG.E desc[UR10][R4.64], R7 ;  /* 0x0000000704007986 */ /* 0x0001e4000c10190a */
[----:B0-----:R-:W-:-:S09]  /*0a10*/  VIADD R7, R7, 0x200 ;  /* 0x0000020007077836 */ /* 0x001fd20000000000 */
[----:B------:R-:W-:Y:S05]  /*0a20*/  @P0 BRA `(.L_x_2133) ;  /* 0xfffffffc00e80947 */ /* 0x000fea000383ffff */
.L_x_2125:
[----:B------:R-:W-:Y:S05]  /*0a30*/  BSYNC.RECONVERGENT B0 ;  /* 0x0000000000007941 */ /* 0x000fea0003800200 */
.L_x_2124:
[----:B------:R-:W-:-:S05]  /*0a40*/  VIADD R5, R6, UR4 ;  /* 0x0000000406057c36 */ /* 0x000fca0008000000 */
[----:B------:R-:W-:-:S13]  /*0a50*/  ISETP.GE.AND P0, PT, R5, R0, PT ;  /* 0x000000000500720c */ /* 0x000fda0003f06270 */
[----:B------:R-:W-:Y:S05]  /*0a60*/  @P0 EXIT ;  /* 0x000000000000094d */ /* 0x000fea0003800000 */
[----:B------:R-:W-:Y:S01]  /*0a70*/  IMAD.MOV.U32 R7, RZ, RZ, R5 ;  /* 0x000000ffff077224 */ /* 0x000fe200078e0005 */
[----:B------:R-:W-:Y:S01]  /*0a80*/  LOP3.LUT R5, RZ, R6, RZ, 0x33, !PT ;  /* 0x00000006ff057212 */ /* 0x000fe200078e33ff */
[----:B------:R-:W-:Y:S03]  /*0a90*/  BSSY.RECONVERGENT B0, `(.L_x_2134) ;  /* 0x0000020000007945 */ /* 0x000fe60003800200 */
        /* <DEDUP_REMOVED lines=10> */
.L_x_2136:
        /* <DEDUP_REMOVED lines=21> */
.L_x_2135:
[----:B------:R-:W-:Y:S05]  /*0c90*/  BSYNC.RECONVERGENT B0 ;  /* 0x0000000000007941 */ /* 0x000fea0003800200 */
.L_x_2134:
[----:B------:R-:W-:Y:S05]  /*0ca0*/  @!P1 EXIT ;  /* 0x000000000000994d */ /* 0x000fea0003800000 */
[----:B------:R-:W-:Y:S01]  /*0cb0*/  ISETP.GE.U32.AND P0, PT, R8, 0x8, PT ;  /* 0x000000080800780c */ /* 0x000fe20003f06070 */
[----:B------:R-:W-:Y:S01]  /*0cc0*/  BSSY.RECONVERGENT B0, `(.L_x_2137) ;  /* 0x000000f000007945 */ /* 0x000fe20003800200 */
[----:B------:R-:W-:-:S04]  /*0cd0*/  LOP3.LUT R0, R6, 0x7, RZ, 0xc0, !PT ;  /* 0x0000000706007812 */ /* 0x000fc800078ec0ff */
[----:B------:R-:W-:-:S07]  /*0ce0*/  ISETP.NE.AND P1, PT, R0, RZ, PT ;  /* 0x000000ff0000720c */ /* 0x000fce0003f25270 */
[----:B------:R-:W-:Y:S06]  /*0cf0*/  @!P0 BRA `(.L_x_2138) ;  /* 0x00000000002c8947 */ /* 0x000fec0003800000 */
[----:B0-----:R-:W-:Y:S02]  /*0d00*/  IMAD.MOV.U32 R9, RZ, RZ, -0x1 ;  /* 0xffffffffff097424 */ /* 0x001fe400078e00ff */
        /* <DEDUP_REMOVED lines=10> */
.L_x_2138:
[----:B------:R-:W-:Y:S05]  /*0db0*/  BSYNC.RECONVERGENT B0 ;  /* 0x0000000000007941 */ /* 0x000fea0003800200 */
.L_x_2137:
[----:B------:R-:W-:Y:S05]  /*0dc0*/  @!P1 EXIT ;  /* 0x000000000000994d */ /* 0x000fea0003800000 */
[----:B------:R-:W-:Y:S02]  /*0dd0*/  ISETP.GE.U32.AND P0, PT, R0, 0x4, PT ;  /* 0x000000040000780c */ /* 0x000fe40003f06070 */
[----:B01----:R-:W-:-:S04]  /*0de0*/  LOP3.LUT R9, R6, 0x3, RZ, 0xc0, !PT ;  /* 0x0000000306097812 */ /* 0x003fc800078ec0ff */
[----:B------:R-:W-:-:S07]  /*0df0*/  ISETP.NE.AND P1, PT, R9, RZ, PT ;  /* 0x000000ff0900720c */ /* 0x000fce0003f25270 */
[----:B------:R-:W-:Y:S02]  /*0e00*/  @P0 IMAD.MOV.U32 R11, RZ, RZ, -0x1 ;  /* 0xffffffffff0b0424 */ /* 0x000fe400078e00ff */
[----:B------:R-:W-:-:S04]  /*0e10*/  @P0 IMAD.WIDE R4, R7, 0x4, R2 ;  /* 0x0000000407040825 */ /* 0x000fc800078e0202 */
[----:B------:R-:W-:Y:S01]  /*0e20*/  @P0 VIADD R7, R7, 0x800 ;  /* 0x0000080007070836 */ /* 0x000fe20000000000 */
[----:B------:R0:W-:Y:S04]  /*0e30*/  @P0 STG.E desc[UR10][R4.64], R11 ;  /* 0x0000000b04000986 */ /* 0x0001e8000c10190a */
[----:B------:R0:W-:Y:S04]  /*0e40*/  @P0 STG.E desc[UR10][R4.64+0x800], R11 ;  /* 0x0008000b04000986 */ /* 0x0001e8000c10190a */
[----:B------:R0:W-:Y:S04]  /*0e50*/  @P0 STG.E desc[UR10][R4.64+0x1000], R11 ;  /* 0x0010000b04000986 */ /* 0x0001e8000c10190a */
[----:B------:R0:W-:Y:S01]  /*0e60*/  @P0 STG.E desc[UR10][R4.64+0x1800], R11 ;  /* 0x0018000b04000986 */ /* 0x0001e2000c10190a */
[----:B------:R-:W-:Y:S05]  /*0e70*/  @!P1 EXIT ;  /* 0x000000000000994d */ /* 0x000fea0003800000 */
[----:B------:R-:W-:Y:S02]  /*0e80*/  IMAD.MOV.U32 R0, RZ, RZ, RZ ;  /* 0x000000ffff007224 */ /* 0x000fe400078e00ff */
[----:B0-----:R-:W-:-:S07]  /*0e90*/  IMAD.MOV.U32 R11, RZ, RZ, -0x1 ;  /* 0xffffffffff0b7424 */ /* 0x001fce00078e00ff */
.L_x_2139:
[----:B------:R-:W-:-:S04]  /*0ea0*/  IMAD.WIDE R4, R7, 0x4, R2 ;  /* 0x0000000407047825 */ /* 0x000fc800078e0202 */
[----:B------:R-:W-:Y:S01]  /*0eb0*/  VIADD R0, R0, 0x1 ;  /* 0x0000000100007836 */ /* 0x000fe20000000000 */
[----:B------:R0:W-:Y:S01]  /*0ec0*/  STG.E desc[UR10][R4.64], R11 ;  /* 0x0000000b04007986 */ /* 0x0001e2000c10190a */
[----:B------:R-:W-:-:S03]  /*0ed0*/  VIADD R7, R7, 0x200 ;  /* 0x0000020007077836 */ /* 0x000fc60000000000 */
[----:B------:R-:W-:-:S13]  /*0ee0*/  ISETP.NE.AND P0, PT, R0, R9, PT ;  /* 0x000000090000720c */ /* 0x000fda0003f05270 */
[----:B0-----:R-:W-:Y:S05]  /*0ef0*/  @P0 BRA `(.L_x_2139) ;  /* 0xfffffffc00e80947 */ /* 0x001fea000383ffff */
[----:B------:R-:W-:Y:S05]  /*0f00*/  EXIT ;  /* 0x000000000000794d */ /* 0x000fea0003800000 */
.L_x_2123:
[----:B------:R-:W0:Y:S01]  /*0f10*/  S2R R5, SR_TID.X ;  /* 0x0000000000057919 */ /* 0x000e220000002100 */
[----:B------:R-:W-:Y:S01]  /*0f20*/  MOV R8, 0x400 ;  /* 0x0000040000087802 */ /* 0x000fe20000000f00 */
[----:B------:R-:W1:Y:S01]  /*0f30*/  LDC R16, c[0x0][0x39c] ;  /* 0x0000e700ff107b82 */ /* 0x000e620000000800 */
[----:B------:R-:W-:Y:S01]  /*0f40*/  SHF.L.U64.HI R4, R6, 0x2, R11 ;  /* 0x0000000206047819 */ /* 0x000fe2000001020b */
[----:B------:R-:W2:Y:S01]  /*0f50*/  S2R R3, SR_CgaCtaId ;  /* 0x0000000000037919 */ /* 0x000ea20000008800 */
[----:B------:R-:W-:Y:S05]  /*0f60*/  BSSY.RECONVERGENT B0, `(.L_x_2140) ;  /* 0x000014d000007945 */ /* 0x000fea0003800200 */
[----:B------:R-:W3:Y:S01]  /*0f70*/  LDC.64 R12, c[0x0][0x380] ;  /* 0x0000e000ff0c7b82 */ /* 0x000ee20000000a00 */
[C---:B0-----:R-:W-:Y:S01]  /*0f80*/  ISETP.NE.AND P0, PT, R5.reuse, RZ, PT ;  /* 0x000000ff0500720c */ /* 0x041fe20003f05270 */
[----:B------:R-:W-:Y:S01]  /*0f90*/  IMAD.MOV.U32 R17, RZ, RZ, R5 ;  /* 0x000000ffff117224 */ /* 0x000fe200078e0005 */
[----:B------:R-:W-:-:S02]  /*0fa0*/  ISETP.GT.U32.AND P1, PT, R5, 0x1ff, PT ;  /* 0x000001ff0500780c */ /* 0x000fc40003f24070 */
[----:B--2---:R-:W-:-:S05]  /*0fb0*/  LEA R8, R3, R8, 0x18 ;  /* 0x0000000803087211 */ /* 0x004fca00078ec0ff */
[----:B------:R-:W-:-:S04]  /*0fc0*/  IMAD R0, R5, 0x4, R8 ;  /* 0x0000000405007824 */ /* 0x000fc800078e0208 */
[----:B------:R0:W-:Y:S04]  /*0fd0*/  @!P0 STS [R8+0x4004], RZ ;  /* 0x004004ff08008388 */ /* 0x0001e80000000800 */
[----:B------:R0:W-:Y:S01]  /*0fe0*/  @!P0 STS [R8+0x400c], RZ ;  /* 0x00400cff08008388 */ /* 0x0001e20000000800 */
[----:B------:R-:W-:Y:S01]  /*0ff0*/  BAR.SYNC.DEFER_BLOCKING 0x0 ;  /* 0x0000000000007b1d */ /* 0x000fe20000010000 */
[----:B-1----:R-:W-:-:S05]  /*1000*/  ISETP.NE.AND P0, PT, R16, 0x1, PT ;  /* 0x000000011000780c */ /* 0x002fca0003f05270 */
[----:B------:R0:W-:Y:S01]  /*1010*/  @!P1 STS [R0+0x20a0], RZ ;  /* 0x0020a0ff00009388 */ /* 0x0001e20000000800 */
[----:B---3--:R-:W-:-:S03]  /*1020*/  LEA R2, P1, R6, R12, 0x2 ;  /* 0x0000000c06027211 */ /* 0x008fc600078210ff */
[----:B------:R0:W-:Y:S02]  /*1030*/  STS [R0+0x8a0], RZ ;  /* 0x0008a0ff00007388 */ /* 0x0001e40000000800 */
[----:B------:R-:W-:Y:S02]  /*1040*/  IMAD.X R3, R4, 0x1, R13, P1 ;  /* 0x0000000104037824 */ /* 0x000fe400008e060d */
[----:B------:R0:W-:Y:S01]  /*1050*/  STS [R0+0x10a0], RZ ;  /* 0x0010a0ff00007388 */ /* 0x0001e20000000800 */
[----:B------:R-:W-:Y:S02]  /*1060*/  VIADD R4, R0, 0x8a0 ;  /* 0x000008a000047836 */ /* 0x000fe40000000000 */
[----:B------:R-:W-:Y:S01]  /*1070*/  IMAD.WIDE.U32 R6, R5, 0x4, R2 ;  /* 0x0000000405067825 */ /* 0x000fe200078e0002 */
        /* <DEDUP_REMOVED lines=17> */
.L_x_2145:
[----:B-1----:R-:W-:-:S04]  /*1190*/  IMAD R11, R19, R16, RZ ;  /* 0x00000010130b7224 */ /* 0x002fc800078e02ff */
[C-C-:B------:R-:W-:Y:S02]  /*11a0*/  IMAD R27, R16.reuse, 0x200, R11.reuse ;  /* 0x00000200101b7824 */ /* 0x140fe400078e020b */
[----:B------:R-:W-:Y:S02]  /*11b0*/  IMAD R13, R16, 0x400, R11 ;  /* 0x00000400100d7824 */ /* 0x000fe400078e020b */
[----:B------:R-:W-:-:S04]  /*11c0*/  IMAD.WIDE R26, R27, 0x4, R2 ;  /* 0x000000041b1a7825 */ /* 0x000fc800078e0202 */
[--C-:B------:R-:W-:Y:S02]  /*11d0*/  IMAD.WIDE R22, R11, 0x4, R2.reuse ;  /* 0x000000040b167825 */ /* 0x100fe400078e0202 */
[----:B------:R-:W2:Y:S02]  /*11e0*/  LDG.E R26, desc[UR10][R26.64] ;  /* 0x0000000a1a1a7981 */ /* 0x000ea4000c1e1900 */
[----:B------:R-:W-:Y:S02]  /*11f0*/  IMAD.WIDE R20, R13, 0x4, R2 ;  /* 0x000000040d147825 */ /* 0x000fe400078e0202 */
[----:B------:R1:W3:Y:S02]  /*1200*/  LDG.E R28, desc[UR10][R22.64] ;  /* 0x0000000a161c7981 */ /* 0x0002e4000c1e1900 */
[C---:B------:R-:W-:Y:S02]  /*1210*/  IMAD R11, R16.reuse, 0x800, R11 ;  /* 0x00000800100b7824 */ /* 0x040fe400078e020b */
[----:B------:R-:W-:Y:S01]  /*1220*/  IMAD R15, R16, 0x200, R13 ;  /* 0x00000200100f7824 */ /* 0x000fe200078e020d */
[----:B------:R4:W5:Y:S01]  /*1230*/  LDG.E R29, desc[UR10][R20.64] ;  /* 0x0000000a141d7981 */ /* 0x000962000c1e1900 */
[----:B------:R-:W-:-:S04]  /*1240*/  IMAD.WIDE R12, R11, 0x4, R2 ;  /* 0x000000040b0c7825 */ /* 0x000fc800078e0202 */
[C---:B------:R-:W-:Y:S02]  /*1250*/  IMAD R33, R16.reuse, 0x400, R11 ;  /* 0x0000040010217824 */ /* 0x040fe400078e020b */
[--C-:B------:R-:W-:Y:S01]  /*1260*/  IMAD.WIDE R14, R15, 0x4, R2.reuse ;  /* 0x000000040f0e7825 */ /* 0x100fe200078e0202 */
[----:B------:R-:W5:Y:S03]  /*1270*/  LDG.E R12, desc[UR10][R12.64] ;  /* 0x0000000a0c0c7981 */ /* 0x000f66000c1e1900 */
[----:B-1----:R-:W-:Y:S02]  /*1280*/  IMAD.WIDE R22, R33, 0x4, R2 ;  /* 0x0000000421167825 */ /* 0x002fe400078e0202 */
[----:B------:R-:W5:Y:S02]  /*1290*/  LDG.E R15, desc[UR10][R14.64] ;  /* 0x0000000a0e0f7981 */ /* 0x000f64000c1e1900 */
[----:B------:R-:W-:-:S02]  /*12a0*/  IMAD R31, R16, 0x200, R11 ;  /* 0x00000200101f7824 */ /* 0x000fc400078e020b */
[----:B----4-:R-:W-:Y:S01]  /*12b0*/  IMAD R21, R16, 0x200, R33 ;  /* 0x0000020010157824 */ /* 0x010fe200078e0221 */
[----:B------:R-:W4:Y:S01]  /*12c0*/  LDG.E R22, desc[UR10][R22.64] ;  /* 0x0000000a16167981 */ /* 0x000f22000c1e1900 */
[----:B------:R-:W-:-:S04]  /*12d0*/  IMAD.WIDE R10, R31, 0x4, R2 ;  /* 0x000000041f0a7825 */ /* 0x000fc800078e0202 */
[----:B------:R-:W-:Y:S02]  /*12e0*/  IMAD.WIDE R20, R21, 0x4, R2 ;  /* 0x0000000415147825 */ /* 0x000fe400078e0202 */
[----:B------:R-:W4:Y:S04]  /*12f0*/  LDG.E R10, desc[UR10][R10.64] ;  /* 0x0000000a0a0a7981 */ /* 0x000f28000c1e1900 */
[----:B------:R1:W4:Y:S01]  /*1300*/  LDG.E R20, desc[UR10][R20.64] ;  /* 0x0000000a14147981 */ /* 0x000322000c1e1900 */
[----:B------:R-:W-:Y:S02]  /*1310*/  VIADD R25, R25, 0x8 ;  /* 0x0000000819197836 */ /* 0x000fe40000000000 */
[----:B------:R-:W-:Y:S01]  /*1320*/  VIADD R19, R19, 0x1000 ;  /* 0x0000100013137836 */ /* 0x000fe20000000000 */
[----:B--2---:R-:W1:Y:S08]  /*1330*/  F2F.F16.F32 R26, R26 ;  /* 0x0000001a001a7304 */ /* 0x004e700000200800 */
[----:B---3--:R-:W2:Y:S08]  /*1340*/  F2F.F16.F32 R28, R28 ;  /* 0x0000001c001c7304 */ /* 0x008eb00000200800 */
[----:B-----5:R-:W3:Y:S01]  /*1350*/  F2F.F16.F32 R29, R29 ;  /* 0x0000001d001d7304 */ /* 0x020ee20000200800 */
[----:B-1----:R-:W-:-:S07]  /*1360*/  PRMT R21, R26, 0x9910, RZ ;  /* 0x000099101a157816 */ /* 0x002fce00000000ff */
[----:B------:R-:W1:Y:S01]  /*1370*/  F2F.F16.F32 R12, R12 ;  /* 0x0000000c000c7304 */ /* 0x000e620000200800 */
[----:B--2---:R-:W-:Y:S02]  /*1380*/  PRMT R23, R28, 0x9910, RZ ;  /* 0x000099101c177816 */ /* 0x004fe400000000ff */
[----:B------:R-:W-:-:S05]  /*1390*/  ISETP.GE.AND P1, PT, R21, RZ, PT ;  /* 0x000000ff1500720c */ /* 0x000fca0003f26270 */
[----:B------:R-:W2:Y:S01]  /*13a0*/  F2F.F16.F32 R13, R15 ;  /* 0x0000000f000d7304 */ /* 0x000ea20000200800 */
[----:B---3--:R-:W-:-:S07]  /*13b0*/  PRMT R27, R29, 0x9910, RZ ;  /* 0x000099101d1b7816 */ /* 0x008fce00000000ff */
[----:B----4-:R-:W3:Y:S01]  /*13c0*/  F2F.F16.F32 R11, R22 ;  /* 0x00000016000b7304 */ /* 0x010ee20000200800 */
[----:B------:R-:W-:Y:S01]  /*13d0*/  ISETP.GE.AND P6, PT, R23, RZ, PT ;  /* 0x000000ff1700720c */ /* 0x000fe20003fc6270 */
[----:B------:R-:W-:Y:S01]  /*13e0*/  IMAD.MOV.U32 R23, RZ, RZ, R27 ;  /* 0x000000ffff177224 */ /* 0x000fe200078e001b */
[----:B-1----:R-:W-:-:S05]  /*13f0*/  PRMT R27, R12, 0x9910, RZ ;  /* 0x000099100c1b7816 */ /* 0x002fca00000000ff */
[----:B------:R2:W1:Y:S01]  /*1400*/  F2F.F16.F32 R14, R10 ;  /* 0x0000000a000e7304 */ /* 0x0004620000200800 */
[----:B------:R-:W-:-:S07]  /*1410*/  ISETP.GE.AND P2, PT, R23, RZ, PT ;  /* 0x000000ff1700720c */ /* 0x000fce0003f46270 */
[----:B------:R-:W4:Y:S01]  /*1420*/  F2F.F16.F32 R15, R20 ;  /* 0x00000014000f7304 */ /* 0x000f220000200800 */
[----:B------:R-:W-:Y:S01]  /*1430*/  IMAD.MOV.U32 R21, RZ, RZ, R27 ;  /* 0x000000ffff157224 */ /* 0x000fe200078e001b */
[----:B--2---:R-:W-:Y:S02]  /*1440*/  PRMT R10, R13, 0x9910, RZ ;  /* 0x000099100d0a7816 */ /* 0x004fe400000000ff */
[----:B---3--:R-:W-:Y:S02]  /*1450*/  PRMT R23, R11, 0x9910, RZ ;  /* 0x000099100b177816 */ /* 0x008fe400000000ff */
[----:B------:R-:W-:Y:S02]  /*1460*/  @P1 LOP3.LUT R26, R26, 0x7fe0, RZ, 0xc, !PT ;  /* 0x00007fe01a1a1812 */ /* 0x000fe400078e0cff */
[----:B------:R-:W-:Y:S01]  /*1470*/  ISETP.GE.AND P3, PT, R10, RZ, PT ;  /* 0x000000ff0a00720c */ /* 0x000fe20003f66270 */
[----:B------:R-:W-:Y:S01]  /*1480*/  IMAD.MOV.U32 R10, RZ, RZ, R23 ;  /* 0x000000ffff0a7224 */ /* 0x000fe200078e0017 */
[----:B------:R-:W-:-:S02]  /*1490*/  ISETP.GE.AND P4, PT, R21, RZ, PT ;  /* 0x000000ff1500720c */ /* 0x000fc40003f86270 */
[----:B------:R-:W-:Y:S02]  /*14a0*/  @P6 LOP3.LUT R28, R28, 0x7fe0, RZ, 0xc, !PT ;  /* 0x00007fe01c1c6812 */ /* 0x000fe400078e0cff */
[----:B-1----:R-:W-:Y:S02]  /*14b0*/  PRMT R22, R14, 0x9910, RZ ;  /* 0x000099100e167816 */ /* 0x002fe400000000ff */
[----:B------:R-:W-:Y:S02]  /*14c0*/  LOP3.LUT R21, R26, 0xffff, RZ, 0xc0, !PT ;  /* 0x0000ffff1a157812 */ /* 0x000fe400078ec0ff */
[----:B----4-:R-:W-:Y:S02]  /*14d0*/  PRMT R26, R15, 0x9910, RZ ;  /* 0x000099100f1a7816 */ /* 0x010fe400000000ff */
[----:B------:R-:W-:Y:S02]  /*14e0*/  LOP3.LUT R28, R28, 0xffff, RZ, 0xc0, !PT ;  /* 0x0000ffff1c1c7812 */ /* 0x000fe400078ec0ff */
[----:B------:R-:W-:-:S02]  /*14f0*/  ISETP.GE.AND P5, PT, R22, RZ, PT ;  /* 0x000000ff1600720c */ /* 0x000fc40003fa6270 */
[----:B------:R-:W-:Y:S02]  /*1500*/  ISETP.GE.AND P6, PT, R10, RZ, PT ;  /* 0x000000ff0a00720c */ /* 0x000fe40003fc6270 */
[----:B------:R-:W-:Y:S02]  /*1510*/  ISETP.GE.AND P1, PT, R26, RZ, PT ;  /* 0x000000ff1a00720c */ /* 0x000fe40003f26270 */
[----:B------:R-:W-:Y:S02]  /*1520*/  SHF.R.U32.HI R20, RZ, 0x5, R28 ;  /* 0x00000005ff147819 */ /* 0x000fe4000001161c */
[----:B------:R-:W-:Y:S01]  /*1530*/  SHF.R.U32.HI R21, RZ, 0x5, R21 ;  /* 0x00000005ff157819 */ /* 0x000fe20000011615 */
[----:B------:R-:W-:Y:S01]  /*1540*/  VIADD R10, R8, 0x8a0 ;  /* 0x000008a0080a7836 */ /* 0x000fe20000000000 */
[----:B------:R-:W-:Y:S02]  /*1550*/  LOP3.LUT R23, R20, 0xffff, RZ, 0xc0, !PT ;  /* 0x0000ffff14177812 */ /* 0x000fe400078ec0ff */
[----:B------:R-:W-:-:S02]  /*1560*/  @P4 LOP3.LUT R12, R12, 0x7fe0, RZ, 0xc, !PT ;  /* 0x00007fe00c0c4812 */ /* 0x000fc400078e0cff */
[----:B------:R-:W-:Y:S02]  /*1570*/  @P2 LOP3.LUT R29, R29, 0x7fe0, RZ, 0xc, !PT ;  /* 0x00007fe01d1d2812 */ /* 0x000fe400078e0cff */
[----:B------:R-:W-:Y:S01]  /*1580*/  LOP3.LUT R21, R21, 0xffff, RZ, 0xc0, !PT ;  /* 0x0000ffff15157812 */ /* 0x000fe200078ec0ff */
[--C-:B------:R-:W-:Y:S01]  /*1590*/  IMAD R20, R23, 0x4, R10.reuse ;  /* 0x0000000417147824 */ /* 0x100fe200078e020a */
[----:B------:R-:W-:Y:S02]  /*15a0*/  @P3 LOP3.LUT R13, R13, 0x7fe0, RZ, 0xc, !PT ;  /* 0x00007fe00d0d3812 */ /* 0x000fe400078e0cff */
[----:B------:R-:W-:Y:S01]  /*15b0*/  LOP3.LUT R12, R12, 0xffff, RZ, 0xc0, !PT ;  /* 0x0000ffff0c0c7812 */ /* 0x000fe200078ec0ff */
[----:B------:R-:W-:Y:S01]  /*15c0*/  IMAD R21, R21, 0x4, R10 ;  /* 0x0000000415157824 */ /* 0x000fe200078e020a */
[----:B------:R-:W-:Y:S01]  /*15d0*/  LOP3.LUT R22, R29, 0xffff, RZ, 0xc0, !PT ;  /* 0x0000ffff1d167812 */ /* 0x000fe200078ec0ff */
[----:B------:R1:W-:Y:S01]  /*15e0*/  ATOMS.POPC.INC.32 RZ, [R20+URZ] ;  /* 0x0000000014ff7f8c */ /* 0x0003e2000d8000ff */
[----:B------:R-:W-:-:S02]  /*15f0*/  @P5 LOP3.LUT R14, R14, 0x7fe0, RZ, 0xc, !PT ;  /* 0x00007fe00e0e5812 */ /* 0x000fc400078e0cff */
[----:B------:R-:W-:Y:S01]  /*1600*/  @P6 LOP3.LUT R11, R11, 0x7fe0, RZ, 0xc, !PT ;  /* 0x00007fe00b0b6812 */ /* 0x000fe200078e0cff */
[----:B------:R2:W-:Y:S01]  /*1610*/  ATOMS.POPC.INC.32 RZ, [R21+URZ] ;  /* 0x0000000015ff7f8c */ /* 0x0005e2000d8000ff */
[----:B------:R-:W-:Y:S02]  /*1620*/  LOP3.LUT R13, R13, 0xffff, RZ, 0xc0, !PT ;  /* 0x0000ffff0d0d7812 */ /* 0x000fe400078ec0ff */
[----:B------:R-:W-:Y:S02]  /*1630*/  @P1 LOP3.LUT R15, R15, 0x7fe0, RZ, 0xc, !PT ;  /* 0x00007fe00f0f1812 */ /* 0x000fe400078e0cff */
[----:B------:R-:W-:Y:S02]  /*1640*/  SHF.R.U32.HI R12, RZ, 0x5, R12 ;  /* 0x00000005ff0c7819 */ /* 0x000fe4000001160c */
[----:B------:R-:W-:Y:S02]  /*1650*/  SHF.R.U32.HI R22, RZ, 0x5, R22 ;  /* 0x00000005ff167819 */ /* 0x000fe40000011616 */
[----:B------:R-:W-:-:S02]  /*1660*/  LOP3.LUT R14, R14, 0xffff, RZ, 0xc0, !PT ;  /* 0x0000ffff0e0e7812 */ /* 0x000fc400078ec0ff */
[----:B-1----:R-:W-:Y:S02]  /*1670*/  LOP3.LUT R20, R11, 0xffff, RZ, 0xc0, !PT ;  /* 0x0000ffff0b147812 */ /* 0x002fe400078ec0ff */
[----:B------:R-:W-:Y:S02]  /*1680*/  SHF.R.U32.HI R11, RZ, 0x5, R13 ;  /* 0x00000005ff0b7819 */ /* 0x000fe4000001160d */
[----:B------:R-:W-:Y:S02]  /*1690*/  LOP3.LUT R15, R15, 0xffff, RZ, 0xc0, !PT ;  /* 0x0000ffff0f0f7812 */ /* 0x000fe400078ec0ff */
[----:B--2---:R-:W-:Y:S02]  /*16a0*/  LOP3.LUT R21, R12, 0xffff, RZ, 0xc0, !PT ;  /* 0x0000ffff0c157812 */ /* 0x004fe400078ec0ff */
[----:B------:R-:W-:Y:S02]  /*16b0*/  LOP3.LUT R27, R22, 0xffff, RZ, 0xc0, !PT ;  /* 0x0000ffff161b7812 */ /* 0x000fe400078ec0ff */
[----:B------:R-:W-:-:S02]  /*16c0*/  SHF.R.U32.HI R12, RZ, 0x5, R14 ;  /* 0x00000005ff0c7819 */ /* 0x000fc4000001160e */
[----:B------:R-:W-:Y:S02]  /*16d0*/  SHF.R.U32.HI R13, RZ, 0x5, R20 ;  /* 0x00000005ff0d7819 */ /* 0x000fe40000011614 */
[----:B------:R-:W-:Y:S02]  /*16e0*/  LOP3.LUT R11, R11, 0xffff, RZ, 0xc0, !PT ;  /* 0x0000ffff0b0b7812 */ /* 0x000fe400078ec0ff */
[----:B------:R-:W-:Y:S01]  /*16f0*/  SHF.R.U32.HI R14, RZ, 0x5, R15 ;  /* 0x00000005ff0e7819 */ /* 0x000fe2000001160f */
[--C-:B------:R-:W-:Y:S01]  /*1700*/  IMAD R22, R27, 0x4, R10.reuse ;  /* 0x000000041b167824 */ /* 0x100fe200078e020a */
[----:B------:R-:W-:Y:S02]  /*1710*/  LOP3.LUT R15, R12, 0xffff, RZ, 0xc0, !PT ;  /* 0x0000ffff0c0f7812 */ /* 0x000fe400078ec0ff */
[----:B------:R-:W-:Y:S02]  /*1720*/  ISETP.NE.AND P1, PT, R25, R24, PT ;  /* 0x000000181900720c */ /* 0x000fe40003f25270 */
[----:B------:R-:W-:Y:S01]  /*1730*/  LOP3.LUT R23, R13, 0xffff, RZ, 0xc0, !PT ;  /* 0x0000ffff0d177812 */ /* 0x000fe200078ec0ff */
[--C-:B------:R-:W-:Y:S01]  /*1740*/  IMAD R11, R11, 0x4, R10.reuse ;  /* 0x000000040b0b7824 */ /* 0x100fe200078e020a */
[----:B------:R-:W-:Y:S01]  /*1750*/  LOP3.LUT R27, R14, 0xffff, RZ, 0xc0, !PT ;  /* 0x0000ffff0e1b7812 */ /* 0x000fe200078ec0ff */
[--C-:B------:R-:W-:Y:S01]  /*1760*/  IMAD R12, R21, 0x4, R10.reuse ;  /* 0x00000004150c7824 */ /* 0x100fe200078e020a */
[----:B------:R1:W-:Y:S01]  /*1770*/  ATOMS.POPC.INC.32 RZ, [R22+URZ] ;  /* 0x0000000016ff7f8c */ /* 0x0003e2000d8000ff */
[----:B------:R-:W-:-:S02]  /*1780*/  IMAD R13, R15, 0x4, R10 ;  /* 0x000000040f0d7824 */ /* 0x000fc400078e020a */
[--C-:B------:R-:W-:Y:S01]  /*1790*/  IMAD R14, R23, 0x4, R10.reuse ;  /* 0x00000004170e7824 */ /* 0x100fe200078e020a */
[----:B------:R1:W-:Y:S01]  /*17a0*/  ATOMS.POPC.INC.32 RZ, [R11+URZ] ;  /* 0x000000000bff7f8c */ /* 0x0003e2000d8000ff */
[----:B------:R-:W-:-:S03]  /*17b0*/  IMAD R10, R27, 0x4, R10 ;  /* 0x000000041b0a7824 */ /* 0x000fc600078e020a */
[----:B------:R1:W-:Y:S04]  /*17c0*/  ATOMS.POPC.INC.32 RZ, [R12+URZ] ;  /* 0x000000000cff7f8c */ /* 0x0003e8000d8000ff */
[----:B------:R1:W-:Y:S04]  /*17d0*/  ATOMS.POPC.INC.32 RZ, [R13+URZ] ;  /* 0x000000000dff7f8c */ /* 0x0003e8000d8000ff */
[----:B------:R1:W-:Y:S04]  /*17e0*/  ATOMS.POPC.INC.32 RZ, [R14+URZ] ;  /* 0x000000000eff7f8c */ /* 0x0003e8000d8000ff */
[----:B------:R1:W-:Y:S01]  /*17f0*/  ATOMS.POPC.INC.32 RZ, [R10+URZ] ;  /* 0x000000000aff7f8c */ /* 0x0003e2000d8000ff */
[----:B------:R-:W-:Y:S05]  /*1800*/  @P1 BRA `(.L_x_2145) ;  /* 0xfffffff800601947 */ /* 0x000fea000383ffff */
.L_x_2144:
[----:B------:R-:W-:Y:S05]  /*1810*/  BSYNC.RECONVERGENT B1 ;  /* 0x0000000000017941 */ /* 0x000fea0003800200 */
.L_x_2143:
        /* <DEDUP_REMOVED lines=55> */
.L_x_2147:
[----:B------:R-:W-:Y:S05]  /*1b90*/  BSYNC.RECONVERGENT B1 ;  /* 0x0000000000017941 */ /* 0x000fea0003800200 */
.L_x_2146:
        /* <DEDUP_REMOVED lines=9> */
[----:B------:R1:W2:Y:S04]  /*1c30*/  LDG.E R10, desc[UR10][R10.64] ;  /* 0x0000000a0a0a7981 */ /* 0x0002a8000c1e1900 */
[----:B------:R-:W3:Y:S01]  /*1c40*/  LDG.E R12, desc[UR10][R12.64] ;  /* 0x0000000a0c0c7981 */ /* 0x000ee2000c1e1900 */
[----:B------:R-:W-:Y:S02]  /*1c50*/  VIADD R19, R19, 0x400 ;  /* 0x0000040013137836 */ /* 0x000fe40000000000 */
[----:B-1----:R-:W-:Y:S01]  /*1c60*/  VIADD R11, R8, 0x8a0 ;  /* 0x000008a0080b7836 */ /* 0x002fe20000000000 */
        /* <DEDUP_REMOVED lines=18> */
.L_x_2149:
[----:B------:R-:W-:Y:S05]  /*1d90*/  BSYNC.RECONVERGENT B1 ;  /* 0x0000000000017941 */ /* 0x000fea0003800200 */
.L_x_2148:
[----:B------:R-:W-:Y:S05]  /*1da0*/  @P0 BRA `(.L_x_2142) ;  /* 0x0000000400a00947 */ /* 0x000fea0003800000 */
[----:B-12---:R-:W-:-:S04]  /*1db0*/  IMAD R11, R19, R16, RZ ;  /* 0x00000010130b7224 */ /* 0x006fc800078e02ff */
[----:B---3--:R-:W-:-:S06]  /*1dc0*/  IMAD.WIDE R10, R11, 0x4, R2 ;  /* 0x000000040b0a7825 */ /* 0x008fcc00078e0202 */
        /* <DEDUP_REMOVED lines=11> */
.L_x_2141:
        /* <DEDUP_REMOVED lines=19> */
[----:B------:R-:W-:-:S04]  /*1fb0*/  IMAD.WIDE.U32 R10, R12, 0x4, R2 ;  /* 0x000000040c0a7825 */ /* 0x000fc800078e0002 */
[----:B------:R-:W-:-:S07]  /*1fc0*/  VIADD R18, R8, 0x8a0 ;  /* 0x000008a008127836 */ /* 0x000fce0000000000 */
.L_x_2152:
        /* <DEDUP_REMOVED lines=44> */
.L_x_2151:
[----:B------:R-:W-:Y:S05]  /*2290*/  BSYNC.RECONVERGENT B1 ;  /* 0x0000000000017941 */ /* 0x000fea0003800200 */
.L_x_2150:
[----:B------:R-:W-:Y:S04]  /*22a0*/  BSSY.RECONVERGENT B1, `(.L_x_2153) ;  /* 0x000000c000017945 */ /* 0x000fe80003800200 */
        /* <DEDUP_REMOVED lines=11> */
.L_x_2154:
[----:B------:R-:W-:Y:S05]  /*2360*/  BSYNC.RECONVERGENT B1 ;  /* 0x0000000000017941 */ /* 0x000fea0003800200 */
.L_x_2153:
[----:B------:R-:W-:Y:S05]  /*2370*/  @P1 BRA `(.L_x_2142) ;  /* 0x00000000002c1947 */ /* 0x000fea0003800000 */
[----:B--2---:R-:W-:-:S06]  /*2380*/  IMAD.WIDE R10, R19, 0x4, R2 ;  /* 0x00000004130a7825 */ /* 0x004fcc00078e0202 */
[----:B------:R-:W1:Y:S02]  /*2390*/  LDG.E R10, desc[UR10][R10.64] ;  /* 0x0000000a0a0a7981 */ /* 0x000e64000c1e1900 */
[----:B-1----:R-:W1:Y:S02]  /*23a0*/  F2F.F16.F32 R12, R10 ;  /* 0x0000000a000c7304 */ /* 0x002e640000200800 */
        /* <DEDUP_REMOVED lines=8> */
.L_x_2142:
[----:B------:R-:W-:Y:S05]  /*2430*/  BSYNC.RECONVERGENT B0 ;  /* 0x0000000000007941 */ /* 0x000fea0003800200 */
.L_x_2140:
[----:B------:R-:W-:Y:S01]  /*2440*/  BAR.SYNC.DEFER_BLOCKING 0x0 ;  /* 0x0000000000007b1d */ /* 0x000fe20000010000 */
[C---:B-12---:R-:W-:Y:S01]  /*2450*/  LEA.HI R11, R5.reuse, R5, RZ, 0x1c ;  /* 0x00000005050b7211 */ /* 0x046fe200078fe0ff */
[--C-:B------:R-:W-:Y:S02]  /*2460*/  IMAD R30, R5, 0x44, R8.reuse ;  /* 0x00000044051e7824 */ /* 0x100fe400078e0208 */
[----:B------:R-:W-:Y:S02]  /*2470*/  IMAD.MOV.U32 R31, RZ, RZ, RZ ;  /* 0x000000ffff1f7224 */ /* 0x000fe400078e00ff */
[----:B---3--:R-:W-:Y:S01]  /*2480*/  IMAD R14, R11, 0x4, R8 ;  /* 0x000000040b0e7824 */ /* 0x008fe200078e0208 */
[----:B------:R-:W1:Y:S01]  /*2490*/  LDCU UR7, c[0x0][0x3a0] ;  /* 0x00007400ff0777ac */ /* 0x000e620008000800 */
[----:B------:R2:W3:Y:S05]  /*24a0*/  LDS R15, [R8+0x400c] ;  /* 0x00400c00080f7984 */ /* 0x0004ea0000000800 */
.L_x_2159:
[----:B------:R-:W-:Y:S01]  /*24b0*/  IMAD R11, R31, 0x800, R0 ;  /* 0x000008001f0b7824 */ /* 0x000fe200078e0200 */
[----:B------:R-:W-:Y:S05]  /*24c0*/  WARPSYNC.ALL ;  /* 0x0000000000007948 */ /* 0x000fea0003800000 */
[----:B------:R-:W5:Y:S01]  /*24d0*/  LDS R11, [R11+0x8a0] ;  /* 0x0008a0000b0b7984 */ /* 0x000f620000000800 */
[----:B------:R-:W-:Y:S01]  /*24e0*/  BAR.SYNC.DEFER_BLOCKING 0x0 ;  /* 0x0000000000007b1d */ /* 0x000fe20000010000 */
[----:B------:R-:W-:Y:S01]  /*24f0*/  ISETP.GT.U32.AND P0, PT, R5, 0x1f, PT ;  /* 0x0000001f0500780c */ /* 0x000fe20003f04070 */
[----:B------:R-:W-:-:S04]  /*2500*/  IMAD R29, R31, 0x800, R4 ;  /* 0x000008001f1d7824 */ /* 0x000fc800078e0204 */
[----:B0----5:R0:W-:Y:S02]  /*2510*/  STS [R14+0x10], R11 ;  /* 0x0000100b0e007388 */ /* 0x0211e40000000800 */
        /* <DEDUP_REMOVED lines=8> */
[----:B------:R-:W5:Y:S04]  /*25a0*/  LDS R26, [R30+0x20] ;  /* 0x000020001e1a7984 */ /* 0x000f680000000800 */
[----:B------:R-:W-:Y:S04]  /*25b0*/  LDS R25, [R30+0x24] ;  /* 0x000024001e197984 */ /* 0x000fe80000000800 */
[----:B------:R-:W1:Y:S04]  /*25c0*/  LDS R24, [R30+0x28] ;  /* 0x000028001e187984 */ /* 0x000e680000000800 */
[----:B------:R-:W-:Y:S04]  /*25d0*/  LDS R23, [R30+0x2c] ;  /* 0x00002c001e177984 */ /* 0x000fe80000000800 */
[----:B------:R-:W3:Y:S04]  /*25e0*/  LDS R22, [R30+0x30] ;  /* 0x000030001e167984 */ /* 0x000ee80000000800 */
[----:B------:R-:W-:Y:S04]  /*25f0*/  LDS R21, [R30+0x34] ;  /* 0x000034001e157984 */ /* 0x000fe80000000800 */
[----:B------:R-:W4:Y:S04]  /*2600*/  LDS R20, [R30+0x38] ;  /* 0x000038001e147984 */ /* 0x000f280000000800 */
[----:B------:R-:W-:Y:S04]  /*2610*/  LDS R19, [R30+0x3c] ;  /* 0x00003c001e137984 */ /* 0x000fe80000000800 */
[----:B------:R-:W4:Y:S01]  /*2620*/  LDS R18, [R30+0x40] ;  /* 0x000040001e127984 */ /* 0x000f220000000800 */
[----:B0-2---:R-:W-:-:S03]  /*2630*/  IADD3 R8, PT, PT, R28, R33, R32 ;  /* 0x000000211c087210 */ /* 0x005fc60007ffe020 */
[----:B------:R-:W-:Y:S04]  /*2640*/  LDS R17, [R30+0x44] ;  /* 0x000044001e117984 */ /* 0x000fe80000000800 */
[----:B------:R-:W0:Y:S01]  /*2650*/  LDS R16, [R30+0x48] ;  /* 0x000048001e107984 */ /* 0x000e220000000800 */
[----:B-----5:R-:W-:-:S03]  /*2660*/  IADD3 R8, PT, PT, R26, R8, R27 ;  /* 0x000000081a087210 */ /* 0x020fc60007ffe01b */
[----:B------:R-:W2:Y:S01]  /*2670*/  LDS R35, [R30+0x4c] ;  /* 0x00004c001e237984 */ /* 0x000ea20000000800 */
[----:B-1----:R-:W-:-:S04]  /*2680*/  IADD3 R8, PT, PT, R24, R8, R25 ;  /* 0x0000000818087210 */ /* 0x002fc80007ffe019 */
[----:B---3--:R-:W-:-:S04]  /*2690*/  IADD3 R8, PT, PT, R22, R8, R23 ;  /* 0x0000000816087210 */ /* 0x008fc80007ffe017 */
[----:B----4-:R-:W-:-:S04]  /*26a0*/  IADD3 R8, PT, PT, R20, R8, R21 ;  /* 0x0000000814087210 */ /* 0x010fc80007ffe015 */
[----:B------:R-:W-:-:S04]  /*26b0*/  IADD3 R8, PT, PT, R18, R8, R19 ;  /* 0x0000000812087210 */ /* 0x000fc80007ffe013 */
        /* <DEDUP_REMOVED lines=12> */
.L_x_2536:
        /* <DEDUP_REMOVED lines=39> */
.L_x_2155:
[----:B------:R-:W-:Y:S05]  /*29f0*/  WARPSYNC.ALL ;  /* 0x0000000000007948 */ /* 0x000fea0003800000 */
[----:B------:R-:W-:Y:S01]  /*2a00*/  BAR.SYNC.DEFER_BLOCKING 0x0 ;  /* 0x0000000000007b1d */ /* 0x000fe20000010000 */
[----:B------:R-:W-:-:S07]  /*2a10*/  PLOP3.LUT P0, PT, PT, PT, PT, 0x8, 0x80 ;  /* 0x000000000080781c */ /* 0x000fce0003f0e170 */
[----:B------:R-:W5:Y:S01]  /*2a20*/  S2UR UR6, SR_CgaCtaId ;  /* 0x00000000000679c3 */ /* 0x000f620000008800 */
[----:B------:R-:W-:Y:S01]  /*2a30*/  UMOV UR5, 0x400 ;  /* 0x0000040000057882 */ /* 0x000fe20000000000 */
[----:B------:R-:W-:Y:S01]  /*2a40*/  BSSY.RECONVERGENT B0, `(.L_x_2157) ;  /* 0x0000013000007945 */ /* 0x000fe20003800200 */
[----:B0-2---:R-:W3:Y:S01]  /*2a50*/  LDS R8, [R14+0x10] ;  /* 0x000010000e087984 */ /* 0x005ee20000000800 */
[----:B-----5:R-:W-:-:S09]  /*2a60*/  ULEA UR5, UR6, UR5, 0x18 ;  /* 0x0000000506057291 */ /* 0x020fd2000f8ec0ff */
[----:B------:R-:W0:Y:S01]  /*2a70*/  LDS R10, [UR5+0x890] ;  /* 0x00089005ff0a7984 */ /* 0x000e220008000800 */
[----:B---34-:R-:W-:-:S05]  /*2a80*/  IMAD.IADD R11, R8, 0x1, R15 ;  /* 0x00000001080b7824 */ /* 0x018fca00078e020f */
[----:B-1----:R-:W-:Y:S01]  /*2a90*/  ISETP.GE.AND P1, PT, R11, UR7, PT ;  /* 0x000000070b007c0c */ /* 0x002fe2000bf26270 */
        /* <DEDUP_REMOVED lines=13> */
.L_x_2158:
[----:B------:R-:W-:Y:S05]  /*2b70*/  BSYNC.RECONVERGENT B0 ;  /* 0x0000000000007941 */ /* 0x000fea0003800200 */
.L_x_2157:
[----:B------:R-:W-:Y:S06]  /*2b80*/  BAR.RED.OR.DEFER_BLOCKING 0x0, P0 ;  /* 0x0000000000007b1d */ /* 0x000fec0000014800 */
[----:B------:R-:W1:Y:S01]  /*2b90*/  B2R.RESULT RZ, P0 ;  /* 0x0000000000ff731c */ /* 0x000e620000004000 */
[C---:B------:R-:W-:Y:S01]  /*2ba0*/  ISETP.LT.U32.AND P1, PT, R31.reuse, 0x3, PT ;  /* 0x000000031f00780c */ /* 0x040fe20003f21070 */
[----:B------:R-:W-:-:S12]  /*2bb0*/  VIADD R31, R31, 0x1 ;  /* 0x000000011f1f7836 */ /* 0x000fd80000000000 */
[----:B-1----:R-:W-:Y:S05]  /*2bc0*/  @!P0 BRA P1, `(.L_x_2159) ;  /* 0xfffffff800388947 */ /* 0x002fea000083ffff */
[----:B0-----:R-:W0:Y:S01]  /*2bd0*/  LDC.64 R10, c[0x0][0x398] ;  /* 0x0000e600ff0a7b82 */ /* 0x001e220000000a00 */
[----:B------:R-:W1:Y:S01]  /*2be0*/  LDCU UR6, c[0x0][0x380] ;  /* 0x00007000ff0677ac */ /* 0x000e620008000800 */
[----:B------:R-:W-:Y:S02]  /*2bf0*/  IMAD.MOV.U32 R12, RZ, RZ, R5 ;  /* 0x000000ffff0c7224 */ /* 0x000fe400078e0005 */
[----:B0-----:R-:W-:Y:S01]  /*2c00*/  IMAD R10, R9, R10, RZ ;  /* 0x0000000a090a7224 */ /* 0x001fe200078e02ff */
[----:B------:R-:W-:-:S04]  /*2c10*/  ISETP.NE.AND P0, PT, R11, 0x1, PT ;  /* 0x000000010b00780c */ /* 0x000fc80003f05270 */
[----:B-1----:R-:W-:Y:S01]  /*2c20*/  LEA R13, R10, UR6, 0x2 ;  /* 0x000000060a0d7c11 */ /* 0x002fe2000f8e10ff */
[----:B------:R-:W-:Y:S05]  /*2c30*/  WARPSYNC.ALL ;  /* 0x0000000000007948 */ /* 0x000fea0003800000 */
[----:B------:R-:W-:Y:S06]  /*2c40*/  BAR.SYNC.DEFER_BLOCKING 0x0 ;  /* 0x0000000000007b1d */ /* 0x000fec0000010000 */
[----:B------:R-:W-:Y:S01]  /*2c50*/  BSSY.RECONVERGENT B0, `(.L_x_2160) ;  /* 0x00002a1000007945 */ /* 0x000fe20003800200 */
[----:B------:R-:W0:Y:S03]  /*2c60*/  LDS R16, [UR5+0x4000] ;  /* 0x00400005ff107984 */ /* 0x000e260008000800 */
        /* <DEDUP_REMOVED lines=13> */
[----:B------:R-:W-:Y:S02]  /*2d40*/  IMAD.MOV.U32 R9, RZ, RZ, RZ ;  /* 0x000000ffff097224 */ /* 0x000fe400078e00ff */
[----:B------:R-:W-:Y:S01]  /*2d50*/  IMAD.MOV.U32 R8, RZ, RZ, R5 ;  /* 0x000000ffff087224 */ /* 0x000fe200078e0005 */
[----:B------:R-:W-:-:S07]  /*2d60*/  LOP3.LUT R14, R14, 0x3, RZ, 0xc0, !PT ;  /* 0x000000030e0e7812 */ /* 0x000fce00078ec0ff */
.L_x_2169:
        /* <DEDUP_REMOVED lines=23> */
[----:B------:R-:W2:Y:S01]  /*2ee0*/  POPC R18, UR9 ;  /* 0x0000000900127d09 */ /* 0x000ea20008000000 */
[----:B-1----:R-:W-:Y:S01]  /*2ef0*/  ULEA UR6, UR8, UR6, 0x18 ;  /* 0x0000000608067291 */ /* 0x002fe2000f8ec0ff */
[----:B0-----:R-:W-:Y:S02]  /*2f00*/  ISETP.EQ.U32.AND P1, PT, R19, R20, PT ;  /* 0x000000141300720c */ /* 0x001fe40003f22070 */
[----:B------:R-:W0:Y:S11]  /*2f10*/  S2R R20, SR_LTMASK ;  /* 0x0000000000147919 */ /* 0x000e360000003900 */
[----:B--2---:R-:W1:Y:S01]  /*2f20*/  @P1 ATOMS.ADD R18, [UR6], R18 ;  /* 0x00000012ff12198c */ /* 0x004e620008000006 */
        /* <DEDUP_REMOVED lines=8> */
.L_x_2166:
[----:B------:R-:W-:Y:S05]  /*2fb0*/  BSYNC.RECONVERGENT B2 ;  /* 0x0000000000027941 */ /* 0x000fea0003800200 */
.L_x_2165:
        /* <DEDUP_REMOVED lines=20> */
.L_x_2168:
[----:B------:R-:W-:Y:S05]  /*3100*/  BSYNC.RECONVERGENT B2 ;  /* 0x0000000000027941 */ /* 0x000fea0003800200 */
.L_x_2167:
[----:B01----:R-:W-:Y:S01]  /*3110*/  VIADD R8, R8, 0x200 ;  /* 0x0000020008087836 */ /* 0x003fe20000000000 */
[----:B------:R-:W-:Y:S06]  /*3120*/  @P2 BRA `(.L_x_2169) ;  /* 0xfffffffc00102947 */ /* 0x000fec000383ffff */
.L_x_2164:
[----:B--2---:R-:W-:Y:S05]  /*3130*/  BSYNC.RECONVERGENT B1 ;  /* 0x0000000000017941 */ /* 0x004fea0003800200 */
.L_x_2163:
[----:B------:R-:W4:Y:S01]  /*3140*/  LDC R9, c[0x0][0x39c] ;  /* 0x0000e700ff097b82 */ /* 0x000f220000000800 */
[----:B------:R-:W-:-:S13]  /*3150*/  ISETP.GE.U32.AND P0, PT, R10, 0x600, PT ;  /* 0x000006000a00780c */ /* 0x000fda0003f06070 */
[----:B------:R-:W-:Y:S05]  /*3160*/  @!P0 BRA `(.L_x_2162) ;  /* 0x00000024003c8947 */ /* 0x000fea0003800000 */
[----:B------:R-:W-:Y:S01]  /*3170*/  BSSY.RECONVERGENT B1, `(.L_x_2170) ;  /* 0x00000e6000017945 */ /* 0x000fe20003800200 */
.L_x_2187:
[----:B---34-:R-:W-:-:S04]  /*3180*/  IMAD R10, R8, R9, RZ ;  /* 0x00000009080a7224 */ /* 0x018fc800078e02ff */
[----:B------:R-:W-:-:S04]  /*3190*/  IMAD.WIDE R18, R10, 0x4, R2 ;  /* 0x000000040a127825 */ /* 0x000fc800078e0202 */
[C-C-:B------:R-:W-:Y:S01]  /*31a0*/  IMAD R21, R9.reuse, 0x200, R10.reuse ;  /* 0x0000020009157824 */ /* 0x140fe200078e020a */
        /* <DEDUP_REMOVED lines=31> */
[----:B0-----:R-:W-:Y:S02]  /*33a0*/  ISETP.GT.U32.AND P1, PT, R16, R21, PT ;  /* 0x000000151000720c */ /* 0x001fe40003f24070 */
[----:B------:R-:W-:Y:S02]  /*33b0*/  SHF.R.U32.HI R18, RZ, 0x5, R27 ;  /* 0x00000005ff127819 */ /* 0x000fe4000001161b */
[----:B------:R-:W-:-:S02]  /*33c0*/  LOP3.LUT R19, R28, 0xffff, RZ, 0xc0, !PT ;  /* 0x0000ffff1c137812 */ /* 0x000fc400078ec0ff */
[----:B------:R-:W-:Y:S02]  /*33d0*/  @P3 LOP3.LUT R29, R29, 0x7fe0, RZ, 0xc, !PT ;  /* 0x00007fe01d1d3812 */ /* 0x000fe400078e0cff */
[----:B------:R-:W-:Y:S02]  /*33e0*/  LOP3.LUT R23, R18, 0xffff, RZ, 0xc0, !PT ;  /* 0x0000ffff12177812 */ /* 0x000fe400078ec0ff */
[----:B------:R-:W-:Y:S02]  /*33f0*/  SHF.R.U32.HI R19, RZ, 0x5, R19 ;  /* 0x00000005ff137819 */ /* 0x000fe40000011613 */
[----:B------:R-:W-:Y:S02]  /*3400*/  LOP3.LUT R18, R29, 0xffff, RZ, 0xc0, !PT ;  /* 0x0000ffff1d127812 */ /* 0x000fe400078ec0ff */
[----:B-1----:R-:W-:Y:S02]  /*3410*/  ISETP.GT.AND P0, PT, R17, 0x800, PT ;  /* 0x000008001100780c */ /* 0x002fe40003f04270 */
        /* <DEDUP_REMOVED lines=28> */
.L_x_2172:
[----:B------:R-:W-:Y:S05]  /*35e0*/  BSYNC.RECONVERGENT B2 ;  /* 0x0000000000027941 */ /* 0x000fea0003800200 */
.L_x_2171:
        /* <DEDUP_REMOVED lines=22> */
.L_x_2174:
[----:B------:R-:W-:Y:S05]  /*3750*/  BSYNC.RECONVERGENT B2 ;  /* 0x0000000000027941 */ /* 0x000fea0003800200 */
.L_x_2173:
[----:B------:R-:W-:Y:S01]  /*3760*/  BSSY.RECONVERGENT B2, `(.L_x_2175) ;  /* 0x0000016000027945 */ /* 0x000fe20003800200 */
[----:B------:R-:W-:-:S03]  /*3770*/  VIADD R22, R8, 0x200 ;  /* 0x0000020008167836 */ /* 0x000fc60000000000 */
[----:B------:R-:W-:Y:S05]  /*3780*/  @!P5 BRA `(.L_x_2176) ;  /* 0x00000000004cd947 */ /* 0x000fea0003800000 */
[----:B------:R-:W2:Y:S01]  /*3790*/  S2R R20, SR_LANEID ;  /* 0x0000000000147919 */ /* 0x000ea20000000000 */
[----:B------:R-:W3:Y:S01]  /*37a0*/  S2UR UR8, SR_CgaCtaId ;  /* 0x00000000000879c3 */ /* 0x000ee20000008800 */
[----:B------:R-:W-:Y:S01]  /*37b0*/  VOTEU.ANY UR9, UPT, PT ;  /* 0x0000000000097886 */ /* 0x000fe200038e0100 */
[----:B------:R-:W-:Y:S01]  /*37c0*/  UMOV UR6, 0x400 ;  /* 0x0000040000067882 */ /* 0x000fe20000000000 */
[----:B0-----:R-:W2:Y:S01]  /*37d0*/  FLO.U32 R19, UR9 ;  /* 0x0000000900137d00 */ /* 0x001ea200080e0000 */
[----:B------:R-:W-:Y:S02]  /*37e0*/  UIADD3 UR7, UPT, UPT, UR6, 0x400c, URZ ;  /* 0x0000400c06077890 */ /* 0x000fe4000fffe0ff */
[----:B------:R-:W-:-:S05]  /*37f0*/  UIADD3 UR6, UPT, UPT, UR6, 0x4010, URZ ;  /* 0x0000401006067890 */ /* 0x000fca000fffe0ff */
[----:B-1----:R-:W0:Y:S01]  /*3800*/  POPC R18, UR9 ;  /* 0x0000000900127d09 */ /* 0x002e220008000000 */
        /* <DEDUP_REMOVED lines=11> */
.L_x_2176:
[----:B------:R-:W-:Y:S05]  /*38c0*/  BSYNC.RECONVERGENT B2 ;  /* 0x0000000000027941 */ /* 0x000fea0003800200 */
.L_x_2175:
[----:B------:R-:W-:Y:S04]  /*38d0*/  BSSY.RECONVERGENT B2, `(.L_x_2177) ;  /* 0x0000014000027945 */ /* 0x000fe80003800200 */
[----:B------:R-:W-:Y:S05]  /*38e0*/  @P4 BRA `(.L_x_2178) ;  /* 0x0000000000484947 */ /* 0x000fea0003800000 */
[----:B-12---:R-:W1:Y:S01]  /*38f0*/  S2R R15, SR_LANEID ;  /* 0x00000000000f7919 */ /* 0x006e620000000000 */
        /* <DEDUP_REMOVED lines=17> */
.L_x_2178:
[----:B------:R-:W-:Y:S05]  /*3a10*/  BSYNC.RECONVERGENT B2 ;  /* 0x0000000000027941 */ /* 0x000fea0003800200 */
.L_x_2177:
[----:B------:R-:W-:Y:S01]  /*3a20*/  BSSY.RECONVERGENT B2, `(.L_x_2179) ;  /* 0x0000016000027945 */ /* 0x000fe20003800200 */
[----:B--23--:R-:W-:-:S03]  /*3a30*/  VIADD R22, R8, 0x400 ;  /* 0x0000040008167836 */ /* 0x00cfc60000000000 */
[----:B------:R-:W-:Y:S05]  /*3a40*/  @!P3 BRA `(.L_x_2180) ;  /* 0x00000000004cb947 */ /* 0x000fea0003800000 */
[----:B------:R-:W2:Y:S01]  /*3a50*/  S2R R11, SR_LANEID ;  /* 0x00000000000b7919 */ /* 0x000ea20000000000 */
[----:B------:R-:W3:Y:S01]  /*3a60*/  S2UR UR8, SR_CgaCtaId ;  /* 0x00000000000879c3 */ /* 0x000ee20000008800 */
[----:B------:R-:W-:Y:S01]  /*3a70*/  VOTEU.ANY UR9, UPT, PT ;  /* 0x0000000000097886 */ /* 0x000fe200038e0100 */
[----:B------:R-:W-:Y:S01]  /*3a80*/  UMOV UR6, 0x400 ;  /* 0x0000040000067882 */ /* 0x000fe20000000000 */
[----:B-1----:R-:W2:Y:S01]  /*3a90*/  FLO.U32 R18, UR9 ;  /* 0x0000000900127d00 */ /* 0x002ea200080e0000 */
[----:B------:R-:W-:Y:S01]  /*3aa0*/  UIADD3 UR7, UPT, UPT, UR6, 0x400c, URZ ;  /* 0x0000400c06077890 */ /* 0x000fe2000fffe0ff */
[----:B0-----:R-:W0:Y:S01]  /*3ab0*/  S2R R19, SR_LTMASK ;  /* 0x0000000000137919 */ /* 0x001e220000003900 */
[----:B------:R-:W-:-:S05]  /*3ac0*/  UIADD3 UR6, UPT, UPT, UR6, 0x4010, URZ ;  /* 0x0000401006067890 */ /* 0x000fca000fffe0ff */
[----:B------:R-:W1:Y:S01]  /*3ad0*/  POPC R15, UR9 ;  /* 0x00000009000f7d09 */ /* 0x000e620008000000 */
[----:B---3--:R-:W-:Y:S02]  /*3ae0*/  ULEA UR7, UR8, UR7, 0x18 ;  /* 0x0000000708077291 */ /* 0x008fe4000f8ec0ff */
[----:B------:R-:W-:Y:S01]  /*3af0*/  ULEA UR6, UR8, UR6, 0x18 ;  /* 0x0000000608067291 */ /* 0x000fe2000f8ec0ff */
[----:B--2---:R-:W-:Y:S02]  /*3b00*/  ISETP.EQ.U32.AND P3, PT, R18, R11, PT ;  /* 0x0000000b1200720c */ /* 0x004fe40003f62070 */
[----:B0-----:R-:W-:-:S04]  /*3b10*/  LOP3.LUT R19, R19, UR9, RZ, 0xc0, !PT ;  /* 0x0000000913137c12 */ /* 0x001fc8000f8ec0ff */
[----:B------:R-:W0:Y:S07]  /*3b20*/  POPC R20, R19 ;  /* 0x0000001300147309 */ /* 0x000e2e0000000000 */
[----:B-1----:R-:W1:Y:S04]  /*3b30*/  @P3 ATOMS.ADD R15, [UR7], R15 ;  /* 0x0000000fff0f398c */ /* 0x002e680008000007 */
[----:B-1----:R-:W0:Y:S02]  /*3b40*/  SHFL.IDX PT, R11, R15, R18, 0x1f ;  /* 0x00001f120f0b7589 */ /* 0x002e2400000e0000 */
[----:B0-----:R-:W-:-:S05]  /*3b50*/  IMAD.IADD R11, R11, 0x1, R20 ;  /* 0x000000010b0b7824 */ /* 0x001fca00078e0214 */
[----:B------:R-:W-:-:S05]  /*3b60*/  LEA R11, R11, UR6, 0x2 ;  /* 0x000000060b0b7c11 */ /* 0x000fca000f8e10ff */
[----:B------:R2:W-:Y:S02]  /*3b70*/  STS [R11], R22 ;  /* 0x000000160b007388 */ /* 0x0005e40000000800 */
.L_x_2180:
[----:B------:R-:W-:Y:S05]  /*3b80*/  BSYNC.RECONVERGENT B2 ;  /* 0x0000000000027941 */ /* 0x000fea0003800200 */
.L_x_2179:
[----:B------:R-:W-:Y:S04]  /*3b90*/  BSSY.RECONVERGENT B2, `(.L_x_2181) ;  /* 0x0000014000027945 */ /* 0x000fe80003800200 */
[----:B------:R-:W-:Y:S05]  /*3ba0*/  @P2 BRA `(.L_x_2182) ;  /* 0x0000000000482947 */ /* 0x000fea0003800000 */
[----:B--2---:R-:W2:Y:S01]  /*3bb0*/  S2R R11, SR_LANEID ;  /* 0x00000000000b7919 */ /* 0x004ea20000000000 */
[----:B------:R-:W3:Y:S01]  /*3bc0*/  S2UR UR7, SR_CgaCtaId ;  /* 0x00000000000779c3 */ /* 0x000ee20000008800 */
[----:B------:R-:W-:Y:S01]  /*3bd0*/  VOTEU.ANY UR8, UPT, PT ;  /* 0x0000000000087886 */ /* 0x000fe200038e0100 */
[----:B------:R-:W-:Y:S01]  /*3be0*/  UMOV UR6, 0x400 ;  /* 0x0000040000067882 */ /* 0x000fe20000000000 */
[----:B-1----:R-:W2:Y:S01]  /*3bf0*/  FLO.U32 R18, UR8 ;  /* 0x0000000800127d00 */ /* 0x002ea200080e0000 */
[----:B------:R-:W-:Y:S01]  /*3c00*/  UIADD3 UR6, UPT, UPT, UR6, 0x4004, URZ ;  /* 0x0000400406067890 */ /* 0x000fe2000fffe0ff */
[----:B0-----:R-:W0:Y:S06]  /*3c10*/  S2R R19, SR_LTMASK ;  /* 0x0000000000137919 */ /* 0x001e2c0000003900 */
[----:B------:R-:W1:Y:S01]  /*3c20*/  POPC R15, UR8 ;  /* 0x00000008000f7d09 */ /* 0x000e620008000000 */
[----:B---3--:R-:W-:Y:S01]  /*3c30*/  ULEA UR6, UR7, UR6, 0x18 ;  /* 0x0000000607067291 */ /* 0x008fe2000f8ec0ff */
[----:B--2---:R-:W-:-:S02]  /*3c40*/  ISETP.EQ.U32.AND P2, PT, R18, R11, PT ;  /* 0x0000000b1200720c */ /* 0x004fc40003f42070 */
[----:B0-----:R-:W-:-:S04]  /*3c50*/  LOP3.LUT R19, R19, UR8, RZ, 0xc0, !PT ;  /* 0x0000000813137c12 */ /* 0x001fc8000f8ec0ff */
[----:B------:R-:W0:Y:S07]  /*3c60*/  POPC R20, R19 ;  /* 0x0000001300147309 */ /* 0x000e2e0000000000 */
[----:B-1----:R-:W1:Y:S04]  /*3c70*/  @P2 ATOMS.ADD R15, [UR6], R15 ;  /* 0x0000000fff0f298c */ /* 0x002e680008000006 */
[----:B-1----:R-:W0:Y:S02]  /*3c80*/  SHFL.IDX PT, R11, R15, R18, 0x1f ;  /* 0x00001f120f0b7589 */ /* 0x002e2400000e0000 */
[----:B0-----:R-:W-:-:S05]  /*3c90*/  IMAD.IADD R11, R11, 0x1, R20 ;  /* 0x000000010b0b7824 */ /* 0x001fca00078e0214 */
[----:B------:R-:W-:-:S05]  /*3ca0*/  LEA R11, R11, UR5, 0x2 ;  /* 0x000000050b0b7c11 */ /* 0x000fca000f8e10ff */
[----:B------:R3:W-:Y:S04]  /*3cb0*/  STS [R11+0x2000], R10 ;  /* 0x0020000a0b007388 */ /* 0x0007e80000000800 */
[----:B------:R3:W-:Y:S02]  /*3cc0*/  STS [R11], R22 ;  /* 0x000000160b007388 */ /* 0x0007e40000000800 */
.L_x_2182:
[----:B------:R-:W-:Y:S05]  /*3cd0*/  BSYNC.RECONVERGENT B2 ;  /* 0x0000000000027941 */ /* 0x000fea0003800200 */
.L_x_2181:
[----:B------:R-:W-:Y:S01]  /*3ce0*/  BSSY.RECONVERGENT B2, `(.L_x_2183) ;  /* 0x0000016000027945 */ /* 0x000fe20003800200 */
[----:B------:R-:W-:-:S03]  /*3cf0*/  VIADD R20, R8, 0x600 ;  /* 0x0000060008147836 */ /* 0x000fc60000000000 */
[----:B------:R-:W-:Y:S05]  /*3d00*/  @!P1 BRA `(.L_x_2184) ;  /* 0x00000000004c9947 */ /* 0x000fea0003800000 */
[----:B---3--:R-:W3:Y:S01]  /*3d10*/  S2R R10, SR_LANEID ;  /* 0x00000000000a7919 */ /* 0x008ee20000000000 */
[----:B------:R-:W4:Y:S01]  /*3d20*/  S2UR UR8, SR_CgaCtaId ;  /* 0x00000000000879c3 */ /* 0x000f220000008800 */
[----:B------:R-:W-:Y:S01]  /*3d30*/  VOTEU.ANY UR9, UPT, PT ;  /* 0x0000000000097886 */ /* 0x000fe200038e0100 */
[----:B------:R-:W-:Y:S01]  /*3d40*/  UMOV UR6, 0x400 ;  /* 0x0000040000067882 */ /* 0x000fe20000000000 */
[----:B-1----:R-:W3:Y:S01]  /*3d50*/  FLO.U32 R15, UR9 ;  /* 0x00000009000f7d00 */ /* 0x002ee200080e0000 */
[----:B------:R-:W-:Y:S01]  /*3d60*/  UIADD3 UR7, UPT, UPT, UR6, 0x400c, URZ ;  /* 0x0000400c06077890 */ /* 0x000fe2000fffe0ff */
[----:B0-----:R-:W0:Y:S01]  /*3d70*/  S2R R19, SR_LTMASK ;  /* 0x0000000000137919 */ /* 0x001e220000003900 */
[----:B------:R-:W-:-:S05]  /*3d80*/  UIADD3 UR6, UPT, UPT, UR6, 0x4010, URZ ;  /* 0x0000401006067890 */ /* 0x000fca000fffe0ff */
[----:B--2---:R-:W1:Y:S01]  /*3d90*/  POPC R11, UR9 ;  /* 0x00000009000b7d09 */ /* 0x004e620008000000 */
[----:B----4-:R-:W-:Y:S02]  /*3da0*/  ULEA UR7, UR8, UR7, 0x18 ;  /* 0x0000000708077291 */ /* 0x010fe4000f8ec0ff */
        /* <DEDUP_REMOVED lines=8> */
[----:B------:R4:W-:Y:S02]  /*3e30*/  STS [R10], R20 ;  /* 0x000000140a007388 */ /* 0x0009e40000000800 */
.L_x_2184:
[----:B------:R-:W-:Y:S05]  /*3e40*/  BSYNC.RECONVERGENT B2 ;  /* 0x0000000000027941 */ /* 0x000fea0003800200 */
.L_x_2183:
[----:B------:R-:W-:Y:S04]  /*3e50*/  BSSY.RECONVERGENT B2, `(.L_x_2185) ;  /* 0x0000014000027945 */ /* 0x000fe80003800200 */
[----:B------:R-:W-:Y:S05]  /*3e60*/  @P0 BRA `(.L_x_2186) ;  /* 0x0000000000480947 */ /* 0x000fea0003800000 */
[----:B--23--:R-:W2:Y:S01]  /*3e70*/  S2R R11, SR_LANEID ;  /* 0x00000000000b7919 */ /* 0x00cea20000000000 */
        /* <DEDUP_REMOVED lines=17> */
.L_x_2186:
[----:B------:R-:W-:Y:S05]  /*3f90*/  BSYNC.RECONVERGENT B2 ;  /* 0x0000000000027941 */ /* 0x000fea0003800200 */
.L_x_2185:
[----:B01----:R-:W-:-:S05]  /*3fa0*/  VIADD R8, R8, 0x800 ;  /* 0x0000080008087836 */ /* 0x003fca0000000000 */
[----:B------:R-:W-:-:S13]  /*3fb0*/  ISETP.GE.U32.AND P0, PT, R8, UR4, PT ;  /* 0x0000000408007c0c */ /* 0x000fda000bf06070 */
[----:B------:R-:W-:Y:S05]  /*3fc0*/  @!P0 BRA `(.L_x_2187) ;  /* 0xfffffff0006c8947 */ /* 0x000fea000383ffff */
[----:B------:R-:W-:Y:S05]  /*3fd0*/  BSYNC.RECONVERGENT B1 ;  /* 0x0000000000017941 */ /* 0x000fea0003800200 */
.L_x_2170:
[----:B------:R-:W-:Y:S05]  /*3fe0*/  BRA `(.L_x_2162) ;  /* 0x00000014009c7947 */ /* 0x000fea0003800000 */
.L_x_2161:
        /* <DEDUP_REMOVED lines=19> */
.L_x_2206:
        /* <DEDUP_REMOVED lines=62> */
.L_x_2191:
[----:B------:R-:W-:Y:S05]  /*4500*/  BSYNC.RECONVERGENT B2 ;  /* 0x0000000000027941 */ /* 0x000fea0003800200 */
.L_x_2190:
        /* <DEDUP_REMOVED lines=22> */
.L_x_2193:
[----:B------:R-:W-:Y:S05]  /*4670*/  BSYNC.RECONVERGENT B2 ;  /* 0x0000000000027941 */ /* 0x000fea0003800200 */
.L_x_2192:
        /* <DEDUP_REMOVED lines=22> */
.L_x_2195:
[----:B------:R-:W-:Y:S05]  /*47e0*/  BSYNC.RECONVERGENT B2 ;  /* 0x0000000000027941 */ /* 0x000fea0003800200 */
.L_x_2194:
        /* <DEDUP_REMOVED lines=20> */
.L_x_2197:
[----:B------:R-:W-:Y:S05]  /*4930*/  BSYNC.RECONVERGENT B2 ;  /* 0x0000000000027941 */ /* 0x000fea0003800200 */
.L_x_2196:
        /* <DEDUP_REMOVED lines=22> */
.L_x_2199:
[----:B------:R-:W-:Y:S05]  /*4aa0*/  BSYNC.RECONVERGENT B2 ;  /* 0x0000000000027941 */ /* 0x000fea0003800200 */
.L_x_2198:
        /* <DEDUP_REMOVED lines=20> */
.L_x_2201:
[----:B------:R-:W-:Y:S05]  /*4bf0*/  BSYNC.RECONVERGENT B2 ;  /* 0x0000000000027941 */ /* 0x000fea0003800200 */
.L_x_2200:
        /* <DEDUP_REMOVED lines=22> */
.L_x_2203:
[----:B------:R-:W-:Y:S05]  /*4d60*/  BSYNC.RECONVERGENT B2 ;  /* 0x0000000000027941 */ /* 0x000fea0003800200 */
.L_x_2202:
        /* <DEDUP_REMOVED lines=20> */
.L_x_2205:
[----:B------:R-:W-:Y:S05]  /*4eb0*/  BSYNC.RECONVERGENT B2 ;  /* 0x0000000000027941 */ /* 0x000fea0003800200 */
.L_x_2204:
[----:B0--3--:R-:W-:-:S04]  /*4ec0*/  VIADD R19, R17, 0x200 ;  /* 0x0000020011137836 */ /* 0x009fc80000000000 */
[----:B------:R-:W-:Y:S01]  /*4ed0*/  IMAD.MOV.U32 R17, RZ, RZ, R19 ;  /* 0x000000ffff117224 */ /* 0x000fe200078e0013 */
[----:B------:R-:W-:-:S13]  /*4ee0*/  ISETP.GT.AND P0, PT, R20, R19, PT ;  /* 0x000000131400720c */ /* 0x000fda0003f04270 */
[----:B------:R-:W-:Y:S05]  /*4ef0*/  @P0 BRA `(.L_x_2206) ;  /* 0xfffffff000880947 */ /* 0x000fea000383ffff */
.L_x_2189:
[----:B------:R-:W-:Y:S05]  /*4f00*/  BSYNC.RECONVERGENT B1 ;  /* 0x0000000000017941 */ /* 0x000fea0003800200 */
.L_x_2188:
        /* <DEDUP_REMOVED lines=36> */
.L_x_2210:
[----:B------:R-:W-:Y:S05]  /*5150*/  BSYNC.RECONVERGENT B2 ;  /* 0x0000000000027941 */ /* 0x000fea0003800200 */
.L_x_2209:
        /* <DEDUP_REMOVED lines=20> */
.L_x_2208:
[----:B------:R-:W-:Y:S05]  /*52a0*/  BSYNC.RECONVERGENT B1 ;  /* 0x0000000000017941 */ /* 0x000fea0003800200 */
.L_x_2207:
        /* <DEDUP_REMOVED lines=38> */
.L_x_2212:
[----:B------:R-:W-:Y:S05]  /*5510*/  BSYNC.RECONVERGENT B1 ;  /* 0x0000000000017941 */ /* 0x000fea0003800200 */
.L_x_2211:
[----:B------:R-:W1:Y:S02]  /*5520*/  LDS R11, [R10+0x4008] ;  /* 0x004008000a0b7984 */ /* 0x000e640000000800 */
[----:B-1----:R-:W-:-:S04]  /*5530*/  ISETP.GT.AND P0, PT, R11, 0x800, PT ;  /* 0x000008000b00780c */ /* 0x002fc80003f04270 */
[----:B------:R-:W-:-:S13]  /*5540*/  ISETP.NE.OR P0, PT, R16, R21, P0 ;  /* 0x000000151000720c */ /* 0x000fda0000705670 */
        /* <DEDUP_REMOVED lines=17> */
.L_x_2162:
[----:B--2---:R-:W-:Y:S05]  /*5660*/  BSYNC.RECONVERGENT B0 ;  /* 0x0000000000007941 */ /* 0x004fea0003800200 */
.L_x_2160:
[----:B------:R-:W2:Y:S08]  /*5670*/  S2UR UR6, SR_CgaCtaId ;  /* 0x00000000000679c3 */ /* 0x000eb00000008800 */
[----:B------:R-:W-:Y:S06]  /*5680*/  BAR.SYNC.DEFER_BLOCKING 0x0 ;  /* 0x0000000000007b1d */ /* 0x000fec0000010000 */
[----:B------:R-:W-:-:S02]  /*5690*/  UMOV UR5, 0x400 ;  /* 0x0000040000057882 */ /* 0x000fc40000000000 */
[----:B--2---:R-:W-:-:S09]  /*56a0*/  ULEA UR7, UR6, UR5, 0x18 ;  /* 0x0000000506077291 */ /* 0x004fd2000f8ec0ff */
[----:B-1-3--:R-:W1:Y:S02]  /*56b0*/  LDS R8, [UR7+0x4008] ;  /* 0x00400807ff087984 */ /* 0x00ae640008000800 */
[----:B-1----:R-:W-:-:S13]  /*56c0*/  ISETP.GE.AND P0, PT, R8, 0x801, PT ;  /* 0x000008010800780c */ /* 0x002fda0003f06270 */
[----:B------:R-:W-:Y:S05]  /*56d0*/  @!P0 BRA `(.L_x_2213) ;  /* 0x000000e000208947 */ /* 0x000fea0003800000 */
[----:B------:R-:W1:Y:S01]  /*56e0*/  LDC R8, c[0x0][0x39c] ;  /* 0x0000e700ff087b82 */ /* 0x000e620000000800 */
[----:B------:R-:W-:Y:S01]  /*56f0*/  ISETP.GT.U32.AND P0, PT, R5, 0x1ff, PT ;  /* 0x000001ff0500780c */ /* 0x000fe20003f04070 */
[----:B------:R2:W-:Y:S01]  /*5700*/  STS [R0+0x8a0], RZ ;  /* 0x0008a0ff00007388 */ /* 0x0005e20000000800 */
[----:B------:R-:W-:Y:S03]  /*5710*/  BSSY.RECONVERGENT B0, `(.L_x_2214) ;  /* 0x00000ec000007945 */ /* 0x000fe60003800200 */
[----:B------:R2:W-:Y:S04]  /*5720*/  STS [R0+0x10a0], RZ ;  /* 0x0010a0ff00007388 */ /* 0x0005e80000000800 */
[----:B------:R2:W-:Y:S04]  /*5730*/  STS [R0+0x18a0], RZ ;  /* 0x0018a0ff00007388 */ /* 0x0005e80000000800 */
[----:B------:R2:W-:Y:S01]  /*5740*/  @!P0 STS [R0+0x20a0], RZ ;  /* 0x0020a0ff00008388 */ /* 0x0005e20000000800 */
[----:B------:R-:W-:Y:S01]  /*5750*/  BAR.SYNC.DEFER_BLOCKING 0x0 ;  /* 0x0000000000007b1d */ /* 0x000fe20000010000 */
[----:B-1----:R-:W-:-:S13]  /*5760*/  ISETP.NE.AND P0, PT, R8, 0x1, PT ;  /* 0x000000010800780c */ /* 0x002fda0003f05270 */
        /* <DEDUP_REMOVED lines=8> */
[----:B0---4-:R-:W-:-:S04]  /*57f0*/  LEA.HI R9, R6, 0x1, RZ, 0x17 ;  /* 0x0000000106097811 */ /* 0x011fc800078fb8ff */
[----:B------:R-:W-:-:S04]  /*5800*/  LOP3.LUT R26, R9, 0x7, RZ, 0xc0, !PT ;  /* 0x00000007091a7812 */ /* 0x000fc800078ec0ff */
[----:B------:R-:W-:-:S03]  /*5810*/  ISETP.NE.AND P0, PT, R26, RZ, PT ;  /* 0x000000ff1a00720c */ /* 0x000fc60003f05270 */
[----:B------:R-:W-:Y:S10]  /*5820*/  @!P1 BRA `(.L_x_2218) ;  /* 0x0000000400209947 */ /* 0x000ff40003800000 */
[----:B------:R-:W-:Y:S01]  /*5830*/  LOP3.LUT R12, R9, 0xfffff8, RZ, 0xc0, !PT ;  /* 0x00fffff8090c7812 */ /* 0x000fe200078ec0ff */
[----:B------:R-:W-:Y:S02]  /*5840*/  IMAD.MOV.U32 R13, RZ, RZ, RZ ;  /* 0x000000ffff0d7224 */ /* 0x000fe400078e00ff */
[----:B------:R-:W-:-:S07]  /*5850*/  IMAD.MOV.U32 R7, RZ, RZ, R5 ;  /* 0x000000ffff077224 */ /* 0x000fce00078e0005 */
.L_x_2219:
[----:B------:R-:W-:-:S04]  /*5860*/  IMAD R15, R7, R8, RZ ;  /* 0x00000008070f7224 */ /* 0x000fc800078e02ff */
[C-C-:B------:R-:W-:Y:S02]  /*5870*/  IMAD R23, R8.reuse, 0x200, R15.reuse ;  /* 0x0000020008177824 */ /* 0x140fe400078e020f */
[----:B------:R-:W-:Y:S02]  /*5880*/  IMAD R19, R8, 0x400, R15 ;  /* 0x0000040008137824 */ /* 0x000fe400078e020f */
[----:B0-----:R-:W-:-:S04]  /*5890*/  IMAD.WIDE R22, R23, 0x4, R2 ;  /* 0x0000000417167825 */ /* 0x001fc800078e0202 */
[--C-:B------:R-:W-:Y:S01]  /*58a0*/  IMAD.WIDE R10, R15, 0x4, R2.reuse ;  /* 0x000000040f0a7825 */ /* 0x100fe200078e0202 */
[----:B------:R-:W2:Y:S03]  /*58b0*/  LDG.E R21, desc[UR10][R22.64] ;  /* 0x0000000a16157981 */ /* 0x000ea6000c1e1900 */
[----:B------:R-:W-:Y:S01]  /*58c0*/  IMAD.WIDE R24, R19, 0x4, R2 ;  /* 0x0000000413187825 */ /* 0x000fe200078e0202 */
[----:B------:R0:W3:Y:S03]  /*58d0*/  LDG.E R20, desc[UR10][R10.64] ;  /* 0x0000000a0a147981 */ /* 0x0000e6000c1e1900 */
[C---:B------:R-:W-:Y:S02]  /*58e0*/  IMAD R15, R8.reuse, 0x800, R15 ;  /* 0x00000800080f7824 */ /* 0x040fe400078e020f */
[----:B------:R-:W4:Y:S01]  /*58f0*/  LDG.E R24, desc[UR10][R24.64] ;  /* 0x0000000a18187981 */ /* 0x000f22000c1e1900 */
[----:B------:R-:W-:-:S02]  /*5900*/  IMAD R19, R8, 0x200, R19 ;  /* 0x0000020008137824 */ /* 0x000fc400078e0213 */
[C-C-:B------:R-:W-:Y:S02]  /*5910*/  IMAD R27, R8.reuse, 0x200, R15.reuse ;  /* 0x00000200081b7824 */ /* 0x140fe400078e020f */
[----:B------:R-:W-:Y:S02]  /*5920*/  IMAD R29, R8, 0x400, R15 ;  /* 0x00000400081d7824 */ /* 0x000fe400078e020f */
[----:B------:R-:W-:-:S04]  /*5930*/  IMAD.WIDE R16, R15, 0x4, R2 ;  /* 0x000000040f107825 */ /* 0x000fc800078e0202 */
[--C-:B------:R-:W-:Y:S02]  /*5940*/  IMAD.WIDE R14, R27, 0x4, R2.reuse ;  /* 0x000000041b0e7825 */ /* 0x100fe400078e0202 */
[----:B------:R-:W5:Y:S02]  /*5950*/  LDG.E R16, desc[UR10][R16.64] ;  /* 0x0000000a10107981 */ /* 0x000f64000c1e1900 */
[----:B------:R-:W-:Y:S02]  /*5960*/  IMAD.WIDE R18, R19, 0x4, R2 ;  /* 0x0000000413127825 */ /* 0x000fe400078e0202 */
[----:B------:R-:W5:Y:S02]  /*5970*/  LDG.E R14, desc[UR10][R14.64] ;  /* 0x0000000a0e0e7981 */ /* 0x000f64000c1e1900 */
[----:B------:R-:W-:Y:S02]  /*5980*/  IMAD R27, R8, 0x200, R29 ;  /* 0x00000200081b7824 */ /* 0x000fe400078e021d */
[--C-:B0-----:R-:W-:Y:S01]  /*5990*/  IMAD.WIDE R10, R29, 0x4, R2.reuse ;  /* 0x000000041d0a7825 */ /* 0x101fe200078e0202 */
[----:B------:R-:W5:Y:S03]  /*59a0*/  LDG.E R18, desc[UR10][R18.64] ;  /* 0x0000000a12127981 */ /* 0x000f66000c1e1900 */
[----:B------:R-:W-:-:S02]  /*59b0*/  IMAD.WIDE R22, R27, 0x4, R2 ;  /* 0x000000041b167825 */ /* 0x000fc400078e0202 */
[----:B------:R-:W5:Y:S04]  /*59c0*/  LDG.E R10, desc[UR10][R10.64] ;  /* 0x0000000a0a0a7981 */ /* 0x000f68000c1e1900 */
[----:B------:R-:W5:Y:S01]  /*59d0*/  LDG.E R22, desc[UR10][R22.64] ;  /* 0x0000000a16167981 */ /* 0x000f62000c1e1900 */
[----:B------:R-:W-:Y:S01]  /*59e0*/  VIADD R13, R13, 0x8 ;  /* 0x000000080d0d7836 */ /* 0x000fe20000000000 */
[----:B------:R-:W-:Y:S01]  /*59f0*/  UIADD3 UR5, UPT, UPT, UR7, 0x8a0, URZ ;  /* 0x000008a007057890 */ /* 0x000fe2000fffe0ff */
[----:B------:R-:W-:Y:S01]  /*5a00*/  VIADD R7, R7, 0x1000 ;  /* 0x0000100007077836 */ /* 0x000fe20000000000 */
[----:B--2---:R-:W-:Y:S02]  /*5a10*/  ISETP.GE.AND P2, PT, R21, RZ, PT ;  /* 0x000000ff1500720c */ /* 0x004fe40003f46270 */
[----:B---3--:R-:W-:-:S02]  /*5a20*/  ISETP.GE.AND P1, PT, R20, RZ, PT ;  /* 0x000000ff1400720c */ /* 0x008fc40003f26270 */
[----:B----4-:R-:W-:-:S09]  /*5a30*/  ISETP.GE.AND P3, PT, R24, RZ, PT ;  /* 0x000000ff1800720c */ /* 0x010fd20003f66270 */
[----:B------:R-:W-:Y:S02]  /*5a40*/  @P2 LOP3.LUT R21, R21, 0x7fe00000, RZ, 0xc, !PT ;  /* 0x7fe0000015152812 */ /* 0x000fe400078e0cff */
[----:B------:R-:W-:Y:S02]  /*5a50*/  @P1 LOP3.LUT R20, R20, 0x7fe00000, RZ, 0xc, !PT ;  /* 0x7fe0000014141812 */ /* 0x000fe400078e0cff */
[----:B-----5:R-:W-:Y:S02]  /*5a60*/  ISETP.GE.AND P1, PT, R16, RZ, PT ;  /* 0x000000ff1000720c */ /* 0x020fe40003f26270 */
[----:B------:R-:W-:Y:S02]  /*5a70*/  @P3 LOP3.LUT R24, R24, 0x7fe00000, RZ, 0xc, !PT ;  /* 0x7fe0000018183812 */ /* 0x000fe400078e0cff */
[----:B------:R-:W-:Y:S02]  /*5a80*/  ISETP.GE.AND P3, PT, R14, RZ, PT ;  /* 0x000000ff0e00720c */ /* 0x000fe40003f66270 */
[----:B------:R-:W-:-:S02]  /*5a90*/  ISETP.GE.AND P2, PT, R18, RZ, PT ;  /* 0x000000ff1200720c */ /* 0x000fc40003f46270 */
[----:B------:R-:W-:Y:S02]  /*5aa0*/  ISETP.GE.AND P4, PT, R10, RZ, PT ;  /* 0x000000ff0a00720c */ /* 0x000fe40003f86270 */
[----:B------:R-:W-:Y:S02]  /*5ab0*/  ISETP.GE.AND P5, PT, R22, RZ, PT ;  /* 0x000000ff1600720c */ /* 0x000fe40003fa6270 */
[----:B------:R-:W-:-:S07]  /*5ac0*/  SHF.R.U32.HI R20, RZ, 0x13, R20 ;  /* 0x00000013ff147819 */ /* 0x000fce0000011614 */
        /* <DEDUP_REMOVED lines=8> */
[----:B------:R-:W-:Y:S02]  /*5b50*/  LOP3.LUT R20, R20, 0x1ffc, RZ, 0xc0, !PT ;  /* 0x00001ffc14147812 */ /* 0x000fe400078ec0ff */
[----:B------:R-:W-:Y:S02]  /*5b60*/  SHF.R.U32.HI R16, RZ, 0x13, R16 ;  /* 0x00000013ff107819 */ /* 0x000fe40000011610 */
[----:B------:R-:W-:Y:S01]  /*5b70*/  ISETP.NE.AND P1, PT, R13, R12, PT ;  /* 0x0000000c0d00720c */ /* 0x000fe20003f25270 */
[----:B------:R0:W-:Y:S01]  /*5b80*/  ATOMS.POPC.INC.32 RZ, [R20+UR5] ;  /* 0x0000000014ff7f8c */ /* 0x0001e2000d800005 */
[----:B------:R-:W-:-:S02]  /*5b90*/  LOP3.LUT R21, R21, 0x1ffc, RZ, 0xc0, !PT ;  /* 0x00001ffc15157812 */ /* 0x000fc400078ec0ff */
[----:B------:R-:W-:Y:S02]  /*5ba0*/  SHF.R.U32.HI R14, RZ, 0x13, R14 ;  /* 0x00000013ff0e7819 */ /* 0x000fe4000001160e */
[----:B------:R-:W-:Y:S01]  /*5bb0*/  LOP3.LUT R24, R24, 0x1ffc, RZ, 0xc0, !PT ;  /* 0x00001ffc18187812 */ /* 0x000fe200078ec0ff */
[----:B------:R0:W-:Y:S01]  /*5bc0*/  ATOMS.POPC.INC.32 RZ, [R21+UR5] ;  /* 0x0000000015ff7f8c */ /* 0x0001e2000d800005 */
[----:B------:R-:W-:Y:S02]  /*5bd0*/  SHF.R.U32.HI R10, RZ, 0x13, R10 ;  /* 0x00000013ff0a7819 */ /* 0x000fe4000001160a */
[----:B------:R-:W-:Y:S01]  /*5be0*/  LOP3.LUT R18, R18, 0x1ffc, RZ, 0xc0, !PT ;  /* 0x00001ffc12127812 */ /* 0x000fe200078ec0ff */
[----:B------:R0:W-:Y:S01]  /*5bf0*/  ATOMS.POPC.INC.32 RZ, [R24+UR5] ;  /* 0x0000000018ff7f8c */ /* 0x0001e2000d800005 */
[----:B------:R-:W-:Y:S02]  /*5c00*/  SHF.R.U32.HI R22, RZ, 0x13, R22 ;  /* 0x00000013ff167819 */ /* 0x000fe40000011616 */
[----:B------:R-:W-:Y:S01]  /*5c10*/  LOP3.LUT R16, R16, 0x1ffc, RZ, 0xc0, !PT ;  /* 0x00001ffc10107812 */ /* 0x000fe200078ec0ff */
[----:B------:R0:W-:Y:S01]  /*5c20*/  ATOMS.POPC.INC.32 RZ, [R18+UR5] ;  /* 0x0000000012ff7f8c */ /* 0x0001e2000d800005 */
[----:B------:R-:W-:-:S02]  /*5c30*/  LOP3.LUT R14, R14, 0x1ffc, RZ, 0xc0, !PT ;  /* 0x00001ffc0e0e7812 */ /* 0x000fc400078ec0ff */
[----:B------:R-:W-:Y:S01]  /*5c40*/  LOP3.LUT R10, R10, 0x1ffc, RZ, 0xc0, !PT ;  /* 0x00001ffc0a0a7812 */ /* 0x000fe200078ec0ff */
[----:B------:R0:W-:Y:S01]  /*5c50*/  ATOMS.POPC.INC.32 RZ, [R16+UR5] ;  /* 0x0000000010ff7f8c */ /* 0x0001e2000d800005 */
[----:B------:R-:W-:-:S03]  /*5c60*/  LOP3.LUT R22, R22, 0x1ffc, RZ, 0xc0, !PT ;  /* 0x00001ffc16167812 */ /* 0x000fc600078ec0ff */
[----:B------:R0:W-:Y:S04]  /*5c70*/  ATOMS.POPC.INC.32 RZ, [R14+UR5] ;  /* 0x000000000eff7f8c */ /* 0x0001e8000d800005 */
[----:B------:R0:W-:Y:S04]  /*5c80*/  ATOMS.POPC.INC.32 RZ, [R10+UR5] ;  /* 0x000000000aff7f8c */ /* 0x0001e8000d800005 */
[----:B------:R0:W-:Y:S01]  /*5c90*/  ATOMS.POPC.INC.32 RZ, [R22+UR5] ;  /* 0x0000000016ff7f8c */ /* 0x0001e2000d800005 */
[----:B------:R-:W-:Y:S05]  /*5ca0*/  @P1 BRA `(.L_x_2219) ;  /* 0xfffffff800ec1947 */ /* 0x000fea000383ffff */
.L_x_2218:
[----:B------:R-:W-:Y:S05]  /*5cb0*/  BSYNC.RECONVERGENT B1 ;  /* 0x0000000000017941 */ /* 0x000fea0003800200 */
.L_x_2217:
        /* <DEDUP_REMOVED lines=39> */
.L_x_2221:
[----:B------:R-:W-:Y:S05]  /*5f30*/  BSYNC.RECONVERGENT B1 ;  /* 0x0000000000017941 */ /* 0x000fea0003800200 */
.L_x_2220:
        /* <DEDUP_REMOVED lines=23> */
.L_x_2223:
[----:B------:R-:W-:Y:S05]  /*60b0*/  BSYNC.RECONVERGENT B1 ;  /* 0x0000000000017941 */ /* 0x000fea0003800200 */
.L_x_2222:
[----:B------:R-:W-:Y:S05]  /*60c0*/  @P0 BRA `(.L_x_2216) ;  /* 0x0000000400400947 */ /* 0x000fea0003800000 */
[----:B------:R-:W-:-:S04]  /*60d0*/  IMAD R7, R7, R8, RZ ;  /* 0x0000000807077224 */ /* 0x000fc800078e02ff */
[----:B-1----:R-:W-:-:S05]  /*60e0*/  IMAD.WIDE R6, R7, 0x4, R2 ;  /* 0x0000000407067825 */ /* 0x002fca00078e0202 */
[----:B------:R-:W2:Y:S02]  /*60f0*/  LDG.E R8, desc[UR10][R6.64] ;  /* 0x0000000a06087981 */ /* 0x000ea4000c1e1900 */
[----:B--2---:R-:W-:-:S13]  /*6100*/  ISETP.GE.AND P0, PT, R8, RZ, PT ;  /* 0x000000ff0800720c */ /* 0x004fda0003f06270 */
[----:B------:R-:W-:-:S04]  /*6110*/  @P0 LOP3.LUT R8, R8, 0x7fe00000, RZ, 0xc, !PT ;  /* 0x7fe0000008080812 */ /* 0x000fc800078e0cff */
[----:B------:R-:W-:-:S04]  /*6120*/  SHF.R.U32.HI R8, RZ, 0x13, R8 ;  /* 0x00000013ff087819 */ /* 0x000fc80000011608 */
[----:B------:R-:W-:-:S05]  /*6130*/  LOP3.LUT R8, R8, 0x1ffc, RZ, 0xc0, !PT ;  /* 0x00001ffc08087812 */ /* 0x000fca00078ec0ff */
[----:B------:R3:W-:Y:S01]  /*6140*/  ATOMS.POPC.INC.32 RZ, [R8+UR7+0x8a0] ;  /* 0x0008a00008ff7f8c */ /* 0x0007e2000d800007 */
[----:B------:R-:W-:Y:S05]  /*6150*/  BRA `(.L_x_2216) ;  /* 0x00000004001c7947 */ /* 0x000fea0003800000 */
.L_x_2215:
[----:B------:R-:W-:Y:S01]  /*6160*/  LOP3.LUT R13, R13, 0xf, RZ, 0xc0, !PT ;  /* 0x0000000f0d0d7812 */ /* 0x000fe200078ec0ff */
[----:B------:R-:W-:Y:S03]  /*6170*/  BSSY.RECONVERGENT B1, `(.L_x_2224) ;  /* 0x0000034000017945 */ /* 0x000fe60003800200 */
[----:B------:R-:W-:-:S05]  /*6180*/  IADD3 R8, P0, PT, -R13, 0x10, RZ ;  /* 0x000000100d087810 */ /* 0x000fca0007f1e1ff */
[----:B0---4-:R-:W-:Y:S01]  /*6190*/  IMAD.X R9, RZ, RZ, -0x1, P0 ;  /* 0xffffffffff097424 */ /* 0x011fe200000e06ff */
        /* <DEDUP_REMOVED lines=18> */
.L_x_2226:
        /* <DEDUP_REMOVED lines=31> */
.L_x_2225:
[----:B------:R-:W-:Y:S05]  /*64b0*/  BSYNC.RECONVERGENT B1 ;  /* 0x0000000000017941 */ /* 0x000fea0003800200 */
.L_x_2224:
[----:B------:R-:W-:Y:S04]  /*64c0*/  BSSY.RECONVERGENT B1, `(.L_x_2227) ;  /* 0x0000008000017945 */ /* 0x000fe80003800200 */
[----:B------:R-:W-:Y:S05]  /*64d0*/  @P0 BRA `(.L_x_2228) ;  /* 0x0000000000180947 */ /* 0x000fea0003800000 */
[----:B0-----:R-:W2:Y:S02]  /*64e0*/  LDG.E R8, desc[UR10][R6.64] ;  /* 0x0000000a06087981 */ /* 0x001ea4000c1e1900 */
[----:B--2---:R-:W-:-:S13]  /*64f0*/  ISETP.GE.AND P0, PT, R8, RZ, PT ;  /* 0x000000ff0800720c */ /* 0x004fda0003f06270 */
[----:B------:R-:W-:-:S04]  /*6500*/  @P0 LOP3.LUT R8, R8, 0x7fe00000, RZ, 0xc, !PT ;  /* 0x7fe0000008080812 */ /* 0x000fc800078e0cff */
[----:B------:R-:W-:-:S04]  /*6510*/  SHF.R.U32.HI R8, RZ, 0x13, R8 ;  /* 0x00000013ff087819 */ /* 0x000fc80000011608 */
[----:B------:R-:W-:-:S05]  /*6520*/  LOP3.LUT R8, R8, 0x1ffc, RZ, 0xc0, !PT ;  /* 0x00001ffc08087812 */ /* 0x000fca00078ec0ff */
[----:B------:R1:W-:Y:S02]  /*6530*/  ATOMS.POPC.INC.32 RZ, [R8+UR7+0x8a0] ;  /* 0x0008a00008ff7f8c */ /* 0x0003e4000d800007 */
.L_x_2228:
[----:B------:R-:W-:Y:S05]  /*6540*/  BSYNC.RECONVERGENT B1 ;  /* 0x0000000000017941 */ /* 0x000fea0003800200 */
.L_x_2227:
[----:B------:R-:W-:Y:S05]  /*6550*/  @P1 BRA `(.L_x_2216) ;  /* 0x00000000001c1947 */ /* 0x000fea0003800000 */
[----:B------:R-:W-:-:S05]  /*6560*/  IMAD.WIDE R6, R19, 0x4, R2 ;  /* 0x0000000413067825 */ /* 0x000fca00078e0202 */
[----:B01----:R-:W2:Y:S02]  /*6570*/  LDG.E R8, desc[UR10][R6.64] ;  /* 0x0000000a06087981 */ /* 0x003ea4000c1e1900 */
[----:B--2---:R-:W-:-:S13]  /*6580*/  ISETP.GE.AND P0, PT, R8, RZ, PT ;  /* 0x000000ff0800720c */ /* 0x004fda0003f06270 */
[----:B------:R-:W-:-:S04]  /*6590*/  @P0 LOP3.LUT R8, R8, 0x7fe00000, RZ, 0xc, !PT ;  /* 0x7fe0000008080812 */ /* 0x000fc800078e0cff */
[----:B------:R-:W-:-:S04]  /*65a0*/  SHF.R.U32.HI R8, RZ, 0x13, R8 ;  /* 0x00000013ff087819 */ /* 0x000fc80000011608 */
[----:B------:R-:W-:-:S05]  /*65b0*/  LOP3.LUT R8, R8, 0x1ffc, RZ, 0xc0, !PT ;  /* 0x00001ffc08087812 */ /* 0x000fca00078ec0ff */
[----:B------:R2:W-:Y:S02]  /*65c0*/  ATOMS.POPC.INC.32 RZ, [R8+UR7+0x8a0] ;  /* 0x0008a00008ff7f8c */ /* 0x0005e4000d800007 */
.L_x_2216:
[----:B------:R-:W-:Y:S05]  /*65d0*/  BSYNC.RECONVERGENT B0 ;  /* 0x0000000000007941 */ /* 0x000fea0003800200 */
.L_x_2214:
[----:B------:R-:W-:Y:S01]  /*65e0*/  BAR.SYNC.DEFER_BLOCKING 0x0 ;  /* 0x0000000000007b1d */ /* 0x000fe20000010000 */
[----:B0123--:R-:W-:Y:S01]  /*65f0*/  IMAD.U32 R8, RZ, RZ, UR7 ;  /* 0x00000007ff087e24 */ /* 0x00ffe2000f8e00ff */
[C---:B------:R-:W-:Y:S01]  /*6600*/  LEA.HI R6, R5.reuse, R5, RZ, 0x1c ;  /* 0x0000000505067211 */ /* 0x040fe200078fe0ff */
[----:B----4-:R-:W-:Y:S02]  /*6610*/  IMAD.MOV.U32 R9, RZ, RZ, RZ ;  /* 0x000000ffff097224 */ /* 0x010fe400078e00ff */
[----:B------:R-:W-:Y:S01]  /*6620*/  IMAD R15, R5, 0x44, R8 ;  /* 0x00000044050f7824 */ /* 0x000fe200078e0208 */
[----:B------:R-:W-:Y:S01]  /*6630*/  LEA R16, R6, UR7, 0x2 ;  /* 0x0000000706107c11 */ /* 0x000fe2000f8e10ff */
[----:B------:R-:W0:Y:S01]  /*6640*/  LDCU UR8, c[0x0][0x3a0] ;  /* 0x00007400ff0877ac */ /* 0x000e220008000800 */
[----:B------:R-:W1:Y:S05]  /*6650*/  LDS R7, [UR7+0x400c] ;  /* 0x00400c07ff077984 */ /* 0x000e6a0008000800 */
.L_x_2233:
[----:B------:R-:W-:Y:S01]  /*6660*/  IMAD R11, R9, 0x800, R0 ;  /* 0x00000800090b7824 */ /* 0x000fe200078e0200 */
[----:B------:R-:W-:Y:S05]  /*6670*/  WARPSYNC.ALL ;  /* 0x0000000000007948 */ /* 0x000fea0003800000 */
[----:B------:R-:W2:Y:S01]  /*6680*/  LDS R11, [R11+0x8a0] ;  /* 0x0008a0000b0b7984 */ /* 0x000ea20000000800 */
[----:B------:R-:W-:Y:S01]  /*6690*/  BAR.SYNC.DEFER_BLOCKING 0x0 ;  /* 0x0000000000007b1d */ /* 0x000fe20000010000 */
[----:B------:R-:W-:Y:S01]  /*66a0*/  ISETP.GT.U32.AND P0, PT, R5, 0x1f, PT ;  /* 0x0000001f0500780c */ /* 0x000fe20003f04070 */
[----:B------:R-:W-:-:S04]  /*66b0*/  IMAD R17, R9, 0x800, R4 ;  /* 0x0000080009117824 */ /* 0x000fc800078e0204 */
[----:B--2---:R2:W-:Y:S02]  /*66c0*/  STS [R16+0x10], R11 ;  /* 0x0000100b10007388 */ /* 0x0045e40000000800 */
[----:B------:R-:W-:Y:S06]  /*66d0*/  BAR.SYNC.DEFER_BLOCKING 0x0 ;  /* 0x0000000000007b1d */ /* 0x000fec0000010000 */
[----:B0-----:R-:W-:Y:S05]  /*66e0*/  @P0 BRA `(.L_x_2229) ;  /* 0x00000004002c0947 */ /* 0x001fea0003800000 */
        /* <DEDUP_REMOVED lines=36> */
.L_x_2542:
        /* <DEDUP_REMOVED lines=39> */
.L_x_2229:
        /* <DEDUP_REMOVED lines=10> */
[--C-:B-12---:R-:W-:Y:S02]  /*6c40*/  IMAD.IADD R11, R8, 0x1, R7.reuse ;  /* 0x00000001080b7824 */ /* 0x106fe400078e0207 */
[----:B------:R-:W-:-:S03]  /*6c50*/  IMAD.IADD R7, R10, 0x1, R7 ;  /* 0x000000010a077824 */ /* 0x000fc600078e0207 */
[----:B0-----:R-:W-:Y:S01]  /*6c60*/  ISETP.GE.AND P1, PT, R11, UR8, PT ;  /* 0x000000080b007c0c */ /* 0x001fe2000bf26270 */
[----:B------:R0:W-:Y:S01]  /*6c70*/  STS [R17], R11 ;  /* 0x0000000b11007388 */ /* 0x0001e20000000800 */
        /* <DEDUP_REMOVED lines=11> */
.L_x_2232:
[----:B------:R-:W-:Y:S05]  /*6d30*/  BSYNC.RECONVERGENT B0 ;  /* 0x0000000000007941 */ /* 0x000fea0003800200 */
.L_x_2231:
[----:B------:R-:W-:Y:S06]  /*6d40*/  BAR.RED.OR.DEFER_BLOCKING 0x0, P0 ;  /* 0x0000000000007b1d */ /* 0x000fec0000014800 */
[----:B------:R-:W1:Y:S01]  /*6d50*/  B2R.RESULT RZ, P0 ;  /* 0x0000000000ff731c */ /* 0x000e620000004000 */
[C---:B------:R-:W-:Y:S01]  /*6d60*/  ISETP.LT.U32.AND P1, PT, R9.reuse, 0x3, PT ;  /* 0x000000030900780c */ /* 0x040fe20003f21070 */
[----:B------:R-:W-:-:S12]  /*6d70*/  VIADD R9, R9, 0x1 ;  /* 0x0000000109097836 */ /* 0x000fd80000000000 */
[----:B-1----:R-:W-:Y:S05]  /*6d80*/  @!P0 BRA P1, `(.L_x_2233) ;  /* 0xfffffff800348947 */ /* 0x002fea000083ffff */
[----:B------:R-:W1:Y:S01]  /*6d90*/  S2R R7, SR_CTAID.X ;  /* 0x0000000000077919 */ /* 0x000e620000002500 */
[----:B0-----:R-:W0:Y:S01]  /*6da0*/  LDC.64 R8, c[0x0][0x398] ;  /* 0x0000e600ff087b82 */ /* 0x001e220000000a00 */
[----:B------:R-:W2:Y:S01]  /*6db0*/  LDCU UR5, c[0x0][0x380] ;  /* 0x00007000ff0577ac */ /* 0x000ea20008000800 */
[----:B------:R-:W-:Y:S02]  /*6dc0*/  IMAD.MOV.U32 R16, RZ, RZ, R5 ;  /* 0x000000ffff107224 */ /* 0x000fe400078e0005 */
[----:B------:R-:W-:Y:S01]  /*6dd0*/  IMAD.WIDE.U32 R12, R5, 0x4, R2 ;  /* 0x00000004050c7825 */ /* 0x000fe200078e0002 */
[----:B0-----:R-:W-:-:S03]  /*6de0*/  ISETP.NE.AND P0, PT, R9, 0x1, PT ;  /* 0x000000010900780c */ /* 0x001fc60003f05270 */
[----:B-1----:R-:W-:-:S05]  /*6df0*/  IMAD R8, R7, R8, RZ ;  /* 0x0000000807087224 */ /* 0x002fca00078e02ff */
[----:B--2---:R-:W-:Y:S01]  /*6e00*/  LEA R17, R8, UR5, 0x2 ;  /* 0x0000000508117c11 */ /* 0x004fe2000f8e10ff */
[----:B------:R-:W-:Y:S05]  /*6e10*/  WARPSYNC.ALL ;  /* 0x0000000000007948 */ /* 0x000fea0003800000 */
[----:B------:R-:W-:Y:S06]  /*6e20*/  BAR.SYNC.DEFER_BLOCKING 0x0 ;  /* 0x0000000000007b1d */ /* 0x000fec0000010000 */
[----:B------:R-:W-:Y:S01]  /*6e30*/  BSSY.RECONVERGENT B0, `(.L_x_2234) ;  /* 0x000027e000007945 */ /* 0x000fe20003800200 */
[----:B------:R-:W0:Y:S02]  /*6e40*/  LDS R8, [UR6+0x4000] ;  /* 0x00400006ff087984 */ /* 0x000e240008000800 */
        /* <DEDUP_REMOVED lines=17> */
.L_x_2243:
[----:B--2---:R-:W-:-:S04]  /*6f60*/  IMAD R19, R8, UR13, RZ ;  /* 0x0000000d08137c24 */ /* 0x004fc8000f8e02ff */
        /* <DEDUP_REMOVED lines=32> */
.L_x_2240:
[----:B------:R-:W-:Y:S05]  /*7170*/  BSYNC.RECONVERGENT B2 ;  /* 0x0000000000027941 */ /* 0x000fea0003800200 */
.L_x_2239:
        /* <DEDUP_REMOVED lines=20> */
.L_x_2242:
[----:B------:R-:W-:Y:S05]  /*72c0*/  BSYNC.RECONVERGENT B2 ;  /* 0x0000000000027941 */ /* 0x000fea0003800200 */
.L_x_2241:
[----:B01----:R-:W-:Y:S01]  /*72d0*/  VIADD R8, R8, 0x200 ;  /* 0x0000020008087836 */ /* 0x003fe20000000000 */
[----:B------:R-:W-:Y:S06]  /*72e0*/  @P2 BRA `(.L_x_2243) ;  /* 0xfffffffc001c2947 */ /* 0x000fec000383ffff */
.L_x_2238:
[----:B--2---:R-:W-:Y:S05]  /*72f0*/  BSYNC.RECONVERGENT B1 ;  /* 0x0000000000017941 */ /* 0x004fea0003800200 */
.L_x_2237:
[----:B------:R-:W-:-:S13]  /*7300*/  ISETP.GE.U32.AND P0, PT, R9, 0x600, PT ;  /* 0x000006000900780c */ /* 0x000fda0003f06070 */
[----:B------:R-:W-:Y:S05]  /*7310*/  @!P0 BRA `(.L_x_2236) ;  /* 0x0000002000bc8947 */ /* 0x000fea0003800000 */
[----:B------:R-:W-:Y:S01]  /*7320*/  BSSY.RECONVERGENT B1, `(.L_x_2244) ;  /* 0x00000d9000017945 */ /* 0x000fe20003800200 */
.L_x_2261:
[----:B-1234-:R-:W1:Y:S02]  /*7330*/  LDC R10, c[0x0][0x39c] ;  /* 0x0000e700ff0a7b82 */ /* 0x01ee640000000800 */
[----:B-1----:R-:W-:-:S04]  /*7340*/  IMAD R9, R8, R10, RZ ;  /* 0x0000000a08097224 */ /* 0x002fc800078e02ff */
[----:B------:R-:W-:-:S04]  /*7350*/  IMAD.WIDE R20, R9, 0x4, R2 ;  /* 0x0000000409147825 */ /* 0x000fc800078e0202 */
[C-C-:B------:R-:W-:Y:S01]  /*7360*/  IMAD R23, R10.reuse, 0x200, R9.reuse ;  /* 0x000002000a177824 */ /* 0x140fe200078e0209 */
[----:B------:R-:W2:Y:S01]  /*7370*/  LDG.E R15, desc[UR10][R20.64] ;  /* 0x0000000a140f7981 */ /* 0x000ea2000c1e1900 */
[----:B------:R-:W-:Y:S02]  /*7380*/  IMAD R9, R10, 0x400, R9 ;  /* 0x000004000a097824 */ /* 0x000fe400078e0209 */
[----:B------:R-:W-:-:S04]  /*7390*/  IMAD.WIDE R22, R23, 0x4, R2 ;  /* 0x0000000417167825 */ /* 0x000fc800078e0202 */
[----:B------:R-:W-:Y:S02]  /*73a0*/  IMAD R25, R10, 0x200, R9 ;  /* 0x000002000a197824 */ /* 0x000fe400078e0209 */
[----:B------:R-:W3:Y:S01]  /*73b0*/  LDG.E R10, desc[UR10][R22.64] ;  /* 0x0000000a160a7981 */ /* 0x000ee2000c1e1900 */
[----:B------:R-:W-:-:S04]  /*73c0*/  IMAD.WIDE R18, R9, 0x4, R2 ;  /* 0x0000000409127825 */ /* 0x000fc800078e0202 */
[----:B------:R-:W-:Y:S01]  /*73d0*/  IMAD.WIDE R24, R25, 0x4, R2 ;  /* 0x0000000419187825 */ /* 0x000fe200078e0202 */
[----:B------:R-:W4:Y:S04]  /*73e0*/  LDG.E R9, desc[UR10][R18.64] ;  /* 0x0000000a12097981 */ /* 0x000f28000c1e1900 */
        /* <DEDUP_REMOVED lines=11> */
[----:B------:R-:W-:Y:S02]  /*74a0*/  LOP3.LUT R18, R9, 0x7fe00000, RZ, 0xc, !PT ;  /* 0x7fe0000009127812 */ /* 0x000fe400078e0cff */
[----:B-----5:R-:W-:Y:S02]  /*74b0*/  LOP3.LUT R20, R11, 0x7fe00000, RZ, 0xc, !PT ;  /* 0x7fe000000b147812 */ /* 0x020fe400078e0cff */
[----:B------:R-:W-:Y:S02]  /*74c0*/  SEL R18, R9, R18, !P2 ;  /* 0x0000001209127207 */ /* 0x000fe40005000000 */
[----:B------:R-:W-:Y:S02]  /*74d0*/  ISETP.GE.AND P2, PT, R11, RZ, PT ;  /* 0x000000ff0b00720c */ /* 0x000fe40003f46270 */
[----:B0-----:R-:W-:-:S02]  /*74e0*/  ISETP.GT.AND P0, PT, R26, 0x800, PT ;  /* 0x000008001a00780c */ /* 0x001fc40003f04270 */
[----:B------:R-:W-:Y:S02]  /*74f0*/  SHF.R.U32.HI R21, RZ, 0x15, R21 ;  /* 0x00000015ff157819 */ /* 0x000fe40000011615 */
        /* <DEDUP_REMOVED lines=28> */
.L_x_2246:
[----:B------:R-:W-:Y:S05]  /*76c0*/  BSYNC.RECONVERGENT B2 ;  /* 0x0000000000027941 */ /* 0x000fea0003800200 */
.L_x_2245:
        /* <DEDUP_REMOVED lines=22> */
.L_x_2248:
[----:B------:R-:W-:Y:S05]  /*7830*/  BSYNC.RECONVERGENT B2 ;  /* 0x0000000000027941 */ /* 0x000fea0003800200 */
.L_x_2247:
[----:B------:R-:W-:Y:S01]  /*7840*/  BSSY.RECONVERGENT B2, `(.L_x_2249) ;  /* 0x0000016000027945 */ /* 0x000fe20003800200 */
[----:B-1----:R-:W-:-:S03]  /*7850*/  VIADD R15, R8, 0x200 ;  /* 0x00000200080f7836 */ /* 0x002fc60000000000 */
        /* <DEDUP_REMOVED lines=20> */
.L_x_2250:
[----:B------:R-:W-:Y:S05]  /*79a0*/  BSYNC.RECONVERGENT B2 ;  /* 0x0000000000027941 */ /* 0x000fea0003800200 */
.L_x_2249:
        /* <DEDUP_REMOVED lines=20> */
.L_x_2252:
[----:B------:R-:W-:Y:S05]  /*7af0*/  BSYNC.RECONVERGENT B2 ;  /* 0x0000000000027941 */ /* 0x000fea0003800200 */
.L_x_2251:
[----:B------:R-:W-:Y:S01]  /*7b00*/  BSSY.RECONVERGENT B2, `(.L_x_2253) ;  /* 0x0000016000027945 */ /* 0x000fe20003800200 */
[----:B------:R-:W-:-:S03]  /*7b10*/  VIADD R21, R8, 0x400 ;  /* 0x0000040008157836 */ /* 0x000fc60000000000 */
[----:B------:R-:W-:Y:S05]  /*7b20*/  @P3 BRA `(.L_x_2254) ;  /* 0x00000000004c3947 */ /* 0x000fea0003800000 */
[----:B0-----:R-:W0:Y:S01]  /*7b30*/  S2R R19, SR_LANEID ;  /* 0x0000000000137919 */ /* 0x001e220000000000 */
[----:B------:R-:W3:Y:S01]  /*7b40*/  S2UR UR9, SR_CgaCtaId ;  /* 0x00000000000979c3 */ /* 0x000ee20000008800 */
[----:B------:R-:W-:Y:S01]  /*7b50*/  VOTEU.ANY UR12, UPT, PT ;  /* 0x00000000000c7886 */ /* 0x000fe200038e0100 */
[----:B------:R-:W-:Y:S01]  /*7b60*/  UMOV UR7, 0x400 ;  /* 0x0000040000077882 */ /* 0x000fe20000000000 */
[----:B-12---:R-:W0:Y:S01]  /*7b70*/  FLO.U32 R18, UR12 ;  /* 0x0000000c00127d00 */ /* 0x006e2200080e0000 */
[----:B------:R-:W-:Y:S02]  /*7b80*/  UIADD3 UR8, UPT, UPT, UR7, 0x400c, URZ ;  /* 0x0000400c07087890 */ /* 0x000fe4000fffe0ff */
[----:B------:R-:W-:-:S05]  /*7b90*/  UIADD3 UR7, UPT, UPT, UR7, 0x4010, URZ ;  /* 0x0000401007077890 */ /* 0x000fca000fffe0ff */
[----:B------:R-:W1:Y:S01]  /*7ba0*/  POPC R15, UR12 ;  /* 0x0000000c000f7d09 */ /* 0x000e620008000000 */
        /* <DEDUP_REMOVED lines=11> */
.L_x_2254:
[----:B------:R-:W-:Y:S05]  /*7c60*/  BSYNC.RECONVERGENT B2 ;  /* 0x0000000000027941 */ /* 0x000fea0003800200 */
.L_x_2253:
[----:B------:R-:W-:Y:S04]  /*7c70*/  BSSY.RECONVERGENT B2, `(.L_x_2255) ;  /* 0x0000014000027945 */ /* 0x000fe80003800200 */
[----:B------:R-:W-:Y:S05]  /*7c80*/  @P2 BRA `(.L_x_2256) ;  /* 0x0000000000482947 */ /* 0x000fea0003800000 */
[----:B0-----:R-:W0:Y:S01]  /*7c90*/  S2R R19, SR_LANEID ;  /* 0x0000000000137919 */ /* 0x001e220000000000 */
[----:B------:R-:W4:Y:S01]  /*7ca0*/  S2UR UR8, SR_CgaCtaId ;  /* 0x00000000000879c3 */ /* 0x000f220000008800 */
[----:B------:R-:W-:Y:S01]  /*7cb0*/  VOTEU.ANY UR9, UPT, PT ;  /* 0x0000000000097886 */ /* 0x000fe200038e0100 */
[----:B------:R-:W-:Y:S01]  /*7cc0*/  UMOV UR7, 0x400 ;  /* 0x0000040000077882 */ /* 0x000fe20000000000 */
[----:B-12---:R-:W0:Y:S01]  /*7cd0*/  FLO.U32 R18, UR9 ;  /* 0x0000000900127d00 */ /* 0x006e2200080e0000 */
[----:B------:R-:W-:-:S07]  /*7ce0*/  UIADD3 UR7, UPT, UPT, UR7, 0x4004, URZ ;  /* 0x0000400407077890 */ /* 0x000fce000fffe0ff */
[----:B------:R-:W1:Y:S01]  /*7cf0*/  POPC R15, UR9 ;  /* 0x00000009000f7d09 */ /* 0x000e620008000000 */
[----:B----4-:R-:W-:Y:S01]  /*7d00*/  ULEA UR7, UR8, UR7, 0x18 ;  /* 0x0000000708077291 */ /* 0x010fe2000f8ec0ff */
        /* <DEDUP_REMOVED lines=10> */
.L_x_2256:
[----:B------:R-:W-:Y:S05]  /*7db0*/  BSYNC.RECONVERGENT B2 ;  /* 0x0000000000027941 */ /* 0x000fea0003800200 */
.L_x_2255:
        /* <DEDUP_REMOVED lines=8> */
[----:B------:R-:W-:Y:S02]  /*7e40*/  UIADD3 UR8, UPT, UPT, UR7, 0x400c, URZ ;  /* 0x0000400c07087890 */ /* 0x000fe4000fffe0ff */
[----:B------:R-:W-:-:S05]  /*7e50*/  UIADD3 UR7, UPT, UPT, UR7, 0x4010, URZ ;  /* 0x0000401007077890 */ /* 0x000fca000fffe0ff */
[----:B---34-:R-:W3:Y:S01]  /*7e60*/  POPC R10, UR12 ;  /* 0x0000000c000a7d09 */ /* 0x018ee20008000000 */
        /* <DEDUP_REMOVED lines=11> */
.L_x_2258:
[----:B------:R-:W-:Y:S05]  /*7f20*/  BSYNC.RECONVERGENT B2 ;  /* 0x0000000000027941 */ /* 0x000fea0003800200 */
.L_x_2257:
        /* <DEDUP_REMOVED lines=8> */
[----:B0-----:R-:W0:Y:S06]  /*7fb0*/  S2R R19, SR_LTMASK ;  /* 0x0000000000137919 */ /* 0x001e2c0000003900 */
[----:B------:R-:W2:Y:S01]  /*7fc0*/  POPC R15, UR9 ;  /* 0x00000009000f7d09 */ /* 0x000ea20008000000 */
[----:B----4-:R-:W-:Y:S01]  /*7fd0*/  ULEA UR7, UR8, UR7, 0x18 ;  /* 0x0000000708077291 */ /* 0x010fe2000f8ec0ff */
[----:B-1----:R-:W-:-:S02]  /*7fe0*/  ISETP.EQ.U32.AND P0, PT, R18, R9, PT ;  /* 0x000000091200720c */ /* 0x002fc40003f02070 */
[----:B0-----:R-:W-:-:S04]  /*7ff0*/  LOP3.LUT R19, R19, UR9, RZ, 0xc0, !PT ;  /* 0x0000000913137c12 */ /* 0x001fc8000f8ec0ff */
[----:B---3--:R-:W0:Y:S07]  /*8000*/  POPC R10, R19 ;  /* 0x00000013000a7309 */ /* 0x008e2e0000000000 */
[----:B--2---:R-:W1:Y:S04]  /*8010*/  @P0 ATOMS.ADD R15, [UR7], R15 ;  /* 0x0000000fff0f098c */ /* 0x004e680008000007 */
[----:B-1----:R-:W0:Y:S02]  /*8020*/  SHFL.IDX PT, R9, R15, R18, 0x1f ;  /* 0x00001f120f097589 */ /* 0x002e2400000e0000 */
[----:B0-----:R-:W-:-:S05]  /*8030*/  IMAD.IADD R9, R9, 0x1, R10 ;  /* 0x0000000109097824 */ /* 0x001fca00078e020a */
[----:B------:R-:W-:-:S05]  /*8040*/  LEA R10, R9, UR6, 0x2 ;  /* 0x00000006090a7c11 */ /* 0x000fca000f8e10ff */
[----:B------:R0:W-:Y:S04]  /*8050*/  STS [R10+0x2000], R11 ;  /* 0x0020000b0a007388 */ /* 0x0001e80000000800 */
[----:B------:R0:W-:Y:S02]  /*8060*/  STS [R10], R20 ;  /* 0x000000140a007388 */ /* 0x0001e40000000800 */
.L_x_2260:
[----:B------:R-:W-:Y:S05]  /*8070*/  BSYNC.RECONVERGENT B2 ;  /* 0x0000000000027941 */ /* 0x000fea0003800200 */
.L_x_2259:
[----:B0-----:R-:W-:-:S05]  /*8080*/  VIADD R8, R8, 0x800 ;  /* 0x0000080008087836 */ /* 0x001fca0000000000 */
[----:B------:R-:W-:-:S13]  /*8090*/  ISETP.GE.U32.AND P0, PT, R8, UR4, PT ;  /* 0x0000000408007c0c */ /* 0x000fda000bf06070 */
[----:B------:R-:W-:Y:S05]  /*80a0*/  @!P0 BRA `(.L_x_2261) ;  /* 0xfffffff000a08947 */ /* 0x000fea000383ffff */
[----:B------:R-:W-:Y:S05]  /*80b0*/  BSYNC.RECONVERGENT B1 ;  /* 0x0000000000017941 */ /* 0x000fea0003800200 */
.L_x_2244:
[----:B------:R-:W-:Y:S05]  /*80c0*/  BRA `(.L_x_2236) ;  /* 0x0000001400507947 */ /* 0x000fea0003800000 */
.L_x_2235:
        /* <DEDUP_REMOVED lines=20> */
.L_x_2280:
        /* <DEDUP_REMOVED lines=48> */
.L_x_2265:
[----:B------:R-:W-:Y:S05]  /*8510*/  BSYNC.RECONVERGENT B2 ;  /* 0x0000000000027941 */ /* 0x000fea0003800200 */
.L_x_2264:
        /* <DEDUP_REMOVED lines=20> */
.L_x_2267:
[----:B------:R-:W-:Y:S05]  /*8660*/  BSYNC.RECONVERGENT B2 ;  /* 0x0000000000027941 */ /* 0x000fea0003800200 */
.L_x_2266:
        /* <DEDUP_REMOVED lines=24> */
.L_x_2269:
[----:B------:R-:W-:Y:S05]  /*87f0*/  BSYNC.RECONVERGENT B2 ;  /* 0x0000000000027941 */ /* 0x000fea0003800200 */
.L_x_2268:
        /* <DEDUP_REMOVED lines=20> */
.L_x_2271:
[----:B------:R-:W-:Y:S05]  /*8940*/  BSYNC.RECONVERGENT B2 ;  /* 0x0000000000027941 */ /* 0x000fea0003800200 */
.L_x_2270:
        /* <DEDUP_REMOVED lines=22> */
.L_x_2273:
[----:B------:R-:W-:Y:S05]  /*8ab0*/  BSYNC.RECONVERGENT B2 ;  /* 0x0000000000027941 */ /* 0x000fea0003800200 */
.L_x_2272:
        /* <DEDUP_REMOVED lines=20> */
.L_x_2275:
[----:B------:R-:W-:Y:S05]  /*8c00*/  BSYNC.RECONVERGENT B2 ;  /* 0x0000000000027941 */ /* 0x000fea0003800200 */
.L_x_2274:
        /* <DEDUP_REMOVED lines=22> */
.L_x_2277:
[----:B------:R-:W-:Y:S05]  /*8d70*/  BSYNC.RECONVERGENT B2 ;  /* 0x0000000000027941 */ /* 0x000fea0003800200 */
.L_x_2276:
        /* <DEDUP_REMOVED lines=20> */
.L_x_2279:
[----:B------:R-:W-:Y:S05]  /*8ec0*/  BSYNC.RECONVERGENT B2 ;  /* 0x0000000000027941 */ /* 0x000fea0003800200 */
.L_x_2278:
[----:B0--3--:R-:W-:-:S04]  /*8ed0*/  VIADD R21, R15, 0x200 ;  /* 0x000002000f157836 */ /* 0x009fc80000000000 */
[----:B------:R-:W-:Y:S01]  /*8ee0*/  IMAD.MOV.U32 R15, RZ, RZ, R21 ;  /* 0x000000ffff0f7224 */ /* 0x000fe200078e0015 */
[----:B------:R-:W-:-:S13]  /*8ef0*/  ISETP.GT.AND P0, PT, R22, R21, PT ;  /* 0x000000151600720c */ /* 0x000fda0003f04270 */
[----:B------:R-:W-:Y:S05]  /*8f00*/  @P0 BRA `(.L_x_2280) ;  /* 0xfffffff000c00947 */ /* 0x000fea000383ffff */
.L_x_2263:
[----:B------:R-:W-:Y:S05]  /*8f10*/  BSYNC.RECONVERGENT B1 ;  /* 0x0000000000017941 */ /* 0x000fea0003800200 */
.L_x_2262:
        /* <DEDUP_REMOVED lines=33> */
.L_x_2284:
[----:B------:R-:W-:Y:S05]  /*9130*/  BSYNC.RECONVERGENT B2 ;  /* 0x0000000000027941 */ /* 0x000fea0003800200 */
.L_x_2283:
        /* <DEDUP_REMOVED lines=20> */
.L_x_2282:
[----:B------:R-:W-:Y:S05]  /*9280*/  BSYNC.RECONVERGENT B1 ;  /* 0x0000000000017941 */ /* 0x000fea0003800200 */
.L_x_2281:
        /* <DEDUP_REMOVED lines=35> */
.L_x_2286:
[----:B------:R-:W-:Y:S05]  /*94c0*/  BSYNC.RECONVERGENT B1 ;  /* 0x0000000000017941 */ /* 0x000fea0003800200 */
.L_x_2285:
[----:B------:R-:W1:Y:S02]  /*94d0*/  LDS R11, [R10+0x4008] ;  /* 0x004008000a0b7984 */ /* 0x000e640000000800 */
[----:B-1----:R-:W-:-:S04]  /*94e0*/  ISETP.GT.AND P0, PT, R11, 0x800, PT ;  /* 0x000008000b00780c */ /* 0x002fc80003f04270 */
[----:B------:R-:W-:-:S13]  /*94f0*/  ISETP.NE.OR P0, PT, R22, UR5, P0 ;  /* 0x0000000516007c0c */ /* 0x000fda0008705670 */
[----:B------:R-:W-:Y:S05]  /*9500*/  @P0 BRA `(.L_x_2236) ;  /* 0x0000000000400947 */ /* 0x000fea0003800000 */
[----:B------:R-:W1:Y:S01]  /*9510*/  S2R R11, SR_LANEID ;  /* 0x00000000000b7919 */ /* 0x000e620000000000 */
[----:B------:R-:W-:Y:S01]  /*9520*/  VOTEU.ANY UR6, UPT, PT ;  /* 0x0000000000067886 */ /* 0x000fe200038e0100 */
[----:B------:R-:W-:Y:S01]  /*9530*/  VIADD R23, R23, 0x4004 ;  /* 0x0000400417177836 */ /* 0x000fe20000000000 */
[----:B0-----:R-:W1:Y:S01]  /*9540*/  FLO.U32 R18, UR6 ;  /* 0x0000000600127d00 */ /* 0x001e6200080e0000 */
[----:B------:R-:W0:Y:S03]  /*9550*/  S2R R19, SR_LTMASK ;  /* 0x0000000000137919 */ /* 0x000e260000003900 */
[----:B------:R-:W-:-:S04]  /*9560*/  LEA R24, R24, R23, 0x18 ;  /* 0x0000001718187211 */ /* 0x000fc800078ec0ff */
[----:B------:R-:W2:Y:S01]  /*9570*/  POPC R15, UR6 ;  /* 0x00000006000f7d09 */ /* 0x000ea20008000000 */
[----:B-1----:R-:W-:Y:S02]  /*9580*/  ISETP.EQ.U32.AND P0, PT, R18, R11, PT ;  /* 0x0000000b1200720c */ /* 0x002fe40003f02070 */
[----:B0-----:R-:W-:-:S05]  /*9590*/  LOP3.LUT R19, R19, UR6, RZ, 0xc0, !PT ;  /* 0x0000000613137c12 */ /* 0x001fca000f8ec0ff */
[----:B------:R-:W0:Y:S06]  /*95a0*/  POPC R20, R19 ;  /* 0x0000001300147309 */ /* 0x000e2c0000000000 */
[----:B--2---:R-:W1:Y:S04]  /*95b0*/  @P0 ATOMS.ADD R15, [R24], R15 ;  /* 0x0000000f180f038c */ /* 0x004e680000000000 */
[----:B-1----:R-:W0:Y:S02]  /*95c0*/  SHFL.IDX PT, R11, R15, R18, 0x1f ;  /* 0x00001f120f0b7589 */ /* 0x002e2400000e0000 */
[----:B0-----:R-:W-:-:S04]  /*95d0*/  IMAD.IADD R11, R11, 0x1, R20 ;  /* 0x000000010b0b7824 */ /* 0x001fc800078e0214 */
[----:B------:R-:W-:-:S05]  /*95e0*/  IMAD R11, R11, 0x4, R10 ;  /* 0x000000040b0b7824 */ /* 0x000fca00078e020a */
[----:B------:R1:W-:Y:S04]  /*95f0*/  STS [R11+0x2000], R8 ;  /* 0x002000080b007388 */ /* 0x0003e80000000800 */
[----:B------:R1:W-:Y:S02]  /*9600*/  STS [R11], R9 ;  /* 0x000000090b007388 */ /* 0x0003e40000000800 */
.L_x_2236:
[----:B--2---:R-:W-:Y:S05]  /*9610*/  BSYNC.RECONVERGENT B0 ;  /* 0x0000000000007941 */ /* 0x004fea0003800200 */
.L_x_2234:
        /* <DEDUP_REMOVED lines=29> */
[----:B------:R-:W0:Y:S01]  /*97f0*/  LDC R15, c[0x0][0x39c] ;  /* 0x0000e700ff0f7b82 */ /* 0x000e220000000800 */
[----:B------:R-:W-:Y:S01]  /*9800*/  LOP3.LUT R26, R27, 0xfffff8, RZ, 0xc0, !PT ;  /* 0x00fffff81b1a7812 */ /* 0x000fe200078ec0ff */
[----:B------:R-:W-:Y:S02]  /*9810*/  IMAD.MOV.U32 R25, RZ, RZ, RZ ;  /* 0x000000ffff197224 */ /* 0x000fe400078e00ff */
[----:B------:R-:W-:-:S07]  /*9820*/  IMAD.MOV.U32 R28, RZ, RZ, R5 ;  /* 0x000000ffff1c7224 */ /* 0x000fce00078e0005 */
.L_x_2308:
[----:B0--34-:R-:W-:-:S04]  /*9830*/  IMAD R10, R28, R15, RZ ;  /* 0x0000000f1c0a7224 */ /* 0x019fc800078e02ff */
[----:B-12---:R-:W-:-:S05]  /*9840*/  IMAD.WIDE R8, R10, 0x4, R2 ;  /* 0x000000040a087825 */ /* 0x006fca00078e0202 */
[----:B------:R0:W2:Y:S01]  /*9850*/  LDG.E R24, desc[UR10][R8.64] ;  /* 0x0000000a08187981 */ /* 0x0000a2000c1e1900 */
[C-C-:B------:R-:W-:Y:S02]  /*9860*/  IMAD R18, R15.reuse, 0x400, R10.reuse ;  /* 0x000004000f127824 */ /* 0x140fe400078e020a */
[C---:B------:R-:W-:Y:S02]  /*9870*/  IMAD R23, R15.reuse, 0x200, R10 ;  /* 0x000002000f177824 */ /* 0x040fe400078e020a */
[----:B------:R-:W-:Y:S02]  /*9880*/  IMAD R21, R15, 0x200, R18 ;  /* 0x000002000f157824 */ /* 0x000fe400078e0212 */
[----:B------:R-:W-:-:S04]  /*9890*/  IMAD.WIDE R22, R23, 0x4, R2 ;  /* 0x0000000417167825 */ /* 0x000fc800078e0202 */
[----:B------:R-:W-:Y:S02]  /*98a0*/  IMAD.WIDE R18, R18, 0x4, R2 ;  /* 0x0000000412127825 */ /* 0x000fe400078e0202 */
[----:B------:R-:W3:Y:S02]  /*98b0*/  LDG.E R22, desc[UR10][R22.64] ;  /* 0x0000000a16167981 */ /* 0x000ee4000c1e1900 */
[----:B------:R-:W-:Y:S02]  /*98c0*/  IMAD R10, R15, 0x800, R10 ;  /* 0x000008000f0a7824 */ /* 0x000fe400078e020a */
[--C-:B------:R-:W-:Y:S01]  /*98d0*/  IMAD.WIDE R20, R21, 0x4, R2.reuse ;  /* 0x0000000415147825 */ /* 0x100fe200078e0202 */
[----:B------:R1:W4:Y:S03]  /*98e0*/  LDG.E R18, desc[UR10][R18.64] ;  /* 0x0000000a12127981 */ /* 0x000326000c1e1900 */
[----:B0-----:R-:W-:-:S02]  /*98f0*/  IMAD.WIDE R8, R10, 0x4, R2 ;  /* 0x000000040a087825 */ /* 0x001fc400078e0202 */
[----:B------:R-:W4:Y:S04]  /*9900*/  LDG.E R20, desc[UR10][R20.64] ;  /* 0x0000000a14147981 */ /* 0x000f28000c1e1900 */
[----:B------:R-:W5:Y:S01]  /*9910*/  LDG.E R8, desc[UR10][R8.64] ;  /* 0x0000000a08087981 */ /* 0x000f62000c1e1900 */
[C-C-:B------:R-:W-:Y:S02]  /*9920*/  IMAD R12, R15.reuse, 0x400, R10.reuse ;  /* 0x000004000f0c7824 */ /* 0x140fe400078e020a */
[C---:B------:R-:W-:Y:S02]  /*9930*/  IMAD R11, R15.reuse, 0x200, R10 ;  /* 0x000002000f0b7824 */ /* 0x040fe400078e020a */
[----:B------:R-:W-:Y:S02]  /*9940*/  IMAD R17, R15, 0x200, R12 ;  /* 0x000002000f117824 */ /* 0x000fe400078e020c */
[----:B------:R-:W-:-:S04]  /*9950*/  IMAD.WIDE R10, R11, 0x4, R2 ;  /* 0x000000040b0a7825 */ /* 0x000fc800078e0202 */
[--C-:B------:R-:W-:Y:S01]  /*9960*/  IMAD.WIDE R12, R12, 0x4, R2.reuse ;  /* 0x000000040c0c7825 */ /* 0x100fe200078e0202 */
[----:B------:R-:W-:Y:S01]  /*9970*/  BSSY.RECONVERGENT B2, `(.L_x_2292) ;  /* 0x0000018000027945 */ /* 0x000fe20003800200 */
[----:B------:R0:W5:Y:S02]  /*9980*/  LDG.E R10, desc[UR10][R10.64] ;  /* 0x0000000a0a0a7981 */ /* 0x000164000c1e1900 */
[----:B------:R-:W-:Y:S02]  /*9990*/  IMAD.WIDE R16, R17, 0x4, R2 ;  /* 0x0000000411107825 */ /* 0x000fe400078e0202 */
[----:B------:R0:W5:Y:S04]  /*99a0*/  LDG.E R12, desc[UR10][R12.64] ;  /* 0x0000000a0c0c7981 */ /* 0x000168000c1e1900 */
[----:B------:R0:W5:Y:S01]  /*99b0*/  LDG.E R16, desc[UR10][R16.64] ;  /* 0x0000000a10107981 */ /* 0x000162000c1e1900 */
[----:B--2---:R-:W-:-:S02]  /*99c0*/  ISETP.GE.AND P0, PT, R24, RZ, PT ;  /* 0x000000ff1800720c */ /* 0x004fc40003f06270 */
[----:B-1----:R-:W-:-:S04]  /*99d0*/  LOP3.LUT R19, R24, 0x7fe00000, RZ, 0xc, !PT ;  /* 0x7fe0000018137812 */ /* 0x002fc800078e0cff */
[----:B------:R-:W-:-:S04]  /*99e0*/  SEL R19, R24, R19, !P0 ;  /* 0x0000001318137207 */ /* 0x000fc80004000000 */
[----:B------:R-:W-:-:S04]  /*99f0*/  LOP3.LUT R19, R19, UR5, RZ, 0x3c, !PT ;  /* 0x0000000513137c12 */ /* 0x000fc8000f8e3cff */
[----:B------:R-:W-:Y:S02]  /*9a00*/  ISETP.GT.U32.AND P0, PT, R19, 0x1fffff, PT ;  /* 0x001fffff1300780c */ /* 0x000fe40003f04070 */
[----:B---3--:R-:W-:Y:S02]  /*9a10*/  ISETP.GE.AND P1, PT, R22, RZ, PT ;  /* 0x000000ff1600720c */ /* 0x008fe40003f26270 */
[----:B----4-:R-:W-:Y:S02]  /*9a20*/  ISETP.GE.AND P2, PT, R18, RZ, PT ;  /* 0x000000ff1200720c */ /* 0x010fe40003f46270 */
[----:B0-----:R-:W-:Y:S02]  /*9a30*/  LOP3.LUT R11, R22, 0x7fe00000, RZ, 0xc, !PT ;  /* 0x7fe00000160b7812 */ /* 0x001fe400078e0cff */
[----:B------:R-:W-:Y:S02]  /*9a40*/  LOP3.LUT R13, R18, 0x7fe00000, RZ, 0xc, !PT ;  /* 0x7fe00000120d7812 */ /* 0x000fe400078e0cff */
[----:B------:R-:W-:-:S02]  /*9a50*/  ISETP.GE.AND P3, PT, R20, RZ, PT ;  /* 0x000000ff1400720c */ /* 0x000fc40003f66270 */
[----:B------:R-:W-:Y:S01]  /*9a60*/  LOP3.LUT R17, R20, 0x7fe00000, RZ, 0xc, !PT ;  /* 0x7fe0000014117812 */ /* 0x000fe200078e0cff */
[----:B------:R-:W-:Y:S10]  /*9a70*/  @P0 BRA `(.L_x_2293) ;  /* 0x00000000001c0947 */ /* 0x000ff40003800000 */
[----:B------:R-:W-:Y:S02]  /*9a80*/  LOP3.LUT R9, RZ, R24, RZ, 0x33, !PT ;  /* 0x00000018ff097212 */ /* 0x000fe400078e33ff */
[----:B------:R-:W-:Y:S02]  /*9a90*/  SHF.R.U32.HI R24, RZ, 0xa, R24 ;  /* 0x0000000aff187819 */ /* 0x000fe40000011618 */
[----:B------:R-:W-:-:S04]  /*9aa0*/  SHF.R.S32.HI R9, RZ, 0x1f, R9 ;  /* 0x0000001fff097819 */ /* 0x000fc80000011409 */
[----:B------:R-:W-:-:S05]  /*9ab0*/  LOP3.LUT R9, R24, R9, RZ, 0x3c, !PT ;  /* 0x0000000918097212 */ /* 0x000fca00078e3cff */
[----:B------:R-:W-:-:S05]  /*9ac0*/  IMAD.SHL.U32 R9, R9, 0x4, RZ ;  /* 0x0000000409097824 */ /* 0x000fca00078e00ff */
[----:B------:R-:W-:-:S05]  /*9ad0*/  LOP3.LUT R9, R9, 0x1ffc, RZ, 0xc0, !PT ;  /* 0x00001ffc09097812 */ /* 0x000fca00078ec0ff */
[----:B------:R0:W-:Y:S02]  /*9ae0*/  ATOMS.POPC.INC.32 RZ, [R9+UR7+0x8a0] ;  /* 0x0008a00009ff7f8c */ /* 0x0001e4000d800007 */
.L_x_2293:
[----:B------:R-:W-:Y:S05]  /*9af0*/  BSYNC.RECONVERGENT B2 ;  /* 0x0000000000027941 */ /* 0x000fea0003800200 */
.L_x_2292:
[----:B------:R-:W-:Y:S01]  /*9b00*/  SEL R13, R18, R13, !P2 ;  /* 0x0000000d120d7207 */ /* 0x000fe20005000000 */
[----:B------:R-:W-:Y:S01]  /*9b10*/  VIADD R25, R25, 0x8 ;  /* 0x0000000819197836 */ /* 0x000fe20000000000 */
[----:B------:R-:W-:Y:S01]  /*9b20*/  SEL R11, R22, R11, !P1 ;  /* 0x0000000b160b7207 */ /* 0x000fe20004800000 */
[----:B------:R-:W-:Y:S01]  /*9b30*/  BSSY.RECONVERGENT B2, `(.L_x_2294) ;  /* 0x0000026000027945 */ /* 0x000fe20003800200 */
[----:B------:R-:W-:Y:S02]  /*9b40*/  SEL R17, R20, R17, !P3 ;  /* 0x0000001114117207 */ /* 0x000fe40005800000 */
[----:B------:R-:W-:Y:S02]  /*9b50*/  LOP3.LUT R13, R13, UR5, RZ, 0x3c, !PT ;  /* 0x000000050d0d7c12 */ /* 0x000fe4000f8e3cff */
[----:B------:R-:W-:Y:S02]  /*9b60*/  LOP3.LUT R11, R11, UR5, RZ, 0x3c, !PT ;  /* 0x000000050b0b7c12 */ /* 0x000fe4000f8e3cff */
[----:B------:R-:W-:-:S02]  /*9b70*/  LOP3.LUT R17, R17, UR5, RZ, 0x3c, !PT ;  /* 0x0000000511117c12 */ /* 0x000fc4000f8e3cff */
[C---:B-----5:R-:W-:Y:S02]  /*9b80*/  ISETP.GE.AND P1, PT, R8.reuse, RZ, PT ;  /* 0x000000ff0800720c */ /* 0x060fe40003f26270 */
[C---:B0-----:R-:W-:Y:S02]  /*9b90*/  LOP3.LUT R9, R8.reuse, 0x7fe00000, RZ, 0xc, !PT ;  /* 0x7fe0000008097812 */ /* 0x041fe400078e0cff */
[----:B------:R-:W-:Y:S02]  /*9ba0*/  ISETP.GT.U32.AND P2, PT, R13, 0x1fffff, PT ;  /* 0x001fffff0d00780c */ /* 0x000fe40003f44070 */
[----:B------:R-:W-:Y:S02]  /*9bb0*/  ISETP.GT.U32.AND P6, PT, R11, 0x1fffff, PT ;  /* 0x001fffff0b00780c */ /* 0x000fe40003fc4070 */
[----:B------:R-:W-:Y:S02]  /*9bc0*/  ISETP.GT.U32.AND P0, PT, R17, 0x1fffff, PT ;  /* 0x001fffff1100780c */ /* 0x000fe40003f04070 */
[----:B------:R-:W-:-:S02]  /*9bd0*/  SEL R9, R8, R9, !P1 ;  /* 0x0000000908097207 */ /* 0x000fc40004800000 */
[----:B------:R-:W-:Y:S02]  /*9be0*/  P2R R17, PR, RZ, 0x4 ;  /* 0x00000004ff117803 */ /* 0x000fe40000000000 */
[C---:B------:R-:W-:Y:S02]  /*9bf0*/  ISETP.GE.AND P1, PT, R10.reuse, RZ, PT ;  /* 0x000000ff0a00720c */ /* 0x040fe40003f26270 */
[----:B------:R-:W-:Y:S02]  /*9c00*/  LOP3.LUT R11, R10, 0x7fe00000, RZ, 0xc, !PT ;  /* 0x7fe000000a0b7812 */ /* 0x000fe400078e0cff */
[C---:B------:R-:W-:Y:S02]  /*9c10*/  ISETP.GE.AND P2, PT, R12.reuse, RZ, PT ;  /* 0x000000ff0c00720c */ /* 0x040fe40003f46270 */
[----:B------:R-:W-:Y:S02]  /*9c20*/  LOP3.LUT R13, R12, 0x7fe00000, RZ, 0xc, !PT ;  /* 0x7fe000000c0d7812 */ /* 0x000fe400078e0cff */
[----:B------:R-:W-:-:S02]  /*9c30*/  ISETP.GE.AND P3, PT, R16, RZ, PT ;  /* 0x000000ff1000720c */ /* 0x000fc40003f66270 */
[----:B------:R-:W-:Y:S02]  /*9c40*/  LOP3.LUT R19, R16, 0x7fe00000, RZ, 0xc, !PT ;  /* 0x7fe0000010137812 */ /* 0x000fe400078e0cff */
[----:B------:R-:W-:Y:S02]  /*9c50*/  SEL R11, R10, R11, !P1 ;  /* 0x0000000b0a0b7207 */ /* 0x000fe40004800000 */
[----:B------:R-:W-:Y:S02]  /*9c60*/  SEL R13, R12, R13, !P2 ;  /* 0x0000000d0c0d7207 */ /* 0x000fe40005000000 */
[----:B------:R-:W-:Y:S02]  /*9c70*/  SEL R19, R16, R19, !P3 ;  /* 0x0000001310137207 */ /* 0x000fe40005800000 */
[----:B------:R-:W-:Y:S02]  /*9c80*/  LOP3.LUT R9, R9, UR5, RZ, 0x3c, !PT ;  /* 0x0000000509097c12 */ /* 0x000fe4000f8e3cff */
[----:B------:R-:W-:-:S02]  /*9c90*/  LOP3.LUT R11, R11, UR5, RZ, 0x3c, !PT ;  /* 0x000000050b0b7c12 */ /* 0x000fc4000f8e3cff */
[----:B------:R-:W-:Y:S02]  /*9ca0*/  LOP3.LUT R13, R13, UR5, RZ, 0x3c, !PT ;  /* 0x000000050d0d7c12 */ /* 0x000fe4000f8e3cff */
[----:B------:R-:W-:Y:S02]  /*9cb0*/  LOP3.LUT R19, R19, UR5, RZ, 0x3c, !PT ;  /* 0x0000000513137c12 */ /* 0x000fe4000f8e3cff */
[----:B------:R-:W-:Y:S02]  /*9cc0*/  ISETP.GT.U32.AND P1, PT, R9, 0x1fffff, PT ;  /* 0x001fffff0900780c */ /* 0x000fe40003f24070 */
[----:B------:R-:W-:Y:S02]  /*9cd0*/  ISETP.GT.U32.AND P2, PT, R11, 0x1fffff, PT ;  /* 0x001fffff0b00780c */ /* 0x000fe40003f44070 */
[----:B------:R-:W-:Y:S02]  /*9ce0*/  ISETP.GT.U32.AND P3, PT, R13, 0x1fffff, PT ;  /* 0x001fffff0d00780c */ /* 0x000fe40003f64070 */
[----:B------:R-:W-:-:S02]  /*9cf0*/  ISETP.GT.U32.AND P4, PT, R19, 0x1fffff, PT ;  /* 0x001fffff1300780c */ /* 0x000fc40003f84070 */
[----:B------:R-:W-:Y:S01]  /*9d00*/  ISETP.NE.AND P5, PT, R25, R26, PT ;  /* 0x0000001a1900720c */ /* 0x000fe20003fa5270 */
        /* <DEDUP_REMOVED lines=8> */
.L_x_2295:
[----:B------:R-:W-:Y:S05]  /*9d90*/  BSYNC.RECONVERGENT B2 ;  /* 0x0000000000027941 */ /* 0x000fea0003800200 */
.L_x_2294:
        /* <DEDUP_REMOVED lines=10> */
.L_x_2297:
[----:B------:R-:W-:Y:S05]  /*9e40*/  BSYNC.RECONVERGENT B2 ;  /* 0x0000000000027941 */ /* 0x000fea0003800200 */
.L_x_2296:
        /* <DEDUP_REMOVED lines=9> */
.L_x_2299:
[----:B------:R-:W-:Y:S05]  /*9ee0*/  BSYNC.RECONVERGENT B2 ;  /* 0x0000000000027941 */ /* 0x000fea0003800200 */
.L_x_2298:
        /* <DEDUP_REMOVED lines=9> */
.L_x_2301:
[----:B------:R-:W-:Y:S05]  /*9f80*/  BSYNC.RECONVERGENT B2 ;  /* 0x0000000000027941 */ /* 0x000fea0003800200 */
.L_x_2300:
        /* <DEDUP_REMOVED lines=9> */
.L_x_2303:
[----:B------:R-:W-:Y:S05]  /*a020*/  BSYNC.RECONVERGENT B2 ;  /* 0x0000000000027941 */ /* 0x000fea0003800200 */
.L_x_2302:
[----:B------:R-:W-:Y:S04]  /*a030*/  BSSY.RECONVERGENT B2, `(.L_x_2304) ;  /* 0x0000009000027945 */ /* 0x000fe80003800200 */
[----:B------:R-:W-:Y:S05]  /*a040*/  @P3 BRA `(.L_x_2305) ;  /* 0x00000000001c3947 */ /* 0x000fea0003800000 */
[----:B012-4-:R-:W-:Y:S02]  /*a050*/  LOP3.LUT R9, RZ, R12, RZ, 0x33, !PT ;  /* 0x0000000cff097212 */ /* 0x017fe400078e33ff */
[----:B------:R-:W-:Y:S02]  /*a060*/  SHF.R.U32.HI R12, RZ, 0xa, R12 ;  /* 0x0000000aff0c7819 */ /* 0x000fe4000001160c */
[----:B------:R-:W-:-:S04]  /*a070*/  SHF.R.S32.HI R9, RZ, 0x1f, R9 ;  /* 0x0000001fff097819 */ /* 0x000fc80000011409 */
[----:B------:R-:W-:-:S05]  /*a080*/  LOP3.LUT R9, R12, R9, RZ, 0x3c, !PT ;  /* 0x000000090c097212 */ /* 0x000fca00078e3cff */
[----:B------:R-:W-:-:S05]  /*a090*/  IMAD.SHL.U32 R9, R9, 0x4, RZ ;  /* 0x0000000409097824 */ /* 0x000fca00078e00ff */
[----:B------:R-:W-:-:S05]  /*a0a0*/  LOP3.LUT R9, R9, 0x1ffc, RZ, 0xc0, !PT ;  /* 0x00001ffc09097812 */ /* 0x000fca00078ec0ff */
[----:B------:R0:W-:Y:S02]  /*a0b0*/  ATOMS.POPC.INC.32 RZ, [R9+UR7+0x8a0] ;  /* 0x0008a00009ff7f8c */ /* 0x0001e4000d800007 */
.L_x_2305:
[----:B------:R-:W-:Y:S05]  /*a0c0*/  BSYNC.RECONVERGENT B2 ;  /* 0x0000000000027941 */ /* 0x000fea0003800200 */
.L_x_2304:
        /* <DEDUP_REMOVED lines=9> */
.L_x_2307:
[----:B------:R-:W-:Y:S05]  /*a160*/  BSYNC.RECONVERGENT B2 ;  /* 0x0000000000027941 */ /* 0x000fea0003800200 */
.L_x_2306:
[----:B------:R-:W-:Y:S01]  /*a170*/  VIADD R28, R28, 0x1000 ;  /* 0x000010001c1c7836 */ /* 0x000fe20000000000 */
[----:B------:R-:W-:Y:S06]  /*a180*/  @P5 BRA `(.L_x_2308) ;  /* 0xfffffff400a85947 */ /* 0x000fec000383ffff */
.L_x_2291:
[----:B------:R-:W-:Y:S05]  /*a190*/  BSYNC.RECONVERGENT B1 ;  /* 0x0000000000017941 */ /* 0x000fea0003800200 */
.L_x_2290:
        /* <DEDUP_REMOVED lines=11> */
[----:B---34-:R-:W-:-:S04]  /*a250*/  IMAD.WIDE R10, R11, 0x4, R2 ;  /* 0x000000040b0a7825 */ /* 0x018fc800078e0202 */
[--C-:B------:R-:W-:Y:S02]  /*a260*/  IMAD.WIDE R16, R16, 0x4, R2.reuse ;  /* 0x0000000410107825 */ /* 0x100fe400078e0202 */
[----:B------:R-:W3:Y:S02]  /*a270*/  LDG.E R10, desc[UR10][R10.64] ;  /* 0x0000000a0a0a7981 */ /* 0x000ee4000c1e1900 */
[----:B------:R-:W-:Y:S02]  /*a280*/  IMAD.WIDE R18, R19, 0x4, R2 ;  /* 0x0000000413127825 */ /* 0x000fe400078e0202 */
[----:B012---:R-:W2:Y:S04]  /*a290*/  LDG.E R9, desc[UR10][R16.64] ;  /* 0x0000000a10097981 */ /* 0x007ea8000c1e1900 */
[----:B------:R-:W4:Y:S01]  /*a2a0*/  LDG.E R8, desc[UR10][R18.64] ;  /* 0x0000000a12087981 */ /* 0x000f22000c1e1900 */
[----:B------:R-:W-:Y:S01]  /*a2b0*/  BSSY.RECONVERGENT B2, `(.L_x_2311) ;  /* 0x000001d000027945 */ /* 0x000fe20003800200 */
[----:B-----5:R-:W-:-:S02]  /*a2c0*/  ISETP.GE.AND P0, PT, R23, RZ, PT ;  /* 0x000000ff1700720c */ /* 0x020fc40003f06270 */
[----:B------:R-:W-:-:S04]  /*a2d0*/  LOP3.LUT R20, R23, 0x7fe00000, RZ, 0xc, !PT ;  /* 0x7fe0000017147812 */ /* 0x000fc800078e0cff */
[----:B------:R-:W-:-:S04]  /*a2e0*/  SEL R20, R23, R20, !P0 ;  /* 0x0000001417147207 */ /* 0x000fc80004000000 */
[----:B------:R-:W-:-:S04]  /*a2f0*/  LOP3.LUT R20, R20, UR5, RZ, 0x3c, !PT ;  /* 0x0000000514147c12 */ /* 0x000fc8000f8e3cff */
[----:B------:R-:W-:Y:S02]  /*a300*/  ISETP.GT.U32.AND P0, PT, R20, 0x1fffff, PT ;  /* 0x001fffff1400780c */ /* 0x000fe40003f04070 */
[C---:B---3--:R-:W-:Y:S02]  /*a310*/  ISETP.GE.AND P1, PT, R10.reuse, RZ, PT ;  /* 0x000000ff0a00720c */ /* 0x048fe40003f26270 */
[----:B------:R-:W-:Y:S02]  /*a320*/  LOP3.LUT R21, R10, 0x7fe00000, RZ, 0xc, !PT ;  /* 0x7fe000000a157812 */ /* 0x000fe400078e0cff */
[C---:B--2---:R-:W-:Y:S02]  /*a330*/  ISETP.GE.AND P2, PT, R9.reuse, RZ, PT ;  /* 0x000000ff0900720c */ /* 0x044fe40003f46270 */
        /* <DEDUP_REMOVED lines=20> */
.L_x_2312:
[----:B------:R-:W-:Y:S05]  /*a480*/  BSYNC.RECONVERGENT B2 ;  /* 0x0000000000027941 */ /* 0x000fea0003800200 */
.L_x_2311:
        /* <DEDUP_REMOVED lines=9> */
.L_x_2314:
[----:B------:R-:W-:Y:S05]  /*a520*/  BSYNC.RECONVERGENT B2 ;  /* 0x0000000000027941 */ /* 0x000fea0003800200 */
.L_x_2313:
        /* <DEDUP_REMOVED lines=9> */
.L_x_2316:
[----:B------:R-:W-:Y:S05]  /*a5c0*/  BSYNC.RECONVERGENT B2 ;  /* 0x0000000000027941 */ /* 0x000fea0003800200 */
.L_x_2315:
        /* <DEDUP_REMOVED lines=9> */
.L_x_2318:
[----:B------:R-:W-:Y:S05]  /*a660*/  BSYNC.RECONVERGENT B2 ;  /* 0x0000000000027941 */ /* 0x000fea0003800200 */
.L_x_2317:
[----:B------:R-:W-:-:S07]  /*a670*/  VIADD R28, R28, 0x800 ;  /* 0x000008001c1c7836 */ /* 0x000fce0000000000 */
.L_x_2310:
[----:B------:R-:W-:Y:S05]  /*a680*/  BSYNC.RECONVERGENT B1 ;  /* 0x0000000000017941 */ /* 0x000fea0003800200 */
.L_x_2309:
[----:B------:R-:W-:-:S13]  /*a690*/  LOP3.LUT P0, R27, R27, 0x3, RZ, 0xc0, !PT ;  /* 0x000000031b1b7812 */ /* 0x000fda000780c0ff */
[----:B------:R-:W-:Y:S05]  /*a6a0*/  @!P0 BRA `(.L_x_2289) ;  /* 0x0000000c001c8947 */ /* 0x000fea0003800000 */
[----:B------:R-:W-:Y:S01]  /*a6b0*/  ISETP.NE.AND P0, PT, R27, 0x1, PT ;  /* 0x000000011b00780c */ /* 0x000fe20003f05270 */
[----:B------:R-:W-:-:S12]  /*a6c0*/  BSSY.RECONVERGENT B1, `(.L_x_2319) ;  /* 0x0000027000017945 */ /* 0x000fd80003800200 */
[----:B------:R-:W-:Y:S05]  /*a6d0*/  @!P0 BRA `(.L_x_2320) ;  /* 0x0000000000948947 */ /* 0x000fea0003800000 */
[----:B---3--:R-:W-:-:S04]  /*a6e0*/  IMAD R8, R28, R15, RZ ;  /* 0x0000000f1c087224 */ /* 0x008fc800078e02ff */
[----:B0-----:R-:W-:Y:S02]  /*a6f0*/  IMAD R11, R15, 0x200, R8 ;  /* 0x000002000f0b7824 */ /* 0x001fe400078e0208 */
[----:B-12-4-:R-:W-:-:S04]  /*a700*/  IMAD.WIDE R8, R8, 0x4, R2 ;  /* 0x0000000408087825 */ /* 0x016fc800078e0202 */
[----:B------:R-:W-:Y:S02]  /*a710*/  IMAD.WIDE R10, R11, 0x4, R2 ;  /* 0x000000040b0a7825 */ /* 0x000fe400078e0202 */
        /* <DEDUP_REMOVED lines=21> */
.L_x_2322:
[----:B------:R-:W-:Y:S05]  /*a870*/  BSYNC.RECONVERGENT B2 ;  /* 0x0000000000027941 */ /* 0x000fea0003800200 */
.L_x_2321:
        /* <DEDUP_REMOVED lines=9> */
.L_x_2324:
[----:B------:R-:W-:Y:S05]  /*a910*/  BSYNC.RECONVERGENT B2 ;  /* 0x0000000000027941 */ /* 0x000fea0003800200 */
.L_x_2323:
[----:B------:R-:W-:-:S07]  /*a920*/  VIADD R28, R28, 0x400 ;  /* 0x000004001c1c7836 */ /* 0x000fce0000000000 */
.L_x_2320:
[----:B------:R-:W-:Y:S05]  /*a930*/  BSYNC.RECONVERGENT B1 ;  /* 0x0000000000017941 */ /* 0x000fea0003800200 */
.L_x_2319:
[----:B------:R-:W-:-:S13]  /*a940*/  LOP3.LUT P0, RZ, R29, 0x200, RZ, 0xc0, !PT ;  /* 0x000002001dff7812 */ /* 0x000fda000780c0ff */
[----:B------:R-:W-:Y:S05]  /*a950*/  @P0 BRA `(.L_x_2289) ;  /* 0x0000000800700947 */ /* 0x000fea0003800000 */
[----:B012-4-:R-:W-:-:S04]  /*a960*/  IMAD R9, R28, R15, RZ ;  /* 0x0000000f1c097224 */ /* 0x017fc800078e02ff */
[----:B---3--:R-:W-:-:S06]  /*a970*/  IMAD.WIDE R8, R9, 0x4, R2 ;  /* 0x0000000409087825 */ /* 0x008fcc00078e0202 */
        /* <DEDUP_REMOVED lines=15> */
.L_x_2288:
[----:B------:R-:W-:Y:S01]  /*aa70*/  LOP3.LUT R17, R17, 0xf, RZ, 0xc0, !PT ;  /* 0x0000000f11117812 */ /* 0x000fe200078ec0ff */
[----:B------:R-:W-:Y:S03]  /*aa80*/  BSSY.RECONVERGENT B1, `(.L_x_2325) ;  /* 0x000005e000017945 */ /* 0x000fe60003800200 */
[----:B------:R-:W-:-:S05]  /*aa90*/  IADD3 R8, P0, PT, -R17, 0x10, RZ ;  /* 0x0000001011087810 */ /* 0x000fca0007f1e1ff */
[----:B----4-:R-:W-:Y:S01]  /*aaa0*/  IMAD.X R9, RZ, RZ, -0x1, P0 ;  /* 0xffffffffff097424 */ /* 0x010fe200000e06ff */
        /* <DEDUP_REMOVED lines=12> */
.L_x_2335:
[----:B--2---:R-:W-:-:S04]  /*ab70*/  SHF.R.S64 R9, RZ, 0x1c, R16 ;  /* 0x0000001cff097819 */ /* 0x004fc80000001010 */
[----:B01-3--:R-:W-:-:S04]  /*ab80*/  IADD3 R8, P0, PT, R18, R9, RZ ;  /* 0x0000000912087210 */ /* 0x00bfc80007f1e0ff */
[----:B------:R-:W-:-:S06]  /*ab90*/  LEA.HI.X.SX32 R9, R16, R19, 0x4, P0 ;  /* 0x0000001310097211 */ /* 0x000fcc00000f26ff */
[----:B---3--:R-:W2:Y:S01]  /*aba0*/  LDG.E.128 R8, desc[UR10][R8.64] ;  /* 0x0000000a08087981 */ /* 0x008ea2000c1e1d00 */
        /* <DEDUP_REMOVED lines=32> */
.L_x_2328:
[----:B------:R-:W-:Y:S05]  /*adb0*/  BSYNC.RECONVERGENT B2 ;  /* 0x0000000000027941 */ /* 0x000fea0003800200 */
.L_x_2327:
        /* <DEDUP_REMOVED lines=12> */
.L_x_2330:
[----:B------:R-:W-:Y:S05]  /*ae80*/  BSYNC.RECONVERGENT B2 ;  /* 0x0000000000027941 */ /* 0x000fea0003800200 */
.L_x_2329:
        /* <DEDUP_REMOVED lines=12> */
.L_x_2332:
[----:B------:R-:W-:Y:S05]  /*af50*/  BSYNC.RECONVERGENT B2 ;  /* 0x0000000000027941 */ /* 0x000fea0003800200 */
.L_x_2331:
        /* <DEDUP_REMOVED lines=12> */
.L_x_2334:
[----:B------:R-:W-:Y:S05]  /*b020*/  BSYNC.RECONVERGENT B2 ;  /* 0x0000000000027941 */ /* 0x000fea0003800200 */
.L_x_2333:
[----:B------:R-:W-:-:S05]  /*b030*/  VIADD R16, R16, 0x200 ;  /* 0x0000020010107836 */ /* 0x000fca0000000000 */
[----:B------:R-:W-:-:S13]  /*b040*/  ISETP.GT.AND P0, PT, R15, R16, PT ;  /* 0x000000100f00720c */ /* 0x000fda0003f04270 */
[----:B------:R-:W-:Y:S05]  /*b050*/  @P0 BRA `(.L_x_2335) ;  /* 0xfffffff800c40947 */ /* 0x000fea000383ffff */
.L_x_2326:
[----:B------:R-:W-:Y:S05]  /*b060*/  BSYNC.RECONVERGENT B1 ;  /* 0x0000000000017941 */ /* 0x000fea0003800200 */
.L_x_2325:
        /* <DEDUP_REMOVED lines=23> */
.L_x_2337:
[----:B------:R-:W-:Y:S05]  /*b1e0*/  BSYNC.RECONVERGENT B1 ;  /* 0x0000000000017941 */ /* 0x000fea0003800200 */
.L_x_2336:
        /* <DEDUP_REMOVED lines=19> */
.L_x_2289:
[----:B------:R-:W-:Y:S05]  /*b320*/  BSYNC.RECONVERGENT B0 ;  /* 0x0000000000007941 */ /* 0x000fea0003800200 */
.L_x_2287:
[----:B012-4-:R-:W0:Y:S01]  /*b330*/  S2R R9, SR_CgaCtaId ;  /* 0x0000000000097919 */ /* 0x017e220000008800 */
[----:B---3--:R-:W-:Y:S01]  /*b340*/  MOV R8, 0x400 ;  /* 0x0000040000087802 */ /* 0x008fe20000000f00 */
[----:B------:R-:W-:Y:S01]  /*b350*/  IMAD.MOV.U32 R15, RZ, RZ, RZ ;  /* 0x000000ffff0f7224 */ /* 0x000fe200078e00ff */
[----:B------:R-:W1:Y:S02]  /*b360*/  LDCU UR8, c[0x0][0x3a0] ;  /* 0x00007400ff0877ac */ /* 0x000e640008000800 */
[----:B0-----:R-:W-:Y:S01]  /*b370*/  LEA R8, R9, R8, 0x18 ;  /* 0x0000000809087211 */ /* 0x001fe200078ec0ff */
[----:B------:R-:W-:Y:S04]  /*b380*/  BAR.SYNC.DEFER_BLOCKING 0x0 ;  /* 0x0000000000007b1d */ /* 0x000fe80000010000 */
[----:B------:R-:W-:-:S02]  /*b390*/  IMAD R16, R5, 0x44, R8 ;  /* 0x0000004405107824 */ /* 0x000fc400078e0208 */
[----:B-1----:R0:W2:Y:S05]  /*b3a0*/  LDS R9, [R8+0x400c] ;  /* 0x00400c0008097984 */ /* 0x0020aa0000000800 */
.L_x_2342:
[----:B------:R-:W-:Y:S01]  /*b3b0*/  IMAD R11, R15, 0x800, R0 ;  /* 0x000008000f0b7824 */ /* 0x000fe200078e0200 */
[----:B------:R-:W-:Y:S05]  /*b3c0*/  WARPSYNC.ALL ;  /* 0x0000000000007948 */ /* 0x000fea0003800000 */
[----:B------:R-:W1:Y:S01]  /*b3d0*/  LDS R11, [R11+0x8a0] ;  /* 0x0008a0000b0b7984 */ /* 0x000e620000000800 */
[----:B------:R-:W-:Y:S01]  /*b3e0*/  BAR.SYNC.DEFER_BLOCKING 0x0 ;  /* 0x0000000000007b1d */ /* 0x000fe20000010000 */
[----:B------:R-:W-:Y:S01]  /*b3f0*/  ISETP.GT.U32.AND P0, PT, R5, 0x1f, PT ;  /* 0x0000001f0500780c */ /* 0x000fe20003f04070 */
[----:B------:R-:W-:-:S04]  /*b400*/  IMAD R17, R15, 0x800, R4 ;  /* 0x000008000f117824 */ /* 0x000fc800078e0204 */
[----:B-1----:R1:W-:Y:S02]  /*b410*/  STS [R14+0x10], R11 ;  /* 0x0000100b0e007388 */ /* 0x0023e40000000800 */
[----:B------:R-:W-:Y:S06]  /*b420*/  BAR.SYNC.DEFER_BLOCKING 0x0 ;  /* 0x0000000000007b1d */ /* 0x000fec0000010000 */
[----:B0-----:R-:W-:Y:S05]  /*b430*/  @P0 BRA `(.L_x_2338) ;  /* 0x00000004002c0947 */ /* 0x001fea0003800000 */
        /* <DEDUP_REMOVED lines=36> */
.L_x_2548:
        /* <DEDUP_REMOVED lines=39> */
.L_x_2338:
[----:B------:R-:W-:Y:S05]  /*b8f0*/  WARPSYNC.ALL ;  /* 0x0000000000007948 */ /* 0x000fea0003800000 */
[----:B------:R-:W-:Y:S01]  /*b900*/  BAR.SYNC.DEFER_BLOCKING 0x0 ;  /* 0x0000000000007b1d */ /* 0x000fe20000010000 */
[----:B------:R-:W-:-:S07]  /*b910*/  PLOP3.LUT P0, PT, PT, PT, PT, 0x8, 0x80 ;  /* 0x000000000080781c */ /* 0x000fce0003f0e170 */
[----:B------:R-:W3:Y:S01]  /*b920*/  S2UR UR6, SR_CgaCtaId ;  /* 0x00000000000679c3 */ /* 0x000ee20000008800 */
[----:B------:R-:W-:Y:S01]  /*b930*/  UMOV UR7, 0x400 ;  /* 0x0000040000077882 */ /* 0x000fe20000000000 */
[----:B------:R-:W-:Y:S01]  /*b940*/  BSSY.RECONVERGENT B0, `(.L_x_2340) ;  /* 0x0000013000007945 */ /* 0x000fe20003800200 */
[----:B0-----:R-:W1:Y:S01]  /*b950*/  LDS R8, [R14+0x10] ;  /* 0x000010000e087984 */ /* 0x001e620000000800 */
[----:B---3--:R-:W-:-:S09]  /*b960*/  ULEA UR7, UR6, UR7, 0x18 ;  /* 0x0000000706077291 */ /* 0x008fd2000f8ec0ff */
[----:B------:R-:W0:Y:S01]  /*b970*/  LDS R10, [UR7+0x890] ;  /* 0x00089007ff0a7984 */ /* 0x000e220008000800 */
[----:B-12-4-:R-:W-:-:S05]  /*b980*/  IMAD.IADD R11, R8, 0x1, R9 ;  /* 0x00000001080b7824 */ /* 0x016fca00078e0209 */
        /* <DEDUP_REMOVED lines=14> */
.L_x_2341:
[----:B------:R-:W-:Y:S05]  /*ba70*/  BSYNC.RECONVERGENT B0 ;  /* 0x0000000000007941 */ /* 0x000fea0003800200 */
.L_x_2340:
        /* <DEDUP_REMOVED lines=8> */
[----:B------:R-:W-:-:S04]  /*bb00*/  IMAD.WIDE.U32 R12, R5, 0x4, R2 ;  /* 0x00000004050c7825 */ /* 0x000fc800078e0002 */
[----:B0-----:R-:W-:Y:S01]  /*bb10*/  IMAD R8, R7, R8, RZ ;  /* 0x0000000807087224 */ /* 0x001fe200078e02ff */
[----:B------:R-:W-:-:S04]  /*bb20*/  ISETP.NE.AND P0, PT, R9, 0x1, PT ;  /* 0x000000010900780c */ /* 0x000fc80003f05270 */
[----:B-1----:R-:W-:Y:S01]  /*bb30*/  LEA R15, R8, UR6, 0x2 ;  /* 0x00000006080f7c11 */ /* 0x002fe2000f8e10ff */
        /* <DEDUP_REMOVED lines=21> */
.L_x_2352:
        /* <DEDUP_REMOVED lines=40> */
.L_x_2351:
[----:B------:R-:W-:Y:S05]  /*bf10*/  BSYNC.RECONVERGENT B3 ;  /* 0x0000000000037941 */ /* 0x000fea0003800200 */
.L_x_2350:
        /* <DEDUP_REMOVED lines=19> */
.L_x_2349:
[----:B------:R-:W-:Y:S05]  /*c050*/  BSYNC.RECONVERGENT B2 ;  /* 0x0000000000027941 */ /* 0x000fea0003800200 */
.L_x_2348:
[----:B01----:R-:W-:Y:S01]  /*c060*/  VIADD R8, R8, 0x200 ;  /* 0x0000020008087836 */ /* 0x003fe20000000000 */
[----:B------:R-:W-:Y:S06]  /*c070*/  @P2 BRA `(.L_x_2352) ;  /* 0xfffffffc00042947 */ /* 0x000fec000383ffff */
.L_x_2347:
[----:B--2---:R-:W-:Y:S05]  /*c080*/  BSYNC.RECONVERGENT B1 ;  /* 0x0000000000017941 */ /* 0x004fea0003800200 */
.L_x_2346:
[----:B------:R-:W3:Y:S01]  /*c090*/  LDC R9, c[0x0][0x39c] ;  /* 0x0000e700ff097b82 */ /* 0x000ee20000000800 */
[----:B------:R-:W-:-:S13]  /*c0a0*/  ISETP.GE.U32.AND P0, PT, R10, 0x600, PT ;  /* 0x000006000a00780c */ /* 0x000fda0003f06070 */
[----:B------:R-:W-:Y:S05]  /*c0b0*/  @!P0 BRA `(.L_x_2345) ;  /* 0x0000002400c08947 */ /* 0x000fea0003800000 */
[----:B------:R-:W-:Y:S01]  /*c0c0*/  BSSY.RECONVERGENT B1, `(.L_x_2353) ;  /* 0x00000f3000017945 */ /* 0x000fe20003800200 */
.L_x_2370:
[----:B-1-3--:R-:W-:-:S04]  /*c0d0*/  IMAD R10, R8, R9, RZ ;  /* 0x00000009080a7224 */ /* 0x00afc800078e02ff */
[----:B0-----:R-:W-:-:S05]  /*c0e0*/  IMAD.WIDE R16, R10, 0x4, R2 ;  /* 0x000000040a107825 */ /* 0x001fca00078e0202 */
        /* <DEDUP_REMOVED lines=36> */
.L_x_2357:
[----:B------:R-:W-:Y:S05]  /*c330*/  BSYNC.RECONVERGENT B3 ;  /* 0x0000000000037941 */ /* 0x000fea0003800200 */
.L_x_2356:
        /* <DEDUP_REMOVED lines=19> */
.L_x_2355:
[----:B------:R-:W-:Y:S05]  /*c470*/  BSYNC.RECONVERGENT B2 ;  /* 0x0000000000027941 */ /* 0x000fea0003800200 */
.L_x_2354:
[----:B0-----:R-:W-:-:S04]  /*c480*/  IMAD R17, R9, 0x200, R10 ;  /* 0x0000020009117824 */ /* 0x001fc800078e020a */
[----:B-1----:R-:W-:-:S05]  /*c490*/  IMAD.WIDE R16, R17, 0x4, R2 ;  /* 0x0000000411107825 */ /* 0x002fca00078e0202 */
        /* <DEDUP_REMOVED lines=37> */
.L_x_2361:
[----:B------:R-:W-:Y:S05]  /*c6f0*/  BSYNC.RECONVERGENT B3 ;  /* 0x0000000000037941 */ /* 0x000fea0003800200 */
.L_x_2360:
        /* <DEDUP_REMOVED lines=19> */
.L_x_2359:
[----:B------:R-:W-:Y:S05]  /*c830*/  BSYNC.RECONVERGENT B2 ;  /* 0x0000000000027941 */ /* 0x000fea0003800200 */
.L_x_2358:
[----:B------:R-:W-:-:S04]  /*c840*/  IMAD R10, R9, 0x400, R10 ;  /* 0x00000400090a7824 */ /* 0x000fc800078e020a */
        /* <DEDUP_REMOVED lines=38> */
.L_x_2365:
[----:B------:R-:W-:Y:S05]  /*cab0*/  BSYNC.RECONVERGENT B3 ;  /* 0x0000000000037941 */ /* 0x000fea0003800200 */
.L_x_2364:
        /* <DEDUP_REMOVED lines=19> */
.L_x_2363:
[----:B------:R-:W-:Y:S05]  /*cbf0*/  BSYNC.RECONVERGENT B2 ;  /* 0x0000000000027941 */ /* 0x000fea0003800200 */
.L_x_2362:
[----:B-1----:R-:W-:-:S04]  /*cc00*/  IMAD R11, R9, 0x200, R10 ;  /* 0x00000200090b7824 */ /* 0x002fc800078e020a */
        /* <DEDUP_REMOVED lines=38> */
.L_x_2369:
[----:B------:R-:W-:Y:S05]  /*ce70*/  BSYNC.RECONVERGENT B3 ;  /* 0x0000000000037941 */ /* 0x000fea0003800200 */
.L_x_2368:
        /* <DEDUP_REMOVED lines=19> */
.L_x_2367:
[----:B------:R-:W-:Y:S05]  /*cfb0*/  BSYNC.RECONVERGENT B2 ;  /* 0x0000000000027941 */ /* 0x000fea0003800200 */
.L_x_2366:
[----:B------:R-:W-:-:S05]  /*cfc0*/  VIADD R8, R8, 0x800 ;  /* 0x0000080008087836 */ /* 0x000fca0000000000 */
[----:B------:R-:W-:-:S13]  /*cfd0*/  ISETP.GE.U32.AND P0, PT, R8, UR4, PT ;  /* 0x0000000408007c0c */ /* 0x000fda000bf06070 */
[----:B------:R-:W-:Y:S05]  /*cfe0*/  @!P0 BRA `(.L_x_2370) ;  /* 0xfffffff000388947 */ /* 0x000fea000383ffff */
[----:B------:R-:W-:Y:S05]  /*cff0*/  BSYNC.RECONVERGENT B1 ;  /* 0x0000000000017941 */ /* 0x000fea0003800200 */
.L_x_2353:
[----:B------:R-:W-:Y:S05]  /*d000*/  BRA `(.L_x_2345) ;  /* 0x0000001400ec7947 */ /* 0x000fea0003800000 */
.L_x_2344:
        /* <DEDUP_REMOVED lines=19> */
.L_x_2389:
        /* <DEDUP_REMOVED lines=40> */
.L_x_2376:
[----:B------:R-:W-:Y:S05]  /*d3c0*/  BSYNC.RECONVERGENT B3 ;  /* 0x0000000000037941 */ /* 0x000fea0003800200 */
.L_x_2375:
        /* <DEDUP_REMOVED lines=19> */
.L_x_2374:
[----:B------:R-:W-:Y:S05]  /*d500*/  BSYNC.RECONVERGENT B2 ;  /* 0x0000000000027941 */ /* 0x000fea0003800200 */
.L_x_2373:
        /* <DEDUP_REMOVED lines=36> */
.L_x_2380:
[----:B------:R-:W-:Y:S05]  /*d750*/  BSYNC.RECONVERGENT B3 ;  /* 0x0000000000037941 */ /* 0x000fea0003800200 */
.L_x_2379:
        /* <DEDUP_REMOVED lines=19> */
.L_x_2378:
[----:B------:R-:W-:Y:S05]  /*d890*/  BSYNC.RECONVERGENT B2 ;  /* 0x0000000000027941 */ /* 0x000fea0003800200 */
.L_x_2377:
        /* <DEDUP_REMOVED lines=36> */
.L_x_2384:
[----:B------:R-:W-:Y:S05]  /*dae0*/  BSYNC.RECONVERGENT B3 ;  /* 0x0000000000037941 */ /* 0x000fea0003800200 */
.L_x_2383:
        /* <DEDUP_REMOVED lines=19> */
.L_x_2382:
[----:B------:R-:W-:Y:S05]  /*dc20*/  BSYNC.RECONVERGENT B2 ;  /* 0x0000000000027941 */ /* 0x000fea0003800200 */
.L_x_2381:
        /* <DEDUP_REMOVED lines=36> */
.L_x_2388:
[----:B------:R-:W-:Y:S05]  /*de70*/  BSYNC.RECONVERGENT B3 ;  /* 0x0000000000037941 */ /* 0x000fea0003800200 */
.L_x_2387:
        /* <DEDUP_REMOVED lines=19> */
.L_x_2386:
[----:B------:R-:W-:Y:S05]  /*dfb0*/  BSYNC.RECONVERGENT B2 ;  /* 0x0000000000027941 */ /* 0x000fea0003800200 */
.L_x_2385:
[----:B01----:R-:W-:-:S04]  /*dfc0*/  VIADD R21, R19, 0x200 ;  /* 0x0000020013157836 */ /* 0x003fc80000000000 */
[----:B------:R-:W-:Y:S01]  /*dfd0*/  IMAD.MOV.U32 R19, RZ, RZ, R21 ;  /* 0x000000ffff137224 */ /* 0x000fe200078e0015 */
[----:B------:R-:W-:-:S13]  /*dfe0*/  ISETP.GT.AND P0, PT, R20, R21, PT ;  /* 0x000000151400720c */ /* 0x000fda0003f04270 */
[----:B------:R-:W-:Y:S05]  /*dff0*/  @P0 BRA `(.L_x_2389) ;  /* 0xfffffff000500947 */ /* 0x000fea000383ffff */
.L_x_2372:
[----:B------:R-:W-:Y:S05]  /*e000*/  BSYNC.RECONVERGENT B1 ;  /* 0x0000000000017941 */ /* 0x000fea0003800200 */
.L_x_2371:
        /* <DEDUP_REMOVED lines=39> */
.L_x_2393:
[----:B------:R-:W-:Y:S05]  /*e280*/  BSYNC.RECONVERGENT B2 ;  /* 0x0000000000027941 */ /* 0x000fea0003800200 */
.L_x_2392:
        /* <DEDUP_REMOVED lines=20> */
.L_x_2391:
[----:B------:R-:W-:Y:S05]  /*e3d0*/  BSYNC.RECONVERGENT B1 ;  /* 0x0000000000017941 */ /* 0x000fea0003800200 */
.L_x_2390:
        /* <DEDUP_REMOVED lines=41> */
.L_x_2395:
[----:B------:R-:W-:Y:S05]  /*e670*/  BSYNC.RECONVERGENT B1 ;  /* 0x0000000000017941 */ /* 0x000fea0003800200 */
.L_x_2394:
        /* <DEDUP_REMOVED lines=20> */
.L_x_2345:
[----:B--2---:R-:W-:Y:S05]  /*e7c0*/  BSYNC.RECONVERGENT B0 ;  /* 0x0000000000007941 */ /* 0x004fea0003800200 */
.L_x_2343:
        /* <DEDUP_REMOVED lines=34> */
.L_x_2417:
[----:B0-----:R-:W-:-:S04]  /*e9f0*/  IMAD R11, R17, R16, RZ ;  /* 0x00000010110b7224 */ /* 0x001fc800078e02ff */
[----:B-1234-:R-:W-:-:S05]  /*ea00*/  IMAD.WIDE R8, R11, 0x4, R2 ;  /* 0x000000040b087825 */ /* 0x01efca00078e0202 */
[----:B------:R0:W2:Y:S01]  /*ea10*/  LDG.E R26, desc[UR10][R8.64] ;  /* 0x0000000a081a7981 */ /* 0x0000a2000c1e1900 */
[C-C-:B------:R-:W-:Y:S02]  /*ea20*/  IMAD R23, R16.reuse, 0x400, R11.reuse ;  /* 0x0000040010177824 */ /* 0x140fe400078e020b */
[C---:B------:R-:W-:Y:S02]  /*ea30*/  IMAD R13, R16.reuse, 0x800, R11 ;  /* 0x00000800100d7824 */ /* 0x040fe400078e020b */
[C---:B------:R-:W-:Y:S02]  /*ea40*/  IMAD R19, R16.reuse, 0x200, R23 ;  /* 0x0000020010137824 */ /* 0x040fe400078e0217 */
        /* <DEDUP_REMOVED lines=8> */
[--C-:B0-----:R-:W-:Y:S01]  /*ead0*/  IMAD.WIDE R8, R13, 0x4, R2.reuse ;  /* 0x000000040d087825 */ /* 0x101fe200078e0202 */
[----:B------:R-:W4:Y:S03]  /*eae0*/  LDG.E R27, desc[UR10][R28.64] ;  /* 0x0000000a1c1b7981 */ /* 0x000f26000c1e1900 */
[----:B------:R-:W-:-:S02]  /*eaf0*/  IMAD.WIDE R14, R15, 0x4, R2 ;  /* 0x000000040f0e7825 */ /* 0x000fc400078e0202 */
[----:B------:R-:W5:Y:S04]  /*eb00*/  LDG.E R8, desc[UR10][R8.64] ;  /* 0x0000000a08087981 */ /* 0x000f68000c1e1900 */
[----:B------:R-:W5:Y:S01]  /*eb10*/  LDG.E R14, desc[UR10][R14.64] ;  /* 0x0000000a0e0e7981 */ /* 0x000f62000c1e1900 */
[----:B------:R-:W-:Y:S02]  /*eb20*/  IMAD R11, R16, 0x200, R13 ;  /* 0x00000200100b7824 */ /* 0x000fe400078e020d */
[----:B------:R-:W-:-:S04]  /*eb30*/  IMAD.WIDE R12, R31, 0x4, R2 ;  /* 0x000000041f0c7825 */ /* 0x000fc800078e0202 */
[----:B------:R-:W-:Y:S01]  /*eb40*/  IMAD.WIDE R10, R11, 0x4, R2 ;  /* 0x000000040b0a7825 */ /* 0x000fe200078e0202 */
[----:B------:R-:W-:Y:S01]  /*eb50*/  BSSY.RECONVERGENT B2, `(.L_x_2401) ;  /* 0x0000015000027945 */ /* 0x000fe20003800200 */
[----:B------:R-:W5:Y:S04]  /*eb60*/  LDG.E R12, desc[UR10][R12.64] ;  /* 0x0000000a0c0c7981 */ /* 0x000f68000c1e1900 */
[----:B------:R0:W5:Y:S01]  /*eb70*/  LDG.E R10, desc[UR10][R10.64] ;  /* 0x0000000a0a0a7981 */ /* 0x000162000c1e1900 */
[C---:B--2---:R-:W-:Y:S02]  /*eb80*/  ISETP.GE.AND P0, PT, R26.reuse, RZ, PT ;  /* 0x000000ff1a00720c */ /* 0x044fe40003f06270 */
[----:B-1----:R-:W-:-:S04]  /*eb90*/  LOP3.LUT R19, R26, 0x7ffffc00, RZ, 0xc, !PT ;  /* 0x7ffffc001a137812 */ /* 0x002fc800078e0cff */
[----:B------:R-:W-:-:S04]  /*eba0*/  SEL R19, R26, R19, !P0 ;  /* 0x000000131a137207 */ /* 0x000fc80004000000 */
[----:B------:R-:W-:-:S04]  /*ebb0*/  LOP3.LUT R19, R19, UR5, RZ, 0x3c, !PT ;  /* 0x0000000513137c12 */ /* 0x000fc8000f8e3cff */
[----:B------:R-:W-:Y:S02]  /*ebc0*/  ISETP.GT.U32.AND P0, PT, R19, 0x3ff, PT ;  /* 0x000003ff1300780c */ /* 0x000fe40003f04070 */
[C---:B---3--:R-:W-:Y:S02]  /*ebd0*/  ISETP.GE.AND P2, PT, R22.reuse, RZ, PT ;  /* 0x000000ff1600720c */ /* 0x048fe40003f46270 */
[----:B0-----:R-:W-:Y:S02]  /*ebe0*/  LOP3.LUT R11, R22, 0x7ffffc00, RZ, 0xc, !PT ;  /* 0x7ffffc00160b7812 */ /* 0x001fe400078e0cff */
[C---:B----4-:R-:W-:Y:S02]  /*ebf0*/  ISETP.GE.AND P3, PT, R18.reuse, RZ, PT ;  /* 0x000000ff1200720c */ /* 0x050fe40003f66270 */
[----:B------:R-:W-:Y:S02]  /*ec00*/  LOP3.LUT R13, R18, 0x7ffffc00, RZ, 0xc, !PT ;  /* 0x7ffffc00120d7812 */ /* 0x000fe400078e0cff */
[----:B------:R-:W-:-:S02]  /*ec10*/  ISETP.GE.AND P1, PT, R27, RZ, PT ;  /* 0x000000ff1b00720c */ /* 0x000fc40003f26270 */
[----:B------:R-:W-:Y:S01]  /*ec20*/  LOP3.LUT R28, R27, 0x7ffffc00, RZ, 0xc, !PT ;  /* 0x7ffffc001b1c7812 */ /* 0x000fe200078e0cff */
[----:B------:R-:W-:Y:S10]  /*ec30*/  @P0 BRA `(.L_x_2402) ;  /* 0x0000000000180947 */ /* 0x000ff40003800000 */
[----:B------:R-:W-:-:S04]  /*ec40*/  LOP3.LUT R9, RZ, R26, RZ, 0x33, !PT ;  /* 0x0000001aff097212 */ /* 0x000fc800078e33ff */
[----:B------:R-:W-:-:S04]  /*ec50*/  SHF.R.S32.HI R9, RZ, 0x1f, R9 ;  /* 0x0000001fff097819 */ /* 0x000fc80000011409 */
[----:B------:R-:W-:-:S05]  /*ec60*/  LOP3.LUT R9, R26, R9, RZ, 0x3c, !PT ;  /* 0x000000091a097212 */ /* 0x000fca00078e3cff */
[----:B------:R-:W-:-:S05]  /*ec70*/  IMAD.SHL.U32 R9, R9, 0x4, RZ ;  /* 0x0000000409097824 */ /* 0x000fca00078e00ff */
[----:B------:R-:W-:-:S05]  /*ec80*/  LOP3.LUT R9, R9, 0xffc, RZ, 0xc0, !PT ;  /* 0x00000ffc09097812 */ /* 0x000fca00078ec0ff */
[----:B------:R0:W-:Y:S02]  /*ec90*/  ATOMS.POPC.INC.32 RZ, [R9+UR7+0x8a0] ;  /* 0x0008a00009ff7f8c */ /* 0x0001e4000d800007 */
.L_x_2402:
[----:B------:R-:W-:Y:S05]  /*eca0*/  BSYNC.RECONVERGENT B2 ;  /* 0x0000000000027941 */ /* 0x000fea0003800200 */
.L_x_2401:
[----:B------:R-:W-:Y:S01]  /*ecb0*/  SEL R11, R22, R11, !P2 ;  /* 0x0000000b160b7207 */ /* 0x000fe20005000000 */
[----:B------:R-:W-:Y:S01]  /*ecc0*/  VIADD R25, R25, 0x8 ;  /* 0x0000000819197836 */ /* 0x000fe20000000000 */
[----:B------:R-:W-:Y:S01]  /*ecd0*/  SEL R28, R27, R28, !P1 ;  /* 0x0000001c1b1c7207 */ /* 0x000fe20004800000 */
[----:B------:R-:W-:Y:S01]  /*ece0*/  BSSY.RECONVERGENT B2, `(.L_x_2403) ;  /* 0x0000025000027945 */ /* 0x000fe20003800200 */
[----:B------:R-:W-:Y:S02]  /*ecf0*/  SEL R13, R18, R13, !P3 ;  /* 0x0000000d120d7207 */ /* 0x000fe40005800000 */
[----:B------:R-:W-:Y:S02]  /*ed00*/  LOP3.LUT R11, R11, UR5, RZ, 0x3c, !PT ;  /* 0x000000050b0b7c12 */ /* 0x000fe4000f8e3cff */
[----:B------:R-:W-:Y:S02]  /*ed10*/  LOP3.LUT R28, R28, UR5, RZ, 0x3c, !PT ;  /* 0x000000051c1c7c12 */ /* 0x000fe4000f8e3cff */
[----:B-----5:R-:W-:-:S02]  /*ed20*/  ISETP.GE.AND P1, PT, R8, RZ, PT ;  /* 0x000000ff0800720c */ /* 0x020fc40003f26270 */
[----:B------:R-:W-:Y:S02]  /*ed30*/  LOP3.LUT R13, R13, UR5, RZ, 0x3c, !PT ;  /* 0x000000050d0d7c12 */ /* 0x000fe4000f8e3cff */
[----:B0-----:R-:W-:Y:S02]  /*ed40*/  LOP3.LUT R9, R8, 0x7ffffc00, RZ, 0xc, !PT ;  /* 0x7ffffc0008097812 */ /* 0x001fe400078e0cff */
        /* <DEDUP_REMOVED lines=24> */
[----:B------:R-:W-:-:S04]  /*eed0*/  LOP3.LUT R26, RZ, R27, RZ, 0x33, !PT ;  /* 0x0000001bff1a7212 */ /* 0x000fc800078e33ff */
[----:B------:R-:W-:-:S04]  /*eee0*/  SHF.R.S32.HI R26, RZ, 0x1f, R26 ;  /* 0x0000001fff1a7819 */ /* 0x000fc8000001141a */
[----:B------:R-:W-:-:S05]  /*eef0*/  LOP3.LUT R26, R27, R26, RZ, 0x3c, !PT ;  /* 0x0000001a1b1a7212 */ /* 0x000fca00078e3cff */
[----:B------:R-:W-:-:S05]  /*ef00*/  IMAD.SHL.U32 R26, R26, 0x4, RZ ;  /* 0x000000041a1a7824 */ /* 0x000fca00078e00ff */
[----:B------:R-:W-:-:S05]  /*ef10*/  LOP3.LUT R26, R26, 0xffc, RZ, 0xc0, !PT ;  /* 0x00000ffc1a1a7812 */ /* 0x000fca00078ec0ff */
[----:B------:R0:W-:Y:S02]  /*ef20*/  ATOMS.POPC.INC.32 RZ, [R26+UR7+0x8a0] ;  /* 0x0008a0001aff7f8c */ /* 0x0001e4000d800007 */
.L_x_2404:
[----:B------:R-:W-:Y:S05]  /*ef30*/  BSYNC.RECONVERGENT B2 ;  /* 0x0000000000027941 */ /* 0x000fea0003800200 */
.L_x_2403:
[----:B------:R-:W-:Y:S01]  /*ef40*/  ISETP.NE.AND P6, PT, R19, RZ, PT ;  /* 0x000000ff1300720c */ /* 0x000fe20003fc5270 */
[----:B------:R-:W-:-:S12]  /*ef50*/  BSSY.RECONVERGENT B2, `(.L_x_2405) ;  /* 0x0000008000027945 */ /* 0x000fd80003800200 */
[----:B------:R-:W-:Y:S05]  /*ef60*/  @P6 BRA `(.L_x_2406) ;  /* 0x0000000000186947 */ /* 0x000fea0003800000 */
[----:B------:R-:W-:-:S04]  /*ef70*/  LOP3.LUT R9, RZ, R22, RZ, 0x33, !PT ;  /* 0x00000016ff097212 */ /* 0x000fc800078e33ff */
[----:B------:R-:W-:-:S04]  /*ef80*/  SHF.R.S32.HI R9, RZ, 0x1f, R9 ;  /* 0x0000001fff097819 */ /* 0x000fc80000011409 */
[----:B------:R-:W-:-:S05]  /*ef90*/  LOP3.LUT R9, R22, R9, RZ, 0x3c, !PT ;  /* 0x0000000916097212 */ /* 0x000fca00078e3cff */
[----:B------:R-:W-:-:S05]  /*efa0*/  IMAD.SHL.U32 R9, R9, 0x4, RZ ;  /* 0x0000000409097824 */ /* 0x000fca00078e00ff */
[----:B------:R-:W-:-:S05]  /*efb0*/  LOP3.LUT R9, R9, 0xffc, RZ, 0xc0, !PT ;  /* 0x00000ffc09097812 */ /* 0x000fca00078ec0ff */
[----:B------:R1:W-:Y:S02]  /*efc0*/  ATOMS.POPC.INC.32 RZ, [R9+UR7+0x8a0] ;  /* 0x0008a00009ff7f8c */ /* 0x0003e4000d800007 */
.L_x_2406:
[----:B------:R-:W-:Y:S05]  /*efd0*/  BSYNC.RECONVERGENT B2 ;  /* 0x0000000000027941 */ /* 0x000fea0003800200 */
.L_x_2405:
[----:B------:R-:W-:Y:S04]  /*efe0*/  BSSY.RECONVERGENT B2, `(.L_x_2407) ;  /* 0x0000008000027945 */ /* 0x000fe80003800200 */
[----:B------:R-:W-:Y:S05]  /*eff0*/  @P0 BRA `(.L_x_2408) ;  /* 0x0000000000180947 */ /* 0x000fea0003800000 */
[----:B-1----:R-:W-:-:S04]  /*f000*/  LOP3.LUT R9, RZ, R18, RZ, 0x33, !PT ;  /* 0x00000012ff097212 */ /* 0x002fc800078e33ff */
[----:B------:R-:W-:-:S04]  /*f010*/  SHF.R.S32.HI R9, RZ, 0x1f, R9 ;  /* 0x0000001fff097819 */ /* 0x000fc80000011409 */
[----:B------:R-:W-:-:S05]  /*f020*/  LOP3.LUT R9, R18, R9, RZ, 0x3c, !PT ;  /* 0x0000000912097212 */ /* 0x000fca00078e3cff */
[----:B------:R-:W-:-:S05]  /*f030*/  IMAD.SHL.U32 R9, R9, 0x4, RZ ;  /* 0x0000000409097824 */ /* 0x000fca00078e00ff */
[----:B------:R-:W-:-:S05]  /*f040*/  LOP3.LUT R9, R9, 0xffc, RZ, 0xc0, !PT ;  /* 0x00000ffc09097812 */ /* 0x000fca00078ec0ff */
[----:B------:R2:W-:Y:S02]  /*f050*/  ATOMS.POPC.INC.32 RZ, [R9+UR7+0x8a0] ;  /* 0x0008a00009ff7f8c */ /* 0x0005e4000d800007 */
.L_x_2408:
[----:B------:R-:W-:Y:S05]  /*f060*/  BSYNC.RECONVERGENT B2 ;  /* 0x0000000000027941 */ /* 0x000fea0003800200 */
.L_x_2407:
[----:B------:R-:W-:Y:S04]  /*f070*/  BSSY.RECONVERGENT B2, `(.L_x_2409) ;  /* 0x0000008000027945 */ /* 0x000fe80003800200 */
[----:B------:R-:W-:Y:S05]  /*f080*/  @P1 BRA `(.L_x_2410) ;  /* 0x0000000000181947 */ /* 0x000fea0003800000 */
[----:B-12---:R-:W-:-:S04]  /*f090*/  LOP3.LUT R9, RZ, R8, RZ, 0x33, !PT ;  /* 0x00000008ff097212 */ /* 0x006fc800078e33ff */
[----:B------:R-:W-:-:S04]  /*f0a0*/  SHF.R.S32.HI R9, RZ, 0x1f, R9 ;  /* 0x0000001fff097819 */ /* 0x000fc80000011409 */
[----:B------:R-:W-:-:S05]  /*f0b0*/  LOP3.LUT R9, R8, R9, RZ, 0x3c, !PT ;  /* 0x0000000908097212 */ /* 0x000fca00078e3cff */
[----:B------:R-:W-:-:S05]  /*f0c0*/  IMAD.SHL.U32 R9, R9, 0x4, RZ ;  /* 0x0000000409097824 */ /* 0x000fca00078e00ff */
[----:B------:R-:W-:-:S05]  /*f0d0*/  LOP3.LUT R9, R9, 0xffc, RZ, 0xc0, !PT ;  /* 0x00000ffc09097812 */ /* 0x000fca00078ec0ff */
[----:B------:R3:W-:Y:S02]  /*f0e0*/  ATOMS.POPC.INC.32 RZ, [R9+UR7+0x8a0] ;  /* 0x0008a00009ff7f8c */ /* 0x0007e4000d800007 */
.L_x_2410:
[----:B------:R-:W-:Y:S05]  /*f0f0*/  BSYNC.RECONVERGENT B2 ;  /* 0x0000000000027941 */ /* 0x000fea0003800200 */
.L_x_2409:
[----:B------:R-:W-:Y:S04]  /*f100*/  BSSY.RECONVERGENT B2, `(.L_x_2411) ;  /* 0x0000008000027945 */ /* 0x000fe80003800200 */
[----:B------:R-:W-:Y:S05]  /*f110*/  @P2 BRA `(.L_x_2412) ;  /* 0x0000000000182947 */ /* 0x000fea0003800000 */
[----:B-123--:R-:W-:-:S04]  /*f120*/  LOP3.LUT R9, RZ, R10, RZ, 0x33, !PT ;  /* 0x0000000aff097212 */ /* 0x00efc800078e33ff */
[----:B------:R-:W-:-:S04]  /*f130*/  SHF.R.S32.HI R9, RZ, 0x1f, R9 ;  /* 0x0000001fff097819 */ /* 0x000fc80000011409 */
[----:B------:R-:W-:-:S05]  /*f140*/  LOP3.LUT R9, R10, R9, RZ, 0x3c, !PT ;  /* 0x000000090a097212 */ /* 0x000fca00078e3cff */
[----:B------:R-:W-:-:S05]  /*f150*/  IMAD.SHL.U32 R9, R9, 0x4, RZ ;  /* 0x0000000409097824 */ /* 0x000fca00078e00ff */
[----:B------:R-:W-:-:S05]  /*f160*/  LOP3.LUT R9, R9, 0xffc, RZ, 0xc0, !PT ;  /* 0x00000ffc09097812 */ /* 0x000fca00078ec0ff */
[----:B------:R4:W-:Y:S02]  /*f170*/  ATOMS.POPC.INC.32 RZ, [R9+UR7+0x8a0] ;  /* 0x0008a00009ff7f8c */ /* 0x0009e4000d800007 */
.L_x_2412:
[----:B------:R-:W-:Y:S05]  /*f180*/  BSYNC.RECONVERGENT B2 ;  /* 0x0000000000027941 */ /* 0x000fea0003800200 */
.L_x_2411:
[----:B------:R-:W-:Y:S04]  /*f190*/  BSSY.RECONVERGENT B2, `(.L_x_2413) ;  /* 0x0000008000027945 */ /* 0x000fe80003800200 */
[----:B------:R-:W-:Y:S05]  /*f1a0*/  @P3 BRA `(.L_x_2414) ;  /* 0x0000000000183947 */ /* 0x000fea0003800000 */
[----:B-1234-:R-:W-:-:S04]  /*f1b0*/  LOP3.LUT R9, RZ, R12, RZ, 0x33, !PT ;  /* 0x0000000cff097212 */ /* 0x01efc800078e33ff */
[----:B------:R-:W-:-:S04]  /*f1c0*/  SHF.R.S32.HI R9, RZ, 0x1f, R9 ;  /* 0x0000001fff097819 */ /* 0x000fc80000011409 */
[----:B------:R-:W-:-:S05]  /*f1d0*/  LOP3.LUT R9, R12, R9, RZ, 0x3c, !PT ;  /* 0x000000090c097212 */ /* 0x000fca00078e3cff */
[----:B------:R-:W-:-:S05]  /*f1e0*/  IMAD.SHL.U32 R9, R9, 0x4, RZ ;  /* 0x0000000409097824 */ /* 0x000fca00078e00ff */
[----:B------:R-:W-:-:S05]  /*f1f0*/  LOP3.LUT R9, R9, 0xffc, RZ, 0xc0, !PT ;  /* 0x00000ffc09097812 */ /* 0x000fca00078ec0ff */
[----:B------:R1:W-:Y:S02]  /*f200*/  ATOMS.POPC.INC.32 RZ, [R9+UR7+0x8a0] ;  /* 0x0008a00009ff7f8c */ /* 0x0003e4000d800007 */
.L_x_2414:
[----:B------:R-:W-:Y:S05]  /*f210*/  BSYNC.RECONVERGENT B2 ;  /* 0x0000000000027941 */ /* 0x000fea0003800200 */
.L_x_2413:
        /* <DEDUP_REMOVED lines=8> */
.L_x_2416:
[----:B------:R-:W-:Y:S05]  /*f2a0*/  BSYNC.RECONVERGENT B2 ;  /* 0x0000000000027941 */ /* 0x000fea0003800200 */
.L_x_2415:
[----:B------:R-:W-:Y:S01]  /*f2b0*/  VIADD R17, R17, 0x1000 ;  /* 0x0000100011117836 */ /* 0x000fe20000000000 */
[----:B------:R-:W-:Y:S06]  /*f2c0*/  @P5 BRA `(.L_x_2417) ;  /* 0xfffffff400c85947 */ /* 0x000fec000383ffff */
.L_x_2400:
[----:B------:R-:W-:Y:S05]  /*f2d0*/  BSYNC.RECONVERGENT B1 ;  /* 0x0000000000017941 */ /* 0x000fea0003800200 */
.L_x_2399:
        /* <DEDUP_REMOVED lines=10> */
[----:B------:R-:W5:Y:S01]  /*f380*/  LDG.E R12, desc[UR10][R12.64] ;  /* 0x0000000a0c0c7981 */ /* 0x000f62000c1e1900 */
[----:B------:R-:W-:-:S04]  /*f390*/  IMAD.WIDE R10, R11, 0x4, R2 ;  /* 0x000000040b0a7825 */ /* 0x000fc800078e0202 */
[--C-:B------:R-:W-:Y:S02]  /*f3a0*/  IMAD.WIDE R14, R15, 0x4, R2.reuse ;  /* 0x000000040f0e7825 */ /* 0x100fe400078e0202 */
[----:B------:R-:W5:Y:S02]  /*f3b0*/  LDG.E R10, desc[UR10][R10.64] ;  /* 0x0000000a0a0a7981 */ /* 0x000f64000c1e1900 */
[----:B------:R-:W-:Y:S02]  /*f3c0*/  IMAD.WIDE R18, R19, 0x4, R2 ;  /* 0x0000000413127825 */ /* 0x000fe400078e0202 */
[----:B-1234-:R-:W2:Y:S04]  /*f3d0*/  LDG.E R9, desc[UR10][R14.64] ;  /* 0x0000000a0e097981 */ /* 0x01eea8000c1e1900 */
[----:B------:R-:W3:Y:S01]  /*f3e0*/  LDG.E R8, desc[UR10][R18.64] ;  /* 0x0000000a12087981 */ /* 0x000ee2000c1e1900 */
[----:B------:R-:W-:Y:S01]  /*f3f0*/  BSSY.RECONVERGENT B2, `(.L_x_2420) ;  /* 0x000001c000027945 */ /* 0x000fe20003800200 */
[----:B-----5:R-:W-:-:S02]  /*f400*/  ISETP.GE.AND P0, PT, R12, RZ, PT ;  /* 0x000000ff0c00720c */ /* 0x020fc40003f06270 */
[----:B------:R-:W-:-:S04]  /*f410*/  LOP3.LUT R22, R12, 0x7ffffc00, RZ, 0xc, !PT ;  /* 0x7ffffc000c167812 */ /* 0x000fc800078e0cff */
[----:B------:R-:W-:-:S04]  /*f420*/  SEL R22, R12, R22, !P0 ;  /* 0x000000160c167207 */ /* 0x000fc80004000000 */
[----:B------:R-:W-:-:S04]  /*f430*/  LOP3.LUT R22, R22, UR5, RZ, 0x3c, !PT ;  /* 0x0000000516167c12 */ /* 0x000fc8000f8e3cff */
[----:B------:R-:W-:Y:S02]  /*f440*/  ISETP.GT.U32.AND P0, PT, R22, 0x3ff, PT ;  /* 0x000003ff1600780c */ /* 0x000fe40003f04070 */
[C---:B------:R-:W-:Y:S02]  /*f450*/  ISETP.GE.AND P1, PT, R10.reuse, RZ, PT ;  /* 0x000000ff0a00720c */ /* 0x040fe40003f26270 */
[----:B------:R-:W-:Y:S02]  /*f460*/  LOP3.LUT R23, R10, 0x7ffffc00, RZ, 0xc, !PT ;  /* 0x7ffffc000a177812 */ /* 0x000fe400078e0cff */
[C---:B--2---:R-:W-:Y:S02]  /*f470*/  ISETP.GE.AND P2, PT, R9.reuse, RZ, PT ;  /* 0x000000ff0900720c */ /* 0x044fe40003f46270 */
[----:B------:R-:W-:Y:S02]  /*f480*/  LOP3.LUT R24, R9, 0x7ffffc00, RZ, 0xc, !PT ;  /* 0x7ffffc0009187812 */ /* 0x000fe400078e0cff */
[----:B---3--:R-:W-:-:S02]  /*f490*/  ISETP.GE.AND P3, PT, R8, RZ, PT ;  /* 0x000000ff0800720c */ /* 0x008fc40003f66270 */
        /* <DEDUP_REMOVED lines=17> */
.L_x_2421:
[----:B------:R-:W-:Y:S05]  /*f5b0*/  BSYNC.RECONVERGENT B2 ;  /* 0x0000000000027941 */ /* 0x000fea0003800200 */
.L_x_2420:
        /* <DEDUP_REMOVED lines=8> */
.L_x_2423:
[----:B------:R-:W-:Y:S05]  /*f640*/  BSYNC.RECONVERGENT B2 ;  /* 0x0000000000027941 */ /* 0x000fea0003800200 */
.L_x_2422:
        /* <DEDUP_REMOVED lines=8> */
.L_x_2425:
[----:B------:R-:W-:Y:S05]  /*f6d0*/  BSYNC.RECONVERGENT B2 ;  /* 0x0000000000027941 */ /* 0x000fea0003800200 */
.L_x_2424:
        /* <DEDUP_REMOVED lines=8> */
.L_x_2427:
[----:B------:R-:W-:Y:S05]  /*f760*/  BSYNC.RECONVERGENT B2 ;  /* 0x0000000000027941 */ /* 0x000fea0003800200 */
.L_x_2426:
[----:B------:R-:W-:-:S07]  /*f770*/  VIADD R17, R17, 0x800 ;  /* 0x0000080011117836 */ /* 0x000fce0000000000 */
.L_x_2419:
[----:B------:R-:W-:Y:S05]  /*f780*/  BSYNC.RECONVERGENT B1 ;  /* 0x0000000000017941 */ /* 0x000fea0003800200 */
.L_x_2418:
[----:B------:R-:W-:-:S13]  /*f790*/  LOP3.LUT P0, R20, R20, 0x3, RZ, 0xc0, !PT ;  /* 0x0000000314147812 */ /* 0x000fda000780c0ff */
[----:B------:R-:W-:Y:S05]  /*f7a0*/  @!P0 BRA `(.L_x_2398) ;  /* 0x0000000800f88947 */ /* 0x000fea0003800000 */
[----:B------:R-:W-:Y:S01]  /*f7b0*/  ISETP.NE.AND P0, PT, R20, 0x1, PT ;  /* 0x000000011400780c */ /* 0x000fe20003f05270 */
[----:B------:R-:W-:-:S12]  /*f7c0*/  BSSY.RECONVERGENT B1, `(.L_x_2428) ;  /* 0x0000025000017945 */ /* 0x000fd80003800200 */
[----:B------:R-:W-:Y:S05]  /*f7d0*/  @!P0 BRA `(.L_x_2429) ;  /* 0x00000000008c8947 */ /* 0x000fea0003800000 */
[----:B-1234-:R-:W-:-:S04]  /*f7e0*/  IMAD R9, R17, R16, RZ ;  /* 0x0000001011097224 */ /* 0x01efc800078e02ff */
[----:B------:R-:W-:Y:S02]  /*f7f0*/  IMAD R11, R16, 0x200, R9 ;  /* 0x00000200100b7824 */ /* 0x000fe400078e0209 */
[----:B------:R-:W-:-:S04]  /*f800*/  IMAD.WIDE R8, R9, 0x4, R2 ;  /* 0x0000000409087825 */ /* 0x000fc800078e0202 */
        /* <DEDUP_REMOVED lines=21> */
.L_x_2431:
[----:B------:R-:W-:Y:S05]  /*f960*/  BSYNC.RECONVERGENT B2 ;  /* 0x0000000000027941 */ /* 0x000fea0003800200 */
.L_x_2430:
        /* <DEDUP_REMOVED lines=8> */
.L_x_2433:
[----:B------:R-:W-:Y:S05]  /*f9f0*/  BSYNC.RECONVERGENT B2 ;  /* 0x0000000000027941 */ /* 0x000fea0003800200 */
.L_x_2432:
[----:B------:R-:W-:-:S07]  /*fa00*/  VIADD R17, R17, 0x400 ;  /* 0x0000040011117836 */ /* 0x000fce0000000000 */
.L_x_2429:
[----:B------:R-:W-:Y:S05]  /*fa10*/  BSYNC.RECONVERGENT B1 ;  /* 0x0000000000017941 */ /* 0x000fea0003800200 */
.L_x_2428:
[----:B------:R-:W-:-:S13]  /*fa20*/  LOP3.LUT P0, RZ, R21, 0x200, RZ, 0xc0, !PT ;  /* 0x0000020015ff7812 */ /* 0x000fda000780c0ff */
[----:B------:R-:W-:Y:S05]  /*fa30*/  @P0 BRA `(.L_x_2398) ;  /* 0x0000000800540947 */ /* 0x000fea0003800000 */
[----:B-1234-:R-:W-:-:S04]  /*fa40*/  IMAD R9, R17, R16, RZ ;  /* 0x0000001011097224 */ /* 0x01efc800078e02ff */
        /* <DEDUP_REMOVED lines=15> */
.L_x_2397:
[----:B------:R-:W-:Y:S01]  /*fb40*/  LOP3.LUT R15, R15, 0xf, RZ, 0xc0, !PT ;  /* 0x0000000f0f0f7812 */ /* 0x000fe200078ec0ff */
[----:B------:R-:W-:Y:S03]  /*fb50*/  BSSY.RECONVERGENT B1, `(.L_x_2434) ;  /* 0x000005a000017945 */ /* 0x000fe60003800200 */
[----:B------:R-:W-:-:S05]  /*fb60*/  IADD3 R8, P0, PT, -R15, 0x10, RZ ;  /* 0x000000100f087810 */ /* 0x000fca0007f1e1ff */
[----:B---3--:R-:W-:Y:S01]  /*fb70*/  IMAD.X R9, RZ, RZ, -0x1, P0 ;  /* 0xffffffffff097424 */ /* 0x008fe200000e06ff */
        /* <DEDUP_REMOVED lines=12> */
.L_x_2444:
        /* <DEDUP_REMOVED lines=35> */
.L_x_2437:
[----:B------:R-:W-:Y:S05]  /*fe70*/  BSYNC.RECONVERGENT B2 ;  /* 0x0000000000027941 */ /* 0x000fea0003800200 */
.L_x_2436:
        /* <DEDUP_REMOVED lines=11> */
.L_x_2439:
[----:B------:R-:W-:Y:S05]  /*ff30*/  BSYNC.RECONVERGENT B2 ;  /* 0x0000000000027941 */ /* 0x000fea0003800200 */
.L_x_2438:
        /* <DEDUP_REMOVED lines=11> */
.L_x_2441:
[----:B------:R-:W-:Y:S05]  /*fff0*/  BSYNC.RECONVERGENT B2 ;  /* 0x0000000000027941 */ /* 0x000fea0003800200 */
.L_x_2440:
        /* <DEDUP_REMOVED lines=11> */
.L_x_2443:
[----:B------:R-:W-:Y:S05]  /*100b0*/  BSYNC.RECONVERGENT B2 ;  /* 0x0000000000027941 */ /* 0x000fea0003800200 */
.L_x_2442:
[----:B------:R-:W-:-:S05]  /*100c0*/  VIADD R14, R14, 0x200 ;  /* 0x000002000e0e7836 */ /* 0x000fca0000000000 */
[----:B------:R-:W-:-:S13]  /*100d0*/  ISETP.GT.AND P0, PT, R15, R14, PT ;  /* 0x0000000e0f00720c */ /* 0x000fda0003f04270 */
[----:B------:R-:W-:Y:S05]  /*100e0*/  @P0 BRA `(.L_x_2444) ;  /* 0xfffffff800d40947 */ /* 0x000fea000383ffff */
.L_x_2435:
[----:B------:R-:W-:Y:S05]  /*100f0*/  BSYNC.RECONVERGENT B1 ;  /* 0x0000000000017941 */ /* 0x000fea0003800200 */
.L_x_2434:
        /* <DEDUP_REMOVED lines=22> */
.L_x_2446:
[----:B------:R-:W-:Y:S05]  /*10260*/  BSYNC.RECONVERGENT B1 ;  /* 0x0000000000017941 */ /* 0x000fea0003800200 */
.L_x_2445:
        /* <DEDUP_REMOVED lines=18> */
.L_x_2398:
[----:B------:R-:W-:Y:S05]  /*10390*/  BSYNC.RECONVERGENT B0 ;  /* 0x0000000000007941 */ /* 0x000fea0003800200 */
.L_x_2396:
[----:B------:R-:W5:Y:S08]  /*103a0*/  S2UR UR7, SR_CgaCtaId ;  /* 0x00000000000779c3 */ /* 0x000f700000008800 */
[----:B------:R-:W-:Y:S01]  /*103b0*/  BAR.SYNC.DEFER_BLOCKING 0x0 ;  /* 0x0000000000007b1d */ /* 0x000fe20000010000 */
[----:B------:R-:W-:-:S05]  /*103c0*/  IMAD.MOV.U32 R15, RZ, RZ, RZ ;  /* 0x000000ffff0f7224 */ /* 0x000fca00078e00ff */
[----:B------:R-:W-:Y:S01]  /*103d0*/  UMOV UR6, 0x400 ;  /* 0x0000040000067882 */ /* 0x000fe20000000000 */
[----:B------:R-:W0:Y:S01]  /*103e0*/  LDCU UR8, c[0x0][0x3a0] ;  /* 0x00007400ff0877ac */ /* 0x000e220008000800 */
[----:B-----5:R-:W-:-:S06]  /*103f0*/  ULEA UR6, UR7, UR6, 0x18 ;  /* 0x0000000607067291 */ /* 0x020fcc000f8ec0ff */
[----:B-1234-:R-:W-:-:S04]  /*10400*/  IMAD.U32 R9, RZ, RZ, UR6 ;  /* 0x00000006ff097e24 */ /* 0x01efc8000f8e00ff */
[--C-:B------:R-:W-:Y:S01]  /*10410*/  IMAD R6, R6, 0x4, R9.reuse ;  /* 0x0000000406067824 */ /* 0x100fe200078e0209 */
[----:B------:R1:W2:Y:S01]  /*10420*/  LDS R14, [R9+0x400c] ;  /* 0x00400c00090e7984 */ /* 0x0002a20000000800 */
[----:B0-----:R-:W-:-:S07]  /*10430*/  IMAD R16, R5, 0x44, R9 ;  /* 0x0000004405107824 */ /* 0x001fce00078e0209 */
.L_x_2451:
[----:B------:R-:W-:Y:S01]  /*10440*/  IMAD R11, R15, 0x800, R0 ;  /* 0x000008000f0b7824 */ /* 0x000fe200078e0200 */
[----:B------:R-:W-:Y:S05]  /*10450*/  WARPSYNC.ALL ;  /* 0x0000000000007948 */ /* 0x000fea0003800000 */
[----:B0-----:R-:W0:Y:S01]  /*10460*/  LDS R11, [R11+0x8a0] ;  /* 0x0008a0000b0b7984 */ /* 0x001e220000000800 */
        /* <DEDUP_REMOVED lines=16> */
[----:B------:R-:W1:Y:S04]  /*10570*/  LDS R19, [R16+0x30] ;  /* 0x0000300010137984 */ /* 0x000e680000000800 */
[----:B------:R-:W-:Y:S04]  /*10580*/  LDS R27, [R16+0x34] ;  /* 0x00003400101b7984 */ /* 0x000fe80000000800 */
[----:B------:R-:W2:Y:S04]  /*10590*/  LDS R18, [R16+0x38] ;  /* 0x0000380010127984 */ /* 0x000ea80000000800 */
[----:B------:R-:W-:Y:S04]  /*105a0*/  LDS R28, [R16+0x3c] ;  /* 0x00003c00101c7984 */ /* 0x000fe80000000800 */
[----:B------:R-:W0:Y:S01]  /*105b0*/  LDS R25, [R16+0x40] ;  /* 0x0000400010197984 */ /* 0x000e220000000800 */
[----:B---3--:R-:W-:-:S03]  /*105c0*/  IADD3 R8, PT, PT, R30, R31, R32 ;  /* 0x0000001f1e087210 */ /* 0x008fc60007ffe020 */
[----:B------:R-:W-:Y:S04]  /*105d0*/  LDS R22, [R16+0x44] ;  /* 0x0000440010167984 */ /* 0x000fe80000000800 */
[----:B------:R-:W3:Y:S01]  /*105e0*/  LDS R21, [R16+0x48] ;  /* 0x0000480010157984 */ /* 0x000ee20000000800 */
[----:B----4-:R-:W-:-:S03]  /*105f0*/  IADD3 R8, PT, PT, R26, R8, R29 ;  /* 0x000000081a087210 */ /* 0x010fc60007ffe01d */
[----:B------:R-:W4:Y:S01]  /*10600*/  LDS R33, [R16+0x4c] ;  /* 0x00004c0010217984 */ /* 0x000f220000000800 */
[----:B-----5:R-:W-:-:S04]  /*10610*/  IADD3 R8, PT, PT, R23, R8, R20 ;  /* 0x0000000817087210 */ /* 0x020fc80007ffe014 */
[----:B-1----:R-:W-:-:S04]  /*10620*/  IADD3 R8, PT, PT, R19, R8, R24 ;  /* 0x0000000813087210 */ /* 0x002fc80007ffe018 */
[----:B--2---:R-:W-:-:S04]  /*10630*/  IADD3 R8, PT, PT, R18, R8, R27 ;  /* 0x0000000812087210 */ /* 0x004fc80007ffe01b */
[----:B0-----:R-:W-:-:S04]  /*10640*/  IADD3 R8, PT, PT, R25, R8, R28 ;  /* 0x0000000819087210 */ /* 0x001fc80007ffe01c */
        /* <DEDUP_REMOVED lines=12> */
.L_x_2554:
        /* <DEDUP_REMOVED lines=39> */
.L_x_2447:
[----:B------:R-:W-:Y:S05]  /*10980*/  WARPSYNC.ALL ;  /* 0x0000000000007948 */ /* 0x000fea0003800000 */
[----:B------:R-:W-:Y:S01]  /*10990*/  BAR.SYNC.DEFER_BLOCKING 0x0 ;  /* 0x0000000000007b1d */ /* 0x000fe20000010000 */
[----:B------:R-:W-:Y:S02]  /*109a0*/  LEA.HI R8, R5, R5, RZ, 0x1c ;  /* 0x0000000505087211 */ /* 0x000fe400078fe0ff */
[----:B------:R-:W-:-:S05]  /*109b0*/  PLOP3.LUT P0, PT, PT, PT, PT, 0x8, 0x80 ;  /* 0x000000000080781c */ /* 0x000fca0003f0e170 */
[----:B------:R-:W4:Y:S01]  /*109c0*/  S2UR UR7, SR_CgaCtaId ;  /* 0x00000000000779c3 */ /* 0x000f220000008800 */
[----:B------:R-:W-:Y:S01]  /*109d0*/  IMAD R8, R8, 0x4, R9 ;  /* 0x0000000408087824 */ /* 0x000fe200078e0209 */
[----:B------:R-:W-:Y:S01]  /*109e0*/  UMOV UR6, 0x400 ;  /* 0x0000040000067882 */ /* 0x000fe20000000000 */
[----:B------:R-:W-:Y:S03]  /*109f0*/  BSSY.RECONVERGENT B0, `(.L_x_2449) ;  /* 0x0000014000007945 */ /* 0x000fe60003800200 */
[----:B0--3--:R-:W2:Y:S01]  /*10a00*/  LDS R11, [R8+0x10] ;  /* 0x00001000080b7984 */ /* 0x009ea20000000800 */
[----:B----4-:R-:W-:-:S06]  /*10a10*/  ULEA UR6, UR7, UR6, 0x18 ;  /* 0x0000000607067291 */ /* 0x010fcc000f8ec0ff */
[----:B-1----:R-:W-:-:S05]  /*10a20*/  IMAD.U32 R9, RZ, RZ, UR6 ;  /* 0x00000006ff097e24 */ /* 0x002fca000f8e00ff */
[----:B------:R-:W0:Y:S01]  /*10a30*/  LDS R13, [R9+0x890] ;  /* 0x00089000090d7984 */ /* 0x000e220000000800 */
[----:B--2---:R-:W-:-:S05]  /*10a40*/  IMAD.IADD R11, R11, 0x1, R14 ;  /* 0x000000010b0b7824 */ /* 0x004fca00078e020e */
        /* <DEDUP_REMOVED lines=14> */
.L_x_2450:
[----:B------:R-:W-:Y:S05]  /*10b30*/  BSYNC.RECONVERGENT B0 ;  /* 0x0000000000007941 */ /* 0x000fea0003800200 */
.L_x_2449:
        /* <DEDUP_REMOVED lines=10> */
[----:B------:R1:W2:Y:S04]  /*10be0*/  LDS R0, [R9+0x4000] ;  /* 0x0040000009007984 */ /* 0x0002a80000000800 */
[----:B-1----:R-:W-:Y:S05]  /*10bf0*/  @!P0 BRA `(.L_x_2453) ;  /* 0x0000001000fc8947 */ /* 0x002fea0003800000 */
[----:B------:R-:W-:Y:S01]  /*10c00*/  ISETP.GE.U32.AND P0, PT, R5, UR4, PT ;  /* 0x0000000405007c0c */ /* 0x000fe2000bf06070 */
[----:B------:R-:W1:Y:S01]  /*10c10*/  LDCU UR14, c[0x0][0x3a0] ;  /* 0x00007400ff0e77ac */ /* 0x000e620008000800 */
[----:B------:R-:W3:Y:S01]  /*10c20*/  LDCU UR13, c[0x0][0x3a0] ;  /* 0x00007400ff0d77ac */ /* 0x000ee20008000800 */
[----:B------:R-:W4:Y:S10]  /*10c30*/  LDCU UR12, c[0x0][0x39c] ;  /* 0x00007380ff0c77ac */ /* 0x000f340008000800 */
[----:B------:R-:W-:Y:S05]  /*10c40*/  @P0 BRA `(.L_x_2454) ;  /* 0x0000002800b80947 */ /* 0x000fea0003800000 */
[----:B------:R-:W-:Y:S01]  /*10c50*/  LOP3.LUT R6, RZ, R5, RZ, 0x33, !PT ;  /* 0x00000005ff067212 */ /* 0x000fe200078e33ff */
[----:B------:R-:W-:Y:S01]  /*10c60*/  BSSY.RECONVERGENT B1, `(.L_x_2455) ;  /* 0x0000048000017945 */ /* 0x000fe20003800200 */
[----:B0-2---:R-:W-:-:S03]  /*10c70*/  IMAD R9, R0, 0x4, R9 ;  /* 0x0000000400097824 */ /* 0x005fc600078e0209 */
        /* <DEDUP_REMOVED lines=9> */
.L_x_2461:
[----:B----4-:R-:W-:-:S04]  /*10d10*/  IMAD R11, R4, UR12, RZ ;  /* 0x0000000c040b7c24 */ /* 0x010fc8000f8e02ff */
        /* <DEDUP_REMOVED lines=24> */
[----:B------:R-:W4:Y:S01]  /*10ea0*/  S2R R14, SR_LTMASK ;  /* 0x00000000000e7919 */ /* 0x000f220000003900 */
[----:B------:R-:W-:-:S05]  /*10eb0*/  UIADD3 UR6, UPT, UPT, UR6, 0x4010, URZ ;  /* 0x0000401006067890 */ /* 0x000fca000fffe0ff */
[----:B------:R-:W5:Y:S01]  /*10ec0*/  POPC R12, UR9 ;  /* 0x00000009000c7d09 */ /* 0x000f620008000000 */
[----:B--2---:R-:W-:Y:S02]  /*10ed0*/  ULEA UR7, UR8, UR7, 0x18 ;  /* 0x0000000708077291 */ /* 0x004fe4000f8ec0ff */
[----:B------:R-:W-:Y:S01]  /*10ee0*/  ULEA UR6, UR8, UR6, 0x18 ;  /* 0x0000000608067291 */ /* 0x000fe2000f8ec0ff */
[----:B0-----:R-:W-:Y:S02]  /*10ef0*/  ISETP.EQ.U32.AND P0, PT, R13, R10, PT ;  /* 0x0000000a0d00720c */ /* 0x001fe40003f02070 */
[----:B----4-:R-:W-:-:S04]  /*10f00*/  LOP3.LUT R14, R14, UR9, RZ, 0xc0, !PT ;  /* 0x000000090e0e7c12 */ /* 0x010fc8000f8ec0ff */
[----:B------:R-:W0:Y:S07]  /*10f10*/  POPC R11, R14 ;  /* 0x0000000e000b7309 */ /* 0x000e2e0000000000 */
[----:B-----5:R-:W2:Y:S04]  /*10f20*/  @P0 ATOMS.ADD R12, [UR7], R12 ;  /* 0x0000000cff0c098c */ /* 0x020ea80008000007 */
[----:B--2---:R-:W0:Y:S02]  /*10f30*/  SHFL.IDX PT, R10, R12, R13, 0x1f ;  /* 0x00001f0d0c0a7589 */ /* 0x004e2400000e0000 */
[----:B0-----:R-:W-:-:S05]  /*10f40*/  IMAD.IADD R10, R10, 0x1, R11 ;  /* 0x000000010a0a7824 */ /* 0x001fca00078e020b */
[----:B------:R-:W-:-:S05]  /*10f50*/  LEA R11, R10, UR6, 0x2 ;  /* 0x000000060a0b7c11 */ /* 0x000fca000f8e10ff */
[----:B------:R0:W-:Y:S02]  /*10f60*/  STS [R11], R4 ;  /* 0x000000040b007388 */ /* 0x0001e40000000800 */
.L_x_2460:
[----:B-1-3--:R-:W-:Y:S05]  /*10f70*/  BSYNC.RECONVERGENT B3 ;  /* 0x0000000000037941 */ /* 0x00afea0003800200 */
.L_x_2459:
        /* <DEDUP_REMOVED lines=19> */
.L_x_2458:
[----:B-1-3--:R-:W-:Y:S05]  /*110b0*/  BSYNC.RECONVERGENT B2 ;  /* 0x0000000000027941 */ /* 0x00afea0003800200 */
.L_x_2457:
[----:B0-2---:R-:W-:Y:S01]  /*110c0*/  VIADD R4, R4, 0x200 ;  /* 0x0000020004047836 */ /* 0x005fe20000000000 */
[----:B------:R-:W-:Y:S06]  /*110d0*/  @P2 BRA `(.L_x_2461) ;  /* 0xfffffffc000c2947 */ /* 0x000fec000383ffff */
.L_x_2456:
[----:B-1-34-:R-:W-:Y:S05]  /*110e0*/  BSYNC.RECONVERGENT B1 ;  /* 0x0000000000017941 */ /* 0x01afea0003800200 */
.L_x_2455:
[----:B------:R-:W0:Y:S01]  /*110f0*/  LDC R7, c[0x0][0x39c] ;  /* 0x0000e700ff077b82 */ /* 0x000e220000000800 */
[----:B------:R-:W-:-:S13]  /*11100*/  ISETP.GE.U32.AND P0, PT, R6, 0x600, PT ;  /* 0x000006000600780c */ /* 0x000fda0003f06070 */
[----:B------:R-:W-:Y:S05]  /*11110*/  @!P0 BRA `(.L_x_2454) ;  /* 0x0000002400848947 */ /* 0x000fea0003800000 */
[----:B------:R-:W-:Y:S01]  /*11120*/  BSSY.RECONVERGENT B1, `(.L_x_2462) ;  /* 0x00000eb000017945 */ /* 0x000fe20003800200 */
.L_x_2479:
[----:B0-2---:R-:W-:-:S04]  /*11130*/  IMAD R6, R4, R7, RZ ;  /* 0x0000000704067224 */ /* 0x005fc800078e02ff */
        /* <DEDUP_REMOVED lines=35> */
.L_x_2466:
[----:B------:R-:W-:Y:S05]  /*11370*/  BSYNC.RECONVERGENT B3 ;  /* 0x0000000000037941 */ /* 0x000fea0003800200 */
.L_x_2465:
        /* <DEDUP_REMOVED lines=19> */
.L_x_2464:
[----:B------:R-:W-:Y:S05]  /*114b0*/  BSYNC.RECONVERGENT B2 ;  /* 0x0000000000027941 */ /* 0x000fea0003800200 */
.L_x_2463:
[----:B01----:R-:W-:-:S04]  /*114c0*/  IMAD R11, R7, 0x200, R6 ;  /* 0x00000200070b7824 */ /* 0x003fc800078e0206 */
        /* <DEDUP_REMOVED lines=36> */
.L_x_2470:
[----:B------:R-:W-:Y:S05]  /*11710*/  BSYNC.RECONVERGENT B3 ;  /* 0x0000000000037941 */ /* 0x000fea0003800200 */
.L_x_2469:
        /* <DEDUP_REMOVED lines=19> */
.L_x_2468:
[----:B------:R-:W-:Y:S05]  /*11850*/  BSYNC.RECONVERGENT B2 ;  /* 0x0000000000027941 */ /* 0x000fea0003800200 */
.L_x_2467:
        /* <DEDUP_REMOVED lines=37> */
.L_x_2474:
[----:B------:R-:W-:Y:S05]  /*11ab0*/  BSYNC.RECONVERGENT B3 ;  /* 0x0000000000037941 */ /* 0x000fea0003800200 */
.L_x_2473:
        /* <DEDUP_REMOVED lines=19> */
.L_x_2472:
[----:B------:R-:W-:Y:S05]  /*11bf0*/  BSYNC.RECONVERGENT B2 ;  /* 0x0000000000027941 */ /* 0x000fea0003800200 */
.L_x_2471:
        /* <DEDUP_REMOVED lines=37> */
.L_x_2478:
[----:B------:R-:W-:Y:S05]  /*11e50*/  BSYNC.RECONVERGENT B3 ;  /* 0x0000000000037941 */ /* 0x000fea0003800200 */
.L_x_2477:
        /* <DEDUP_REMOVED lines=8> */
[----:B------:R-:W1:Y:S06]  /*11ee0*/  POPC R13, R12 ;  /* 0x0000000c000d7309 */ /* 0x000e6c0000000000 */
[----:B---3--:R-:W0:Y:S04]  /*11ef0*/  @P0 ATOMS.ADD R11, [R9+0x8a0], R8 ;  /* 0x0008a008090b038c */ /* 0x008e280000000000 */
        /* <DEDUP_REMOVED lines=9> */
.L_x_2476:
[----:B------:R-:W-:Y:S05]  /*11f90*/  BSYNC.RECONVERGENT B2 ;  /* 0x0000000000027941 */ /* 0x000fea0003800200 */
.L_x_2475:
[----:B------:R-:W-:-:S05]  /*11fa0*/  VIADD R4, R4, 0x800 ;  /* 0x0000080004047836 */ /* 0x000fca0000000000 */
[----:B------:R-:W-:-:S13]  /*11fb0*/  ISETP.GE.U32.AND P0, PT, R4, UR4, PT ;  /* 0x0000000404007c0c */ /* 0x000fda000bf06070 */
[----:B------:R-:W-:Y:S05]  /*11fc0*/  @!P0 BRA `(.L_x_2479) ;  /* 0xfffffff000588947 */ /* 0x000fea000383ffff */
[----:B------:R-:W-:Y:S05]  /*11fd0*/  BSYNC.RECONVERGENT B1 ;  /* 0x0000000000017941 */ /* 0x000fea0003800200 */
.L_x_2462:
[----:B------:R-:W-:Y:S05]  /*11fe0*/  BRA `(.L_x_2454) ;  /* 0x0000001400d07947 */ /* 0x000fea0003800000 */
.L_x_2453:
[----:B------:R-:W1:Y:S01]  /*11ff0*/  LDC R4, c[0x0][0x380] ;  /* 0x0000e000ff047b82 */ /* 0x000e620000000800 */
[----:B------:R-:W3:Y:S01]  /*12000*/  LDCU UR6, c[0x0][0x398] ;  /* 0x00007300ff0677ac */ /* 0x000ee20008000800 */
[----:B------:R-:W-:Y:S01]  /*12010*/  BSSY.RECONVERGENT B1, `(.L_x_2480) ;  /* 0x00000fa000017945 */ /* 0x000fe20003800200 */
[----:B--2---:R-:W-:Y:S01]  /*12020*/  IMAD R12, R0, 0x4, R9 ;  /* 0x00000004000c7824 */ /* 0x004fe200078e0209 */
[----:B------:R-:W2:Y:S01]  /*12030*/  LDCU UR12, c[0x0][0x3a0] ;  /* 0x00007400ff0c77ac */ /* 0x000ea20008000800 */
[----:B---3--:R-:W-:-:S04]  /*12040*/  IMAD R7, R7, UR6, RZ ;  /* 0x0000000607077c24 */ /* 0x008fc8000f8e02ff */
[----:B-1----:R-:W-:-:S05]  /*12050*/  IMAD.U32 R4, R7, 0x4, R4 ;  /* 0x0000000407047824 */ /* 0x002fca00078e0004 */
        /* <DEDUP_REMOVED lines=16> */
[----:B------:R-:W-:-:S07]  /*12160*/  IMAD.WIDE.U32 R6, R4, 0x4, R2 ;  /* 0x0000000404067825 */ /* 0x000fce00078e0002 */
.L_x_2498:
[----:B0-----:R-:W-:-:S04]  /*12170*/  SHF.R.S64 R9, RZ, 0x1c, R13 ;  /* 0x0000001cff097819 */ /* 0x001fc8000000100d */
        /* <DEDUP_REMOVED lines=37> */
.L_x_2485:
[----:B------:R-:W-:Y:S05]  /*123d0*/  BSYNC.RECONVERGENT B3 ;  /* 0x0000000000037941 */ /* 0x000fea0003800200 */
.L_x_2484:
        /* <DEDUP_REMOVED lines=19> */
.L_x_2483:
[----:B------:R-:W-:Y:S05]  /*12510*/  BSYNC.RECONVERGENT B2 ;  /* 0x0000000000027941 */ /* 0x000fea0003800200 */
.L_x_2482:
        /* <DEDUP_REMOVED lines=34> */
.L_x_2489:
[----:B------:R-:W-:Y:S05]  /*12740*/  BSYNC.RECONVERGENT B3 ;  /* 0x0000000000037941 */ /* 0x000fea0003800200 */
.L_x_2488:
        /* <DEDUP_REMOVED lines=19> */
.L_x_2487:
[----:B------:R-:W-:Y:S05]  /*12880*/  BSYNC.RECONVERGENT B2 ;  /* 0x0000000000027941 */ /* 0x000fea0003800200 */
.L_x_2486:
        /* <DEDUP_REMOVED lines=34> */
.L_x_2493:
[----:B------:R-:W-:Y:S05]  /*12ab0*/  BSYNC.RECONVERGENT B3 ;  /* 0x0000000000037941 */ /* 0x000fea0003800200 */
.L_x_2492:
        /* <DEDUP_REMOVED lines=19> */
.L_x_2491:
[----:B------:R-:W-:Y:S05]  /*12bf0*/  BSYNC.RECONVERGENT B2 ;  /* 0x0000000000027941 */ /* 0x000fea0003800200 */
.L_x_2490:
        /* <DEDUP_REMOVED lines=34> */
.L_x_2497:
[----:B------:R-:W-:Y:S05]  /*12e20*/  BSYNC.RECONVERGENT B3 ;  /* 0x0000000000037941 */ /* 0x000fea0003800200 */
.L_x_2496:
        /* <DEDUP_REMOVED lines=19> */
.L_x_2495:
[----:B------:R-:W-:Y:S05]  /*12f60*/  BSYNC.RECONVERGENT B2 ;  /* 0x0000000000027941 */ /* 0x000fea0003800200 */
.L_x_2494:
[----:B01----:R-:W-:-:S04]  /*12f70*/  VIADD R15, R13, 0x200 ;  /* 0x000002000d0f7836 */ /* 0x003fc80000000000 */
[----:B------:R-:W-:Y:S01]  /*12f80*/  IMAD.MOV.U32 R13, RZ, RZ, R15 ;  /* 0x000000ffff0d7224 */ /* 0x000fe200078e000f */
[----:B------:R-:W-:-:S13]  /*12f90*/  ISETP.GT.AND P0, PT, R14, R15, PT ;  /* 0x0000000f0e00720c */ /* 0x000fda0003f04270 */
[----:B------:R-:W-:Y:S05]  /*12fa0*/  @P0 BRA `(.L_x_2498) ;  /* 0xfffffff000700947 */ /* 0x000fea000383ffff */
.L_x_2481:
[----:B------:R-:W-:Y:S05]  /*12fb0*/  BSYNC.RECONVERGENT B1 ;  /* 0x0000000000017941 */ /* 0x000fea0003800200 */
.L_x_2480:
[----:B------:R-:W-:Y:S01]  /*12fc0*/  ISETP.GE.U32.AND P0, PT, R5, R4, PT ;  /* 0x000000040500720c */ /* 0x000fe20003f06070 */
[----:B------:R-:W-:-:S12]  /*12fd0*/  BSSY.RECONVERGENT B1, `(.L_x_2499) ;  /* 0x000003a000017945 */ /* 0x000fd80003800200 */
[----:B------:R-:W-:Y:S05]  /*12fe0*/  @P0 BRA `(.L_x_2500) ;  /* 0x0000000000e00947 */ /* 0x000fea0003800000 */
[----:B------:R-:W-:-:S04]  /*12ff0*/  LEA R6, P0, R5, R2, 0x2 ;  /* 0x0000000205067211 */ /* 0x000fc800078010ff */
[----:B------:R-:W-:-:S06]  /*13000*/  LEA.HI.X R7, R5, R3, RZ, 0x2, P0 ;  /* 0x0000000305077211 */ /* 0x000fcc00000f14ff */
[----:B------:R-:W2:Y:S02]  /*13010*/  LDG.E R7, desc[UR10][R6.64] ;  /* 0x0000000a06077981 */ /* 0x000ea4000c1e1900 */
[C---:B--2---:R-:W-:Y:S02]  /*13020*/  ISETP.GE.AND P0, PT, R7.reuse, RZ, PT ;  /* 0x000000ff0700720c */ /* 0x044fe40003f06270 */
[----:B0-----:R-:W-:-:S04]  /*13030*/  LOP3.LUT R8, R7, 0x7ffffc00, RZ, 0xc, !PT ;  /* 0x7ffffc0007087812 */ /* 0x001fc800078e0cff */
        /* <DEDUP_REMOVED lines=30> */
.L_x_2502:
[----:B------:R-:W-:Y:S05]  /*13220*/  BSYNC.RECONVERGENT B2 ;  /* 0x0000000000027941 */ /* 0x000fea0003800200 */
.L_x_2501:
        /* <DEDUP_REMOVED lines=20> */
.L_x_2500:
[----:B------:R-:W-:Y:S05]  /*13370*/  BSYNC.RECONVERGENT B1 ;  /* 0x0000000000017941 */ /* 0x000fea0003800200 */
.L_x_2499:
[----:B------:R-:W-:-:S04]  /*13380*/  IMAD.IADD R7, R5, 0x1, R4 ;  /* 0x0000000105077824 */ /* 0x000fc800078e0204 */
[----:B------:R-:W-:-:S05]  /*13390*/  IMAD R7, R14, 0x4, R7 ;  /* 0x000000040e077824 */ /* 0x000fca00078e0207 */
[----:B------:R-:W-:-:S13]  /*133a0*/  ISETP.GE.AND P0, PT, R7, UR4, PT ;  /* 0x0000000407007c0c */ /* 0x000fda000bf06270 */
        /* <DEDUP_REMOVED lines=24> */
[----:B------:R-:W5:Y:S01]  /*13530*/  POPC R2, UR8 ;  /* 0x0000000800027d09 */ /* 0x000f620008000000 */
[----:B---3--:R-:W-:Y:S02]  /*13540*/  ULEA UR6, UR7, UR6, 0x18 ;  /* 0x0000000607067291 */ /* 0x008fe4000f8ec0ff */
[----:B------:R-:W-:Y:S01]  /*13550*/  ULEA UR4, UR7, UR4, 0x18 ;  /* 0x0000000407047291 */ /* 0x000fe2000f8ec0ff */
[----:B--2---:R-:W-:Y:S02]  /*13560*/  ISETP.EQ.U32.AND P0, PT, R3, R0, PT ;  /* 0x000000000300720c */ /* 0x004fe40003f02070 */
[----:B----4-:R-:W-:-:S04]  /*13570*/  LOP3.LUT R4, R4, UR8, RZ, 0xc0, !PT ;  /* 0x0000000804047c12 */ /* 0x010fc8000f8ec0ff */
[----:B0-----:R-:W0:Y:S07]  /*13580*/  POPC R9, R4 ;  /* 0x0000000400097309 */ /* 0x001e2e0000000000 */
[----:B-----5:R-:W2:Y:S04]  /*13590*/  @P0 ATOMS.ADD R2, [UR6], R2 ;  /* 0x00000002ff02098c */ /* 0x020ea80008000006 */
[----:B--2---:R-:W0:Y:S02]  /*135a0*/  SHFL.IDX PT, R0, R2, R3, 0x1f ;  /* 0x00001f0302007589 */ /* 0x004e2400000e0000 */
[----:B0-----:R-:W-:-:S05]  /*135b0*/  IMAD.IADD R0, R0, 0x1, R9 ;  /* 0x0000000100007824 */ /* 0x001fca00078e0209 */
[----:B------:R-:W-:-:S05]  /*135c0*/  LEA R0, R0, UR4, 0x2 ;  /* 0x0000000400007c11 */ /* 0x000fca000f8e10ff */
[----:B------:R2:W-:Y:S02]  /*135d0*/  STS [R0], R7 ;  /* 0x0000000700007388 */ /* 0x0005e40000000800 */
.L_x_2504:
[----:B------:R-:W-:Y:S05]  /*135e0*/  BSYNC.RECONVERGENT B1 ;  /* 0x0000000000017941 */ /* 0x000fea0003800200 */
.L_x_2503:
[----:B------:R-:W-:Y:S05]  /*135f0*/  @P1 BRA `(.L_x_2454) ;  /* 0x00000000004c1947 */ /* 0x000fea0003800000 */
[----:B0-----:R-:W0:Y:S01]  /*13600*/  S2R R9, SR_LANEID ;  /* 0x0000000000097919 */ /* 0x001e220000000000 */
[----:B------:R-:W-:Y:S02]  /*13610*/  VOTEU.ANY UR4, UPT, PT ;  /* 0x0000000000047886 */ /* 0x000fe400038e0100 */
[----:B------:R-:W0:Y:S01]  /*13620*/  FLO.U32 R2, UR4 ;  /* 0x0000000400027d00 */ /* 0x000e2200080e0000 */
[----:B------:R-:W3:Y:S07]  /*13630*/  S2R R4, SR_LTMASK ;  /* 0x0000000000047919 */ /* 0x000eee0000003900 */
[----:B------:R-:W4:Y:S01]  /*13640*/  POPC R3, UR4 ;  /* 0x0000000400037d09 */ /* 0x000f220008000000 */
[----:B0-----:R-:W-:-:S02]  /*13650*/  ISETP.EQ.U32.AND P0, PT, R2, R9, PT ;  /* 0x000000090200720c */ /* 0x001fc40003f02070 */
[----:B---3--:R-:W-:Y:S01]  /*13660*/  LOP3.LUT R4, R4, UR4, RZ, 0xc0, !PT ;  /* 0x0000000404047c12 */ /* 0x008fe2000f8ec0ff */
[----:B------:R-:W0:Y:S04]  /*13670*/  LDCU UR4, c[0x0][0x3a0] ;  /* 0x00007400ff0477ac */ /* 0x000e280008000800 */
[----:B------:R-:W3:Y:S06]  /*13680*/  POPC R9, R4 ;  /* 0x0000000400097309 */ /* 0x000eec0000000000 */
[----:B----4-:R-:W2:Y:S04]  /*13690*/  @P0 ATOMS.ADD R3, [R12+0x8a0], R3 ;  /* 0x0008a0030c03038c */ /* 0x010ea80000000000 */
[----:B--2---:R-:W3:Y:S02]  /*136a0*/  SHFL.IDX PT, R0, R3, R2, 0x1f ;  /* 0x00001f0203007589 */ /* 0x004ee400000e0000 */
[----:B---3--:R-:W-:-:S05]  /*136b0*/  IMAD.IADD R0, R0, 0x1, R9 ;  /* 0x0000000100007824 */ /* 0x008fca00078e0209 */
[----:B0-----:R-:W-:-:S13]  /*136c0*/  ISETP.GE.AND P0, PT, R0, UR4, PT ;  /* 0x0000000400007c0c */ /* 0x001fda000bf06270 */
[----:B------:R-:W0:Y:S01]  /*136d0*/  @!P0 S2R R9, SR_CgaCtaId ;  /* 0x0000000000098919 */ /* 0x000e220000008800 */
[----:B-1----:R-:W-:-:S05]  /*136e0*/  @!P0 MOV R6, 0x400 ;  /* 0x0000040000068802 */ /* 0x002fca0000000f00 */
[----:B------:R-:W-:-:S05]  /*136f0*/  @!P0 VIADD R6, R6, 0x4010 ;  /* 0x0000401006068836 */ /* 0x000fca0000000000 */
[----:B0-----:R-:W-:-:S05]  /*13700*/  @!P0 LEA R9, R9, R6, 0x18 ;  /* 0x0000000609098211 */ /* 0x001fca00078ec0ff */
[----:B------:R-:W-:-:S05]  /*13710*/  @!P0 IMAD R0, R0, 0x4, R9 ;  /* 0x0000000400008824 */ /* 0x000fca00078e0209 */
[----:B------:R0:W-:Y:S02]  /*13720*/  @!P0 STS [R0], R7 ;  /* 0x0000000700008388 */ /* 0x0001e40000000800 */
.L_x_2454:
[----:B-1-34-:R-:W-:Y:S05]  /*13730*/  BSYNC.RECONVERGENT B0 ;  /* 0x0000000000007941 */ /* 0x01afea0003800200 */
.L_x_2452:
[----:B------:R-:W-:Y:S06]  /*13740*/  BAR.SYNC.DEFER_BLOCKING 0x0 ;  /* 0x0000000000007b1d */ /* 0x000fec0000010000 */
[----:B------:R-:W-:Y:S05]  /*13750*/  BRA `(.L_x_2505) ;  /* 0x0000000800807947 */ /* 0x000fea0003800000 */
.L_x_2213:
[----:B------:R-:W1:Y:S01]  /*13760*/  LDS R0, [UR7+0x4004] ;  /* 0x00400407ff007984 */ /* 0x000e620008000800 */
[----:B------:R-:W-:Y:S01]  /*13770*/  BSSY.RECONVERGENT B0, `(.L_x_2506) ;  /* 0x000009d000007945 */ /* 0x000fe20003800200 */
[----:B-1----:R-:W-:-:S13]  /*13780*/  ISETP.GE.AND P0, PT, R5, R0, PT ;  /* 0x000000000500720c */ /* 0x002fda0003f06270 */
[----:B------:R-:W-:Y:S05]  /*13790*/  @P0 BRA `(.L_x_2507) ;  /* 0x0000000800680947 */ /* 0x000fea0003800000 */
[----:B------:R-:W1:Y:S01]  /*137a0*/  LDS R2, [UR7+0x400c] ;  /* 0x00400c07ff027984 */ /* 0x000e620008000800 */
[C---:B---34-:R-:W-:Y:S01]  /*137b0*/  LOP3.LUT R21, R0.reuse, 0x7, RZ, 0xc0, !PT ;  /* 0x0000000700157812 */ /* 0x058fe200078ec0ff */
[----:B------:R-:W-:Y:S01]  /*137c0*/  IMAD.MOV.U32 R7, RZ, RZ, R5 ;  /* 0x000000ffff077224 */ /* 0x000fe200078e0005 */
[----:B------:R-:W-:-:S03]  /*137d0*/  LOP3.LUT R23, R0, 0x3, RZ, 0xc0, !PT ;  /* 0x0000000300177812 */ /* 0x000fc600078ec0ff */
[----:B------:R-:W-:-:S05]  /*137e0*/  VIADD R3, R21, 0xffffffff ;  /* 0xffffffff15037836 */ /* 0x000fca0000000000 */
[----:B------:R-:W-:Y:S02]  /*137f0*/  ISETP.GE.U32.AND P3, PT, R3, 0x3, PT ;  /* 0x000000030300780c */ /* 0x000fe40003f66070 */
[----:B------:R-:W-:-:S11]  /*13800*/  LOP3.LUT R3, R0, 0x7ffffff8, RZ, 0xc0, !PT ;  /* 0x7ffffff800037812 */ /* 0x000fd600078ec0ff */
.L_x_2513:
[----:B--2---:R-:W2:Y:S01]  /*13810*/  S2R R4, SR_CgaCtaId ;  /* 0x0000000000047919 */ /* 0x004ea20000008800 */
[----:B------:R-:W-:Y:S01]  /*13820*/  MOV R17, 0x400 ;  /* 0x0000040000117802 */ /* 0x000fe20000000f00 */
[----:B------:R-:W-:Y:S01]  /*13830*/  IMAD.MOV.U32 R10, RZ, RZ, RZ ;  /* 0x000000ffff0a7224 */ /* 0x000fe200078e00ff */
[----:B------:R-:W-:Y:S01]  /*13840*/  ISETP.GE.U32.AND P0, PT, R0, 0x8, PT ;  /* 0x000000080000780c */ /* 0x000fe20003f06070 */
[----:B------:R-:W-:Y:S01]  /*13850*/  IMAD.MOV.U32 R19, RZ, RZ, RZ ;  /* 0x000000ffff137224 */ /* 0x000fe200078e00ff */
[----:B--2---:R-:W-:-:S05]  /*13860*/  LEA R6, R4, R17, 0x18 ;  /* 0x0000001104067211 */ /* 0x004fca00078ec0ff */
[----:B0-----:R-:W-:-:S05]  /*13870*/  IMAD R16, R7, 0x4, R6 ;  /* 0x0000000407107824 */ /* 0x001fca00078e0206 */
[----:B------:R0:W2:Y:S01]  /*13880*/  LDS R18, [R16+0x2000] ;  /* 0x0020000010127984 */ /* 0x0000a20000000800 */
[----:B------:R-:W-:Y:S05]  /*13890*/  @!P0 BRA `(.L_x_2508) ;  /* 0x0000000400008947 */ /* 0x000fea0003800000 */
[----:B------:R-:W-:Y:S02]  /*138a0*/  VIADD R20, R6, 0x2010 ;  /* 0x0000201006147836 */ /* 0x000fe40000000000 */
[----:B------:R-:W-:Y:S02]  /*138b0*/  IMAD.MOV.U32 R22, RZ, RZ, RZ ;  /* 0x000000ffff167224 */ /* 0x000fe400078e00ff */
[----:B------:R-:W-:-:S07]  /*138c0*/  IMAD.MOV.U32 R19, RZ, RZ, RZ ;  /* 0x000000ffff137224 */ /* 0x000fce00078e00ff */
.L_x_2509:
        /* <DEDUP_REMOVED lines=61> */
.L_x_2508:
        /* <DEDUP_REMOVED lines=34> */
.L_x_2511:
        /* <DEDUP_REMOVED lines=19> */
.L_x_2512:
        /* <DEDUP_REMOVED lines=10> */
.L_x_2510:
[----:B------:R-:W3:Y:S01]  /*14090*/  LDCU UR4, c[0x0][0x3a0] ;  /* 0x00007400ff0477ac */ /* 0x000ee20008000800 */
[----:B-1----:R-:W-:Y:S02]  /*140a0*/  IMAD.IADD R9, R19, 0x1, R2 ;  /* 0x0000000113097824 */ /* 0x002fe400078e0202 */
[----:B------:R-:W-:-:S03]  /*140b0*/  VIADD R7, R7, 0x200 ;  /* 0x0000020007077836 */ /* 0x000fc60000000000 */
[----:B---3--:R-:W-:-:S13]  /*140c0*/  ISETP.GE.AND P0, PT, R9, UR4, PT ;  /* 0x0000000409007c0c */ /* 0x008fda000bf06270 */
[----:B0-----:R-:W0:Y:S01]  /*140d0*/  @!P0 LDS R16, [R16] ;  /* 0x0000000010108984 */ /* 0x001e220000000800 */
[----:B------:R-:W-:-:S05]  /*140e0*/  @!P0 VIADD R17, R17, 0x4010 ;  /* 0x0000401011118836 */ /* 0x000fca0000000000 */
[----:B------:R-:W-:-:S05]  /*140f0*/  @!P0 LEA R4, R4, R17, 0x18 ;  /* 0x0000001104048211 */ /* 0x000fca00078ec0ff */
[----:B------:R-:W-:-:S05]  /*14100*/  @!P0 IMAD R9, R9, 0x4, R4 ;  /* 0x0000000409098824 */ /* 0x000fca00078e0204 */
[----:B0-----:R0:W-:Y:S01]  /*14110*/  @!P0 STS [R9], R16 ;  /* 0x0000001009008388 */ /* 0x0011e20000000800 */
[----:B------:R-:W-:-:S13]  /*14120*/  ISETP.GE.AND P0, PT, R7, R0, PT ;  /* 0x000000000700720c */ /* 0x000fda0003f06270 */
[----:B0-----:R-:W-:Y:S05]  /*14130*/  @!P0 BRA `(.L_x_2513) ;  /* 0xfffffff400b48947 */ /* 0x001fea000383ffff */
.L_x_2507:
[----:B------:R-:W-:Y:S05]  /*14140*/  BSYNC.RECONVERGENT B0 ;  /* 0x0000000000007941 */ /* 0x000fea0003800200 */
.L_x_2506:
[----:B------:R-:W-:Y:S06]  /*14150*/  BAR.SYNC.DEFER_BLOCKING 0x0 ;  /* 0x0000000000007b1d */ /* 0x000fec0000010000 */
.L_x_2505:
[----:B0-2---:R-:W0:Y:S02]  /*14160*/  LDC R0, c[0x0][0x3a0] ;  /* 0x0000e800ff007b82 */ /* 0x005e240000000800 */
[----:B0-----:R-:W-:-:S13]  /*14170*/  ISETP.GE.AND P0, PT, R5, R0, PT ;  /* 0x000000000500720c */ /* 0x001fda0003f06270 */
[----:B------:R-:W-:Y:S05]  /*14180*/  @P0 EXIT ;  /* 0x000000000000094d */ /* 0x000fea0003800000 */
[----:B------:R-:W0:Y:S01]  /*14190*/  S2UR UR4, SR_CTAID.X ;  /* 0x00000000000479c3 */ /* 0x000e220000002500 */
[----:B------:R-:W1:Y:S01]  /*141a0*/  LDCU UR5, c[0x0][0x39c] ;  /* 0x00007380ff0577ac */ /* 0x000e620008000800 */
[----:B------:R-:W-:Y:S01]  /*141b0*/  SHF.R.S32.HI R2, RZ, 0x1f, R0 ;  /* 0x0000001fff027819 */ /* 0x000fe20000011400 */
[----:B-1----:R-:W-:-:S04]  /*141c0*/  UISETP.NE.AND UP0, UPT, UR5, 0x1, UPT ;  /* 0x000000010500788c */ /* 0x002fc8000bf05270 */
[----:B0-----:R-:W-:Y:S02]  /*141d0*/  IMAD R7, R2, UR4, RZ ;  /* 0x0000000402077c24 */ /* 0x001fe4000f8e02ff */
[----:B------:R-:W-:-:S04]  /*141e0*/  IMAD.WIDE.U32 R2, R0, UR4, RZ ;  /* 0x0000000400027c25 */ /* 0x000fc8000f8e00ff */
[----:B------:R-:W-:Y:S01]  /*141f0*/  IMAD.IADD R7, R3, 0x1, R7 ;  /* 0x0000000103077824 */ /* 0x000fe200078e0207 */
[----:B------:R-:W-:Y:S06]  /*14200*/  BRA.U UP0, `(.L_x_2514) ;  /* 0x0000000900247547 */ /* 0x000fec000b800000 */
[----:B---34-:R-:W-:Y:S01]  /*14210*/  LOP3.LUT R9, RZ, R5, RZ, 0x33, !PT ;  /* 0x00000005ff097212 */ /* 0x018fe200078e33ff */
        /* <DEDUP_REMOVED lines=24> */
.L_x_2517:
        /* <DEDUP_REMOVED lines=10> */
.L_x_2516:
[----:B------:R-:W-:Y:S05]  /*14440*/  BSYNC.RECONVERGENT B0 ;  /* 0x0000000000007941 */ /* 0x000fea0003800200 */
.L_x_2515:
        /* <DEDUP_REMOVED lines=21> */
.L_x_2520:
        /* <DEDUP_REMOVED lines=40> */
.L_x_2519:
[----:B------:R-:W-:Y:S05]  /*14820*/  BSYNC.RECONVERGENT B0 ;  /* 0x0000000000007941 */ /* 0x000fea0003800200 */
.L_x_2518:
[----:B------:R-:W-:Y:S01]  /*14830*/  IMAD.IADD R6, R0, 0x1, -R5 ;  /* 0x0000000100067824 */ /* 0x000fe200078e0a05 */
[----:B------:R-:W-:Y:S04]  /*14840*/  BSSY.RECONVERGENT B0, `(.L_x_2521) ;  /* 0x000001a000007945 */ /* 0x000fe80003800200 */
[----:B------:R-:W-:-:S13]  /*14850*/  ISETP.GT.AND P1, PT, R6, 0x800, PT ;  /* 0x000008000600780c */ /* 0x000fda0003f24270 */
[----:B------:R-:W-:Y:S05]  /*14860*/  @!P1 BRA `(.L_x_2522) ;  /* 0x00000000005c9947 */ /* 0x000fea0003800000 */
[----:B------:R-:W1:Y:S01]  /*14870*/  LDS R7, [R4+-0x1000] ;  /* 0xfff0000004077984 */ /* 0x000e620000000800 */
[----:B------:R-:W-:Y:S01]  /*14880*/  IADD3 R6, P1, PT, R2, 0x4000, RZ ;  /* 0x0000400002067810 */ /* 0x000fe20007f3e0ff */
[----:B------:R-:W-:Y:S01]  /*14890*/  VIADD R5, R5, 0x1000 ;  /* 0x0000100005057836 */ /* 0x000fe20000000000 */
[----:B------:R-:W-:Y:S01]  /*148a0*/  PLOP3.LUT P0, PT, PT, PT, PT, 0x8, 0x80 ;  /* 0x000000000080781c */ /* 0x000fe20003f0e170 */
[----:B0-----:R-:W0:Y:S02]  /*148b0*/  LDS R9, [R4+-0x800] ;  /* 0xfff8000004097984 */ /* 0x001e240000000800 */
        /* <DEDUP_REMOVED lines=18> */
.L_x_2522:
[----:B------:R-:W-:Y:S05]  /*149e0*/  BSYNC.RECONVERGENT B0 ;  /* 0x0000000000007941 */ /* 0x000fea0003800200 */
.L_x_2521:
[----:B------:R-:W-:-:S13]  /*149f0*/  ISETP.LT.OR P0, PT, R5, R0, P0 ;  /* 0x000000000500720c */ /* 0x000fda0000701670 */
[----:B------:R-:W-:Y:S05]  /*14a00*/  @!P0 EXIT ;  /* 0x000000000000894d */ /* 0x000fea0003800000 */
[----:B------:R-:W1:Y:S04]  /*14a10*/  LDS R5, [R4+-0x1000] ;  /* 0xfff0000004057984 */ /* 0x000e680000000800 */
[----:B------:R-:W2:Y:S04]  /*14a20*/  LDS R7, [R4+-0x800] ;  /* 0xfff8000004077984 */ /* 0x000ea80000000800 */
[----:B0-----:R-:W0:Y:S04]  /*14a30*/  LDS R9, [R4] ;  /* 0x0000000004097984 */ /* 0x001e280000000800 */
[----:B------:R-:W3:Y:S04]  /*14a40*/  LDS R11, [R4+0x800] ;  /* 0x00080000040b7984 */ /* 0x000ee80000000800 */
[----:B-1----:R-:W-:Y:S04]  /*14a50*/  STG.E desc[UR10][R2.64+-0x1000], R5 ;  /* 0xfff0000502007986 */ /* 0x002fe8000c10190a */
[----:B--2---:R-:W-:Y:S04]  /*14a60*/  STG.E desc[UR10][R2.64+-0x800], R7 ;  /* 0xfff8000702007986 */ /* 0x004fe8000c10190a */
[----:B0-----:R-:W-:Y:S04]  /*14a70*/  STG.E desc[UR10][R2.64], R9 ;  /* 0x0000000902007986 */ /* 0x001fe8000c10190a */
[----:B---3--:R-:W-:Y:S01]  /*14a80*/  STG.E desc[UR10][R2.64+0x800], R11 ;  /* 0x0008000b02007986 */ /* 0x008fe2000c10190a */
[----:B------:R-:W-:Y:S05]  /*14a90*/  EXIT ;  /* 0x000000000000794d */ /* 0x000fea0003800000 */
.L_x_2514:
        /* <DEDUP_REMOVED lines=25> */
.L_x_2525:
        /* <DEDUP_REMOVED lines=10> */
.L_x_2524:
[----:B------:R-:W-:Y:S05]  /*14cd0*/  BSYNC.RECONVERGENT B0 ;  /* 0x0000000000007941 */ /* 0x000fea0003800200 */
.L_x_2523:
        /* <DEDUP_REMOVED lines=21> */
.L_x_2528:
[----:B------:R-:W0:Y:S01]  /*14e30*/  LDS R7, [R4+-0x1000] ;  /* 0xfff0000004077984 */ /* 0x000e220000000800 */
[----:B------:R-:W-:Y:S01]  /*14e40*/  VIADD R5, R5, 0x2000 ;  /* 0x0000200005057836 */ /* 0x000fe20000000000 */
[----:B------:R-:W-:Y:S02]  /*14e50*/  IADD3 R6, P1, PT, R2, 0x8000, RZ ;  /* 0x0000800002067810 */ /* 0x000fe40007f3e0ff */
        /* <DEDUP_REMOVED lines=20> */
[----:B0-----:R-:W-:-:S03]  /*14fa0*/  IMAD.X R7, RZ, RZ, R3, P1 ;  /* 0x000000ffff077224 */ /* 0x001fc600008e0603 */
[----:B---3--:R-:W-:Y:S04]  /*14fb0*/  STG.E desc[UR10][R2.64+0x800], R13 ;  /* 0x0008000d02007986 */ /* 0x008fe8000c10190a */
        /* <DEDUP_REMOVED lines=15> */
.L_x_2527:
[----:B------:R-:W-:Y:S05]  /*150b0*/  BSYNC.RECONVERGENT B0 ;  /* 0x0000000000007941 */ /* 0x000fea0003800200 */
.L_x_2526:
        /* <DEDUP_REMOVED lines=27> */
.L_x_2530:
[----:B------:R-:W-:Y:S05]  /*15270*/  BSYNC.RECONVERGENT B0 ;  /* 0x0000000000007941 */ /* 0x000fea0003800200 */
.L_x_2529:
        /* <DEDUP_REMOVED lines=11> */
.L_x_2156:
[----:B------:R-:W-:Y:S02]  /*15330*/  IMAD.MOV.U32 R13, RZ, RZ, R35 ;  /* 0x000000ffff0d7224 */ /* 0x000fe400078e0023 */
[----:B------:R-:W-:Y:S02]  /*15340*/  IMAD.MOV.U32 R10, RZ, RZ, 0x1 ;  /* 0x00000001ff0a7424 */ /* 0x000fe400078e00ff */
[----:B------:R-:W-:Y:S02]  /*15350*/  IMAD.MOV.U32 R11, RZ, RZ, RZ ;  /* 0x000000ffff0b7224 */ /* 0x000fe400078e00ff */
[----:B------:R-:W-:-:S07]  /*15360*/  IMAD.MOV.U32 R8, RZ, RZ, -0x1 ;  /* 0xffffffffff087424 */ /* 0x000fce00078e00ff */
[----:B------:R-:W-:Y:S05]  /*15370*/  WARPSYNC.COLLECTIVE R8, `(.L_x_2531) ;  /* 0x0000000008087348 */ /* 0x000fea0003c00000 */
[----:B------:R0:W1:Y:S02]  /*15380*/  SHFL.UP P0, R12, R13, R10, R11 ;  /* 0x0400000a0d0c7389 */ /* 0x000064000000000b */
[----:B01----:R-:W-:Y:S05]  /*15390*/  ENDCOLLECTIVE ;  /* 0x000000000000791b */ /* 0x003fea0003800000 */
.L_x_2531:
[----:B------:R-:W-:Y:S02]  /*153a0*/  IMAD.MOV.U32 R10, RZ, RZ, 0x2 ;  /* 0x00000002ff0a7424 */ /* 0x000fe400078e00ff */
[----:B------:R-:W-:-:S04]  /*153b0*/  IMAD.MOV.U32 R34, RZ, RZ, R12 ;  /* 0x000000ffff227224 */ /* 0x000fc800078e000c */
[----:B------:R-:W-:-:S04]  /*153c0*/  @P0 IMAD.IADD R34, R35, 0x1, R34 ;  /* 0x0000000123220824 */ /* 0x000fc800078e0222 */
[----:B------:R-:W-:-:S07]  /*153d0*/  IMAD.MOV.U32 R13, RZ, RZ, R34 ;  /* 0x000000ffff0d7224 */ /* 0x000fce00078e0022 */
[----:B------:R-:W-:Y:S05]  /*153e0*/  WARPSYNC.COLLECTIVE R8, `(.L_x_2532) ;  /* 0x0000000008087348 */ /* 0x000fea0003c00000 */
[----:B------:R0:W1:Y:S02]  /*153f0*/  SHFL.UP P0, R12, R13, R10, R11 ;  /* 0x0400000a0d0c7389 */ /* 0x000064000000000b */
[----:B01----:R-:W-:Y:S05]  /*15400*/  ENDCOLLECTIVE ;  /* 0x000000000000791b */ /* 0x003fea0003800000 */
.L_x_2532:
[----:B------:R-:W-:Y:S02]  /*15410*/  IMAD.MOV.U32 R10, RZ, RZ, 0x4 ;  /* 0x00000004ff0a7424 */ /* 0x000fe400078e00ff */
[----:B------:R-:W-:-:S04]  /*15420*/  IMAD.MOV.U32 R37, RZ, RZ, R12 ;  /* 0x000000ffff257224 */ /* 0x000fc800078e000c */
[----:B------:R-:W-:-:S04]  /*15430*/  @P0 IMAD.IADD R37, R34, 0x1, R37 ;  /* 0x0000000122250824 */ /* 0x000fc800078e0225 */
[----:B------:R-:W-:-:S07]  /*15440*/  IMAD.MOV.U32 R13, RZ, RZ, R37 ;  /* 0x000000ffff0d7224 */ /* 0x000fce00078e0025 */
[----:B------:R-:W-:Y:S05]  /*15450*/  WARPSYNC.COLLECTIVE R8, `(.L_x_2533) ;  /* 0x0000000008087348 */ /* 0x000fea0003c00000 */
[----:B------:R0:W1:Y:S02]  /*15460*/  SHFL.UP P0, R12, R13, R10, R11 ;  /* 0x0400000a0d0c7389 */ /* 0x000064000000000b */
[----:B01----:R-:W-:Y:S05]  /*15470*/  ENDCOLLECTIVE ;  /* 0x000000000000791b */ /* 0x003fea0003800000 */
.L_x_2533:
[----:B------:R-:W-:Y:S02]  /*15480*/  IMAD.MOV.U32 R10, RZ, RZ, 0x8 ;  /* 0x00000008ff0a7424 */ /* 0x000fe400078e00ff */
[----:B------:R-:W-:-:S04]  /*15490*/  IMAD.MOV.U32 R36, RZ, RZ, R12 ;  /* 0x000000ffff247224 */ /* 0x000fc800078e000c */
[----:B------:R-:W-:-:S04]  /*154a0*/  @P0 IMAD.IADD R36, R37, 0x1, R36 ;  /* 0x0000000125240824 */ /* 0x000fc800078e0224 */
[----:B------:R-:W-:-:S07]  /*154b0*/  IMAD.MOV.U32 R13, RZ, RZ, R36 ;  /* 0x000000ffff0d7224 */ /* 0x000fce00078e0024 */
[----:B------:R-:W-:Y:S05]  /*154c0*/  WARPSYNC.COLLECTIVE R8, `(.L_x_2534) ;  /* 0x0000000008087348 */ /* 0x000fea0003c00000 */
[----:B------:R0:W1:Y:S02]  /*154d0*/  SHFL.UP P0, R12, R13, R10, R11 ;  /* 0x0400000a0d0c7389 */ /* 0x000064000000000b */
[----:B01----:R-:W-:Y:S05]  /*154e0*/  ENDCOLLECTIVE ;  /* 0x000000000000791b */ /* 0x003fea0003800000 */
.L_x_2534:
[----:B------:R-:W-:Y:S02]  /*154f0*/  IMAD.MOV.U32 R10, RZ, RZ, 0x10 ;  /* 0x00000010ff0a7424 */ /* 0x000fe400078e00ff */
[----:B------:R-:W-:-:S04]  /*15500*/  IMAD.MOV.U32 R37, RZ, RZ, R12 ;  /* 0x000000ffff257224 */ /* 0x000fc800078e000c */
[----:B------:R-:W-:-:S04]  /*15510*/  @P0 IMAD.IADD R37, R36, 0x1, R37 ;  /* 0x0000000124250824 */ /* 0x000fc800078e0225 */
[----:B------:R-:W-:-:S07]  /*15520*/  IMAD.MOV.U32 R13, RZ, RZ, R37 ;  /* 0x000000ffff0d7224 */ /* 0x000fce00078e0025 */
[----:B------:R-:W-:Y:S05]  /*15530*/  WARPSYNC.COLLECTIVE R8, `(.L_x_2535) ;  /* 0x0000000008087348 */ /* 0x000fea0003c00000 */
[----:B------:R0:W1:Y:S02]  /*15540*/  SHFL.UP P0, R12, R13, R10, R11 ;  /* 0x0400000a0d0c7389 */ /* 0x000064000000000b */
[----:B01----:R-:W-:Y:S05]  /*15550*/  ENDCOLLECTIVE ;  /* 0x000000000000791b */ /* 0x003fea0003800000 */
.L_x_2535:
[----:B------:R-:W-:Y:S05]  /*15560*/  BRA `(.L_x_2536) ;  /* 0xfffffed000847947 */ /* 0x000fea000383ffff */
.L_x_2230:
[----:B------:R-:W-:Y:S02]  /*15570*/  IMAD.MOV.U32 R13, RZ, RZ, R33 ;  /* 0x000000ffff0d7224 */ /* 0x000fe400078e0021 */
[----:B------:R-:W-:Y:S02]  /*15580*/  IMAD.MOV.U32 R10, RZ, RZ, 0x1 ;  /* 0x00000001ff0a7424 */ /* 0x000fe400078e00ff */
[----:B------:R-:W-:Y:S02]  /*15590*/  IMAD.MOV.U32 R11, RZ, RZ, RZ ;  /* 0x000000ffff0b7224 */ /* 0x000fe400078e00ff */
[----:B------:R-:W-:-:S07]  /*155a0*/  IMAD.MOV.U32 R8, RZ, RZ, -0x1 ;  /* 0xffffffffff087424 */ /* 0x000fce00078e00ff */
[----:B------:R-:W-:Y:S05]  /*155b0*/  WARPSYNC.COLLECTIVE R8, `(.L_x_2537) ;  /* 0x0000000008087348 */ /* 0x000fea0003c00000 */
[----:B------:R0:W1:Y:S02]  /*155c0*/  SHFL.UP P0, R12, R13, R10, R11 ;  /* 0x0400000a0d0c7389 */ /* 0x000064000000000b */
[----:B01----:R-:W-:Y:S05]  /*155d0*/  ENDCOLLECTIVE ;  /* 0x000000000000791b */ /* 0x003fea0003800000 */
.L_x_2537:
[----:B------:R-:W-:Y:S02]  /*155e0*/  IMAD.MOV.U32 R10, RZ, RZ, 0x2 ;  /* 0x00000002ff0a7424 */ /* 0x000fe400078e00ff */
[----:B------:R-:W-:-:S04]  /*155f0*/  IMAD.MOV.U32 R32, RZ, RZ, R12 ;  /* 0x000000ffff207224 */ /* 0x000fc800078e000c */
[----:B------:R-:W-:-:S04]  /*15600*/  @P0 IMAD.IADD R32, R33, 0x1, R32 ;  /* 0x0000000121200824 */ /* 0x000fc800078e0220 */
[----:B------:R-:W-:-:S07]  /*15610*/  IMAD.MOV.U32 R13, RZ, RZ, R32 ;  /* 0x000000ffff0d7224 */ /* 0x000fce00078e0020 */
[----:B------:R-:W-:Y:S05]  /*15620*/  WARPSYNC.COLLECTIVE R8, `(.L_x_2538) ;  /* 0x0000000008087348 */ /* 0x000fea0003c00000 */
[----:B------:R0:W1:Y:S02]  /*15630*/  SHFL.UP P0, R12, R13, R10, R11 ;  /* 0x0400000a0d0c7389 */ /* 0x000064000000000b */
[----:B01----:R-:W-:Y:S05]  /*15640*/  ENDCOLLECTIVE ;  /* 0x000000000000791b */ /* 0x003fea0003800000 */
.L_x_2538:
[----:B------:R-:W-:Y:S02]  /*15650*/  IMAD.MOV.U32 R10, RZ, RZ, 0x4 ;  /* 0x00000004ff0a7424 */ /* 0x000fe400078e00ff */
[----:B------:R-:W-:-:S04]  /*15660*/  IMAD.MOV.U32 R35, RZ, RZ, R12 ;  /* 0x000000ffff237224 */ /* 0x000fc800078e000c */
[----:B------:R-:W-:-:S04]  /*15670*/  @P0 IMAD.IADD R35, R32, 0x1, R35 ;  /* 0x0000000120230824 */ /* 0x000fc800078e0223 */
[----:B------:R-:W-:-:S07]  /*15680*/  IMAD.MOV.U32 R13, RZ, RZ, R35 ;  /* 0x000000ffff0d7224 */ /* 0x000fce00078e0023 */
[----:B------:R-:W-:Y:S05]  /*15690*/  WARPSYNC.COLLECTIVE R8, `(.L_x_2539) ;  /* 0x0000000008087348 */ /* 0x000fea0003c00000 */
[----:B------:R0:W1:Y:S02]  /*156a0*/  SHFL.UP P0, R12, R13, R10, R11 ;  /* 0x0400000a0d0c7389 */ /* 0x000064000000000b */
[----:B01----:R-:W-:Y:S05]  /*156b0*/  ENDCOLLECTIVE ;  /* 0x000000000000791b */ /* 0x003fea0003800000 */
.L_x_2539:
[----:B------:R-:W-:Y:S02]  /*156c0*/  IMAD.MOV.U32 R10, RZ, RZ, 0x8 ;  /* 0x00000008ff0a7424 */ /* 0x000fe400078e00ff */
[----:B------:R-:W-:-:S04]  /*156d0*/  IMAD.MOV.U32 R34, RZ, RZ, R12 ;  /* 0x000000ffff227224 */ /* 0x000fc800078e000c */
[----:B------:R-:W-:-:S04]  /*156e0*/  @P0 IMAD.IADD R34, R35, 0x1, R34 ;  /* 0x0000000123220824 */ /* 0x000fc800078e0222 */
[----:B------:R-:W-:-:S07]  /*156f0*/  IMAD.MOV.U32 R13, RZ, RZ, R34 ;  /* 0x000000ffff0d7224 */ /* 0x000fce00078e0022 */
[----:B------:R-:W-:Y:S05]  /*15700*/  WARPSYNC.COLLECTIVE R8, `(.L_x_2540) ;  /* 0x0000000008087348 */ /* 0x000fea0003c00000 */
[----:B------:R0:W1:Y:S02]  /*15710*/  SHFL.UP P0, R12, R13, R10, R11 ;  /* 0x0400000a0d0c7389 */ /* 0x000064000000000b */
[----:B01----:R-:W-:Y:S05]  /*15720*/  ENDCOLLECTIVE ;  /* 0x000000000000791b */ /* 0x003fea0003800000 */
.L_x_2540:
[----:B------:R-:W-:Y:S02]  /*15730*/  IMAD.MOV.U32 R10, RZ, RZ, 0x10 ;  /* 0x00000010ff0a7424 */ /* 0x000fe400078e00ff */
[----:B------:R-:W-:-:S04]  /*15740*/  IMAD.MOV.U32 R37, RZ, RZ, R12 ;  /* 0x000000ffff257224 */ /* 0x000fc800078e000c */
[----:B------:R-:W-:-:S04]  /*15750*/  @P0 IMAD.IADD R37, R34, 0x1, R37 ;  /* 0x0000000122250824 */ /* 0x000fc800078e0225 */
[----:B------:R-:W-:-:S07]  /*15760*/  IMAD.MOV.U32 R13, RZ, RZ, R37 ;  /* 0x000000ffff0d7224 */ /* 0x000fce00078e0025 */
[----:B------:R-:W-:Y:S05]  /*15770*/  WARPSYNC.COLLECTIVE R8, `(.L_x_2541) ;  /* 0x0000000008087348 */ /* 0x000fea0003c00000 */
[----:B------:R0:W1:Y:S02]  /*15780*/  SHFL.UP P0, R12, R13, R10, R11 ;  /* 0x0400000a0d0c7389 */ /* 0x000064000000000b */
[----:B01----:R-:W-:Y:S05]  /*15790*/  ENDCOLLECTIVE ;  /* 0x000000000000791b */ /* 0x003fea0003800000 */
.L_x_2541:
[----:B------:R-:W-:Y:S05]  /*157a0*/  BRA `(.L_x_2542) ;  /* 0xffffff1000607947 */ /* 0x000fea000383ffff */
.L_x_2339:
[----:B------:R-:W-:Y:S02]  /*157b0*/  IMAD.MOV.U32 R13, RZ, RZ, R33 ;  /* 0x000000ffff0d7224 */ /* 0x000fe400078e0021 */
[----:B------:R-:W-:Y:S02]  /*157c0*/  IMAD.MOV.U32 R10, RZ, RZ, 0x1 ;  /* 0x00000001ff0a7424 */ /* 0x000fe400078e00ff */
[----:B------:R-:W-:Y:S02]  /*157d0*/  IMAD.MOV.U32 R11, RZ, RZ, RZ ;  /* 0x000000ffff0b7224 */ /* 0x000fe400078e00ff */
[----:B------:R-:W-:-:S07]  /*157e0*/  IMAD.MOV.U32 R8, RZ, RZ, -0x1 ;  /* 0xffffffffff087424 */ /* 0x000fce00078e00ff */
[----:B------:R-:W-:Y:S05]  /*157f0*/  WARPSYNC.COLLECTIVE R8, `(.L_x_2543) ;  /* 0x0000000008087348 */ /* 0x000fea0003c00000 */
[----:B------:R0:W1:Y:S02]  /*15800*/  SHFL.UP P0, R12, R13, R10, R11 ;  /* 0x0400000a0d0c7389 */ /* 0x000064000000000b */
[----:B01----:R-:W-:Y:S05]  /*15810*/  ENDCOLLECTIVE ;  /* 0x000000000000791b */ /* 0x003fea0003800000 */
.L_x_2543:
[----:B------:R-:W-:Y:S02]  /*15820*/  IMAD.MOV.U32 R10, RZ, RZ, 0x2 ;  /* 0x00000002ff0a7424 */ /* 0x000fe400078e00ff */
[----:B------:R-:W-:-:S04]  /*15830*/  IMAD.MOV.U32 R34, RZ, RZ, R12 ;  /* 0x000000ffff227224 */ /* 0x000fc800078e000c */
[----:B------:R-:W-:-:S04]  /*15840*/  @P0 IMAD.IADD R34, R33, 0x1, R34 ;  /* 0x0000000121220824 */ /* 0x000fc800078e0222 */
[----:B------:R-:W-:-:S07]  /*15850*/  IMAD.MOV.U32 R13, RZ, RZ, R34 ;  /* 0x000000ffff0d7224 */ /* 0x000fce00078e0022 */
[----:B------:R-:W-:Y:S05]  /*15860*/  WARPSYNC.COLLECTIVE R8, `(.L_x_2544) ;  /* 0x0000000008087348 */ /* 0x000fea0003c00000 */
[----:B------:R0:W1:Y:S02]  /*15870*/  SHFL.UP P0, R12, R13, R10, R11 ;  /* 0x0400000a0d0c7389 */ /* 0x000064000000000b */
[----:B01----:R-:W-:Y:S05]  /*15880*/  ENDCOLLECTIVE ;  /* 0x000000000000791b */ /* 0x003fea0003800000 */
.L_x_2544:
[----:B------:R-:W-:Y:S02]  /*15890*/  IMAD.MOV.U32 R10, RZ, RZ, 0x4 ;  /* 0x00000004ff0a7424 */ /* 0x000fe400078e00ff */
[----:B------:R-:W-:-:S04]  /*158a0*/  IMAD.MOV.U32 R35, RZ, RZ, R12 ;  /* 0x000000ffff237224 */ /* 0x000fc800078e000c */
[----:B------:R-:W-:-:S04]  /*158b0*/  @P0 IMAD.IADD R35, R34, 0x1, R35 ;  /* 0x0000000122230824 */ /* 0x000fc800078e0223 */
[----:B------:R-:W-:-:S07]  /*158c0*/  IMAD.MOV.U32 R13, RZ, RZ, R35 ;  /* 0x000000ffff0d7224 */ /* 0x000fce00078e0023 */
[----:B------:R-:W-:Y:S05]  /*158d0*/  WARPSYNC.COLLECTIVE R8, `(.L_x_2545) ;  /* 0x0000000008087348 */ /* 0x000fea0003c00000 */
[----:B------:R0:W1:Y:S02]  /*158e0*/  SHFL.UP P0, R12, R13, R10, R11 ;  /* 0x0400000a0d0c7389 */ /* 0x000064000000000b */
[----:B01----:R-:W-:Y:S05]  /*158f0*/  ENDCOLLECTIVE ;  /* 0x000000000000791b */ /* 0x003fea0003800000 */
.L_x_2545:
[----:B------:R-:W-:Y:S02]  /*15900*/  IMAD.MOV.U32 R10, RZ, RZ, 0x8 ;  /* 0x00000008ff0a7424 */ /* 0x000fe400078e00ff */
[----:B------:R-:W-:-:S04]  /*15910*/  IMAD.MOV.U32 R36, RZ, RZ, R12 ;  /* 0x000000ffff247224 */ /* 0x000fc800078e000c */
[----:B------:R-:W-:-:S04]  /*15920*/  @P0 IMAD.IADD R36, R35, 0x1, R36 ;  /* 0x0000000123240824 */ /* 0x000fc800078e0224 */
[----:B------:R-:W-:-:S07]  /*15930*/  IMAD.MOV.U32 R13, RZ, RZ, R36 ;  /* 0x000000ffff0d7224 */ /* 0x000fce00078e0024 */
[----:B------:R-:W-:Y:S05]  /*15940*/  WARPSYNC.COLLECTIVE R8, `(.L_x_2546) ;  /* 0x0000000008087348 */ /* 0x000fea0003c00000 */
[----:B------:R0:W1:Y:S02]  /*15950*/  SHFL.UP P0, R12, R13, R10, R11 ;  /* 0x0400000a0d0c7389 */ /* 0x000064000000000b */
[----:B01----:R-:W-:Y:S05]  /*15960*/  ENDCOLLECTIVE ;  /* 0x000000000000791b */ /* 0x003fea0003800000 */
.L_x_2546:
[----:B------:R-:W-:Y:S02]  /*15970*/  IMAD.MOV.U32 R10, RZ, RZ, 0x10 ;  /* 0x00000010ff0a7424 */ /* 0x000fe400078e00ff */
[----:B------:R-:W-:-:S04]  /*15980*/  IMAD.MOV.U32 R37, RZ, RZ, R12 ;  /* 0x000000ffff257224 */ /* 0x000fc800078e000c */
[----:B------:R-:W-:-:S04]  /*15990*/  @P0 IMAD.IADD R37, R36, 0x1, R37 ;  /* 0x0000000124250824 */ /* 0x000fc800078e0225 */
[----:B------:R-:W-:-:S07]  /*159a0*/  IMAD.MOV.U32 R13, RZ, RZ, R37 ;  /* 0x000000ffff0d7224 */ /* 0x000fce00078e0025 */
[----:B------:R-:W-:Y:S05]  /*159b0*/  WARPSYNC.COLLECTIVE R8, `(.L_x_2547) ;  /* 0x0000000008087348 */ /* 0x000fea0003c00000 */
[----:B------:R0:W1:Y:S02]  /*159c0*/  SHFL.UP P0, R12, R13, R10, R11 ;  /* 0x0400000a0d0c7389 */ /* 0x000064000000000b */
[----:B01----:R-:W-:Y:S05]  /*159d0*/  ENDCOLLECTIVE ;  /* 0x000000000000791b */ /* 0x003fea0003800000 */
.L_x_2547:
[----:B------:R-:W-:Y:S05]  /*159e0*/  BRA `(.L_x_2548) ;  /* 0xffffff5c00247947 */ /* 0x000fea000383ffff */
.L_x_2448:
[----:B------:R-:W-:Y:S02]  /*159f0*/  IMAD.MOV.U32 R13, RZ, RZ, R33 ;  /* 0x000000ffff0d7224 */ /* 0x000fe400078e0021 */
[----:B------:R-:W-:Y:S02]  /*15a00*/  IMAD.MOV.U32 R10, RZ, RZ, 0x1 ;  /* 0x00000001ff0a7424 */ /* 0x000fe400078e00ff */
[----:B------:R-:W-:Y:S02]  /*15a10*/  IMAD.MOV.U32 R11, RZ, RZ, RZ ;  /* 0x000000ffff0b7224 */ /* 0x000fe400078e00ff */
[----:B------:R-:W-:-:S07]  /*15a20*/  IMAD.MOV.U32 R8, RZ, RZ, -0x1 ;  /* 0xffffffffff087424 */ /* 0x000fce00078e00ff */
[----:B------:R-:W-:Y:S05]  /*15a30*/  WARPSYNC.COLLECTIVE R8, `(.L_x_2549) ;  /* 0x0000000008087348 */ /* 0x000fea0003c00000 */
[----:B------:R0:W1:Y:S02]  /*15a40*/  SHFL.UP P0, R12, R13, R10, R11 ;  /* 0x0400000a0d0c7389 */ /* 0x000064000000000b */
[----:B01----:R-:W-:Y:S05]  /*15a50*/  ENDCOLLECTIVE ;  /* 0x000000000000791b */ /* 0x003fea0003800000 */
.L_x_2549:
[----:B------:R-:W-:Y:S02]  /*15a60*/  IMAD.MOV.U32 R10, RZ, RZ, 0x2 ;  /* 0x00000002ff0a7424 */ /* 0x000fe400078e00ff */
[----:B------:R-:W-:-:S04]  /*15a70*/  IMAD.MOV.U32 R34, RZ, RZ, R12 ;  /* 0x000000ffff227224 */ /* 0x000fc800078e000c */
[----:B------:R-:W-:-:S04]  /*15a80*/  @P0 IMAD.IADD R34, R33, 0x1, R34 ;  /* 0x0000000121220824 */ /* 0x000fc800078e0222 */
[----:B------:R-:W-:-:S07]  /*15a90*/  IMAD.MOV.U32 R13, RZ, RZ, R34 ;  /* 0x000000ffff0d7224 */ /* 0x000fce00078e0022 */
[----:B------:R-:W-:Y:S05]  /*15aa0*/  WARPSYNC.COLLECTIVE R8, `(.L_x_2550) ;  /* 0x0000000008087348 */ /* 0x000fea0003c00000 */
[----:B------:R0:W1:Y:S02]  /*15ab0*/  SHFL.UP P0, R12, R13, R10, R11 ;  /* 0x0400000a0d0c7389 */ /* 0x000064000000000b */
[----:B01----:R-:W-:Y:S05]  /*15ac0*/  ENDCOLLECTIVE ;  /* 0x000000000000791b */ /* 0x003fea0003800000 */
.L_x_2550:
[----:B------:R-:W-:Y:S02]  /*15ad0*/  IMAD.MOV.U32 R10, RZ, RZ, 0x4 ;  /* 0x00000004ff0a7424 */ /* 0x000fe400078e00ff */
[----:B------:R-:W-:-:S04]  /*15ae0*/  IMAD.MOV.U32 R35, RZ, RZ, R12 ;  /* 0x000000ffff237224 */ /* 0x000fc800078e000c */
[----:B------:R-:W-:-:S04]  /*15af0*/  @P0 IMAD.IADD R35, R34, 0x1, R35 ;  /* 0x0000000122230824 */ /* 0x000fc800078e0223 */
[----:B------:R-:W-:-:S07]  /*15b00*/  IMAD.MOV.U32 R13, RZ, RZ, R35 ;  /* 0x000000ffff0d7224 */ /* 0x000fce00078e0023 */
[----:B------:R-:W-:Y:S05]  /*15b10*/  WARPSYNC.COLLECTIVE R8, `(.L_x_2551) ;  /* 0x0000000008087348 */ /* 0x000fea0003c00000 */
[----:B------:R0:W1:Y:S02]  /*15b20*/  SHFL.UP P0, R12, R13, R10, R11 ;  /* 0x0400000a0d0c7389 */ /* 0x000064000000000b */
[----:B01----:R-:W-:Y:S05]  /*15b30*/  ENDCOLLECTIVE ;  /* 0x000000000000791b */ /* 0x003fea0003800000 */
.L_x_2551:
[----:B------:R-:W-:Y:S02]  /*15b40*/  IMAD.MOV.U32 R10, RZ, RZ, 0x8 ;  /* 0x00000008ff0a7424 */ /* 0x000fe400078e00ff */
[----:B------:R-:W-:-:S04]  /*15b50*/  IMAD.MOV.U32 R36, RZ, RZ, R12 ;  /* 0x000000ffff247224 */ /* 0x000fc800078e000c */
[----:B------:R-:W-:-:S04]  /*15b60*/  @P0 IMAD.IADD R36, R35, 0x1, R36 ;  /* 0x0000000123240824 */ /* 0x000fc800078e0224 */
[----:B------:R-:W-:-:S07]  /*15b70*/  IMAD.MOV.U32 R13, RZ, RZ, R36 ;  /* 0x000000ffff0d7224 */ /* 0x000fce00078e0024 */
[----:B------:R-:W-:Y:S05]  /*15b80*/  WARPSYNC.COLLECTIVE R8, `(.L_x_2552) ;  /* 0x0000000008087348 */ /* 0x000fea0003c00000 */
[----:B------:R0:W1:Y:S02]  /*15b90*/  SHFL.UP P0, R12, R13, R10, R11 ;  /* 0x0400000a0d0c7389 */ /* 0x000064000000000b */
[----:B01----:R-:W-:Y:S05]  /*15ba0*/  ENDCOLLECTIVE ;  /* 0x000000000000791b */ /* 0x003fea0003800000 */
.L_x_2552:
[----:B------:R-:W-:Y:S02]  /*15bb0*/  IMAD.MOV.U32 R10, RZ, RZ, 0x10 ;  /* 0x00000010ff0a7424 */ /* 0x000fe400078e00ff */
[----:B------:R-:W-:-:S04]  /*15bc0*/  IMAD.MOV.U32 R37, RZ, RZ, R12 ;  /* 0x000000ffff257224 */ /* 0x000fc800078e000c */
[----:B------:R-:W-:-:S04]  /*15bd0*/  @P0 IMAD.IADD R37, R36, 0x1, R37 ;  /* 0x0000000124250824 */ /* 0x000fc800078e0225 */
[----:B------:R-:W-:-:S07]  /*15be0*/  IMAD.MOV.U32 R13, RZ, RZ, R37 ;  /* 0x000000ffff0d7224 */ /* 0x000fce00078e0025 */
[----:B------:R-:W-:Y:S05]  /*15bf0*/  WARPSYNC.COLLECTIVE R8, `(.L_x_2553) ;  /* 0x0000000008087348 */ /* 0x000fea0003c00000 */
[----:B------:R0:W1:Y:S02]  /*15c00*/  SHFL.UP P0, R12, R13, R10, R11 ;  /* 0x0400000a0d0c7389 */ /* 0x000064000000000b */
[----:B01----:R-:W-:Y:S05]  /*15c10*/  ENDCOLLECTIVE ;  /* 0x000000000000791b */ /* 0x003fea0003800000 */
.L_x_2553:
[----:B------:R-:W-:Y:S05]  /*15c20*/  BRA `(.L_x_2554) ;  /* 0xffffffa800b87947 */ /* 0x000fea000383ffff */
.L_x_2555:
        /* <DEDUP_REMOVED lines=13> */
.L_x_2580:


//--------------------- .text._ZN4vllm33apply_repetition_penalties_kernelIN3c108BFloat16EEEvPT_PKbS6_PKS3_iii --------------------------
	.section	.text._ZN4vllm33apply_repetition_penalties_kernelIN3c108BFloat16EEEvPT_PKbS6_PKS3_iii,"ax",@progbits
	.align	128
        .global         _ZN4vllm33apply_repetition_penalties_kernelIN3c108BFloat16EEEvPT_PKbS6_PKS3_iii
        .type           _ZN4vllm33apply_repetition_penalties_kernelIN3c108BFloat16EEEvPT_PKbS6_PKS3_iii,@function
        .size           _ZN4vllm33apply_repetition_penalties_kernelIN3c108BFloat16EEEvPT_PKbS6_PKS3_iii,(.L_x_2581 - _ZN4vllm33apply_repetition_penalties_kernelIN3c108BFloat16EEEvPT_PKbS6_PKS3_iii)
        .other          _ZN4vllm33apply_repetition_penalties_kernelIN3c108BFloat16EEEvPT_PKbS6_PKS3_iii,@"STO_CUDA_ENTRY STV_DEFAULT"
_ZN4vllm33apply_repetition_penalties_kernelIN3c108BFloat16EEEvPT_PKbS6_PKS3_iii:
.text._ZN4vllm33apply_repetition_penalties_kernelIN3c108BFloat16EEEvPT_PKbS6_PKS3_iii:
[----:B------:R-:W-:Y:S01]  /*0000*/  LDC R1, c[0x0][0x37c] ;  /* 0x0000df00ff017b82 */ /* 0x000fe20000000800 */
[----:B------:R-:W0:Y:S01]  /*0010*/  S2R R9, SR_CTAID.X ;  /* 0x0000000000097919 */ /* 0x000e220000002500 */
[----:B------:R-:W0:Y:S02]  /*0020*/  LDCU UR4, c[0x0][0x3a0] ;  /* 0x00007400ff0477ac */ /* 0x000e240008000800 */
[----:B0-----:R-:W-:-:S13]  /*0030*/  ISETP.GE.AND P0, PT, R9, UR4, PT ;  /* 0x0000000409007c0c */ /* 0x001fda000bf06270 */
[----:B------:R-:W-:Y:S05]  /*0040*/  @P0 EXIT ;  /* 0x000000000000094d */ /* 0x000fea0003800000 */
[----:B------:R-:W0:Y:S01]  /*0050*/  S2R R7, SR_TID.X ;  /* 0x0000000000077919 */ /* 0x000e220000002100 */
[----:B------:R-:W1:Y:S01]  /*0060*/  S2UR UR4, SR_CTAID.Y ;  /* 0x00000000000479c3 */ /* 0x000e620000002600 */
[----:B------:R-:W2:Y:S07]  /*0070*/  LDCU UR8, c[0x0][0x3a4] ;  /* 0x00007480ff0877ac */ /* 0x000eae0008000800 */
[----:B------:R-:W1:Y:S02]  /*0080*/  LDC R2, c[0x0][0x3a8] ;  /* 0x0000ea00ff027b82 */ /* 0x000e640000000800 */
[----:B-1----:R-:W-:-:S02]  /*0090*/  IMAD R0, R2, UR4, R2 ;  /* 0x0000000402007c24 */ /* 0x002fc4000f8e0202 */
[----:B0-----:R-:W-:-:S03]  /*00a0*/  IMAD R7, R2, UR4, R7 ;  /* 0x0000000402077c24 */ /* 0x001fc6000f8e0207 */
[----:B--2---:R-:W-:-:S04]  /*00b0*/  VIMNMX R0, PT, PT, R0, UR8, PT ;  /* 0x0000000800007c48 */ /* 0x004fc8000bfe0100 */
[----:B------:R-:W-:-:S13]  /*00c0*/  ISETP.GE.AND P0, PT, R7, R0, PT ;  /* 0x000000000700720c */ /* 0x000fda0003f06270 */
[----:B------:R-:W-:Y:S05]  /*00d0*/  @P0 EXIT ;  /* 0x000000000000094d */ /* 0x000fea0003800000 */
[----:B------:R-:W0:Y:S01]  /*00e0*/  LDC.64 R4, c[0x0][0x398] ;  /* 0x0000e600ff047b82 */ /* 0x000e220000000a00 */
[----:B------:R-:W1:Y:S01]  /*00f0*/  LDCU.64 UR4, c[0x0][0x358] ;  /* 0x00006b00ff0477ac */ /* 0x000e620008000a00 */
[----:B------:R-:W-:Y:S01]  /*0100*/  USHF.R.S32.HI UR7, URZ, 0x1f, UR8 ;  /* 0x0000001fff077899 */ /* 0x000fe20008011408 */
[----:B------:R-:W2:Y:S01]  /*0110*/  LDCU UR6, c[0x0][0x360] ;  /* 0x00006c00ff0677ac */ /* 0x000ea20008000800 */
[----:B------:R-:W3:Y:S01]  /*0120*/  LDCU.64 UR10, c[0x0][0x388] ;  /* 0x00007100ff0a77ac */ /* 0x000ee20008000a00 */
[----:B------:R-:W4:Y:S01]  /*0130*/  LDCU.64 UR12, c[0x0][0x390] ;  /* 0x00007200ff0c77ac */ /* 0x000f220008000a00 */
[----:B------:R-:W0:Y:S02]  /*0140*/  LDCU.64 UR14, c[0x0][0x380] ;  /* 0x00007000ff0e77ac */ /* 0x000e240008000a00 */
[----:B0-----:R-:W-:-:S05]  /*0150*/  IMAD.WIDE.U32 R4, R9, 0x2, R4 ;  /* 0x0000000209047825 */ /* 0x001fca00078e0004 */
[----:B-1----:R0:W5:Y:S01]  /*0160*/  LDG.E.U16.CONSTANT R6, desc[UR4][R4.64] ;  /* 0x0000000404067981 */ /* 0x002162000c1e9500 */
[----:B------:R-:W-:-:S04]  /*0170*/  IMAD.WIDE.U32 R2, R9, UR8, RZ ;  /* 0x0000000809027c25 */ /* 0x000fc8000f8e00ff */
[----:B------:R-:W-:-:S04]  /*0180*/  IMAD R9, R9, UR7, RZ ;  /* 0x0000000709097c24 */ /* 0x000fc8000f8e02ff */
[----:B--234-:R-:W-:-:S07]  /*0190*/  IMAD.IADD R12, R3, 0x1, R9 ;  /* 0x00000001030c7824 */ /* 0x01cfce00078e0209 */
.L_x_2560:
[----:B------:R-:W-:-:S04]  /*01a0*/  IADD3 R8, P0, PT, R7, R2, RZ ;  /* 0x0000000207087210 */ /* 0x000fc80007f1e0ff */
[----:B0-----:R-:W-:Y:S02]  /*01b0*/  LEA.HI.X.SX32 R9, R7, R12, 0x1, P0 ;  /* 0x0000000c07097211 */ /* 0x001fe400000f0eff */
[----:B0-----:R-:W-:-:S04]  /*01c0*/  IADD3 R4, P0, PT, R8, UR10, RZ ;  /* 0x0000000a08047c10 */ /* 0x001fc8000ff1e0ff */
[----:B------:R-:W-:-:S05]  /*01d0*/  IADD3.X R5, PT, PT, R9, UR11, RZ, P0, !PT ;  /* 0x0000000b09057c10 */ /* 0x000fca00087fe4ff */
[----:B------:R-:W2:Y:S01]  /*01e0*/  LDG.E.U8.CONSTANT R4, desc[UR4][R4.64] ;  /* 0x0000000404047981 */ /* 0x000ea2000c1e9100 */
[----:B------:R-:W-:Y:S01]  /*01f0*/  VIADD R7, R7, UR6 ;  /* 0x0000000607077c36 */ /* 0x000fe20008000000 */
[----:B------:R-:W-:Y:S04]  /*0200*/  BSSY.RECONVERGENT B0, `(.L_x_2556) ;  /* 0x0000019000007945 */ /* 0x000fe80003800200 */
[----:B------:R-:W-:Y:S01]  /*0210*/  BSSY.RELIABLE B1, `(.L_x_2557) ;  /* 0x000000a000017945 */ /* 0x000fe20003800100 */
[----:B------:R-:W-:Y:S02]  /*0220*/  ISETP.GE.AND P0, PT, R7, R0, PT ;  /* 0x000000000700720c */ /* 0x000fe40003f06270 */
[----:B--2---:R-:W-:-:S13]  /*0230*/  ISETP.NE.AND P1, PT, R4, RZ, PT ;  /* 0x000000ff0400720c */ /* 0x004fda0003f25270 */
[----:B------:R-:W-:Y:S05]  /*0240*/  @P1 BRA `(.L_x_2558) ;  /* 0x0000000000181947 */ /* 0x000fea0003800000 */
[----:B------:R-:W-:-:S04]  /*0250*/  IADD3 R4, P1, PT, R8, UR12, RZ ;  /* 0x0000000c08047c10 */ /* 0x000fc8000ff3e0ff */
[----:B------:R-:W-:-:S05]  /*0260*/  IADD3.X R5, PT, PT, R9, UR13, RZ, P1, !PT ;  /* 0x0000000d09057c10 */ /* 0x000fca0008ffe4ff */
[----:B------:R-:W2:Y:S02]  /*0270*/  LDG.E.U8.CONSTANT R4, desc[UR4][R4.64] ;  /* 0x0000000404047981 */ /* 0x000ea4000c1e9100 */
[----:B--2---:R-:W-:-:S13]  /*0280*/  ISETP.NE.AND P1, PT, R4, RZ, PT ;  /* 0x000000ff0400720c */ /* 0x004fda0003f25270 */
[----:B------:R-:W-:Y:S05]  /*0290*/  @!P1 BREAK.RELIABLE B1 ;  /* 0x0000000000019942 */ /* 0x000fea0003800100 */
[----:B------:R-:W-:Y:S05]  /*02a0*/  @!P1 BRA `(.L_x_2559) ;  /* 0x0000000000389947 */ /* 0x000fea0003800000 */
.L_x_2558:
[----:B------:R-:W-:Y:S05]  /*02b0*/  BSYNC.RELIABLE B1 ;  /* 0x0000000000017941 */ /* 0x000fea0003800100 */
.L_x_2557:
[----:B------:R-:W-:-:S04]  /*02c0*/  LEA R4, P1, R8, UR14, 0x1 ;  /* 0x0000000e08047c11 */ /* 0x000fc8000f8208ff */
[----:B------:R-:W-:-:S05]  /*02d0*/  LEA.HI.X R5, R8, UR15, R9, 0x1, P1 ;  /* 0x0000000f08057c11 */ /* 0x000fca00088f0c09 */
[----:B------:R-:W2:Y:S02]  /*02e0*/  LDG.E.U16 R8, desc[UR4][R4.64] ;  /* 0x0000000404087981 */ /* 0x000ea4000c1e1500 */
[----:B--2---:R-:W-:Y:S02]  /*02f0*/  IMAD.U32 R10, R8, 0x10000, RZ ;  /* 0x00010000080a7824 */ /* 0x004fe400078e00ff */
[----:B-----5:R-:W-:-:S03]  /*0300*/  IMAD.U32 R8, R6, 0x10000, RZ ;  /* 0x0001000006087824 */ /* 0x020fc600078e00ff */
[----:B------:R-:W-:-:S13]  /*0310*/  FSETP.GT.FTZ.AND P1, PT, R10, RZ, PT ;  /* 0x000000ff0a00720b */ /* 0x000fda0003f34000 */
[----:B------:R-:W0:Y:S02]  /*0320*/  @P1 MUFU.RCP R9, R8 ;  /* 0x0000000800091308 */ /* 0x000e240000001000 */
[C---:B0-----:R-:W-:Y:S01]  /*0330*/  @P1 FMUL.FTZ R9, R10.reuse, R9 ;  /* 0x000000090a091220 */ /* 0x041fe20000410000 */
[----:B------:R-:W-:-:S04]  /*0340*/  @!P1 FMUL.FTZ R10, R10, R8 ;  /* 0x000000080a0a9220 */ /* 0x000fc80000410000 */
[----:B------:R-:W-:Y:S02]  /*0350*/  @P1 F2FP.BF16.F32.PACK_AB R9, RZ, R9 ;  /* 0x00000009ff09123e */ /* 0x000fe400000010ff */
[----:B------:R-:W-:-:S03]  /*0360*/  @!P1 F2FP.BF16.F32.PACK_AB R10, RZ, R10 ;  /* 0x0000000aff0a923e */ /* 0x000fc600000010ff */
[----:B------:R0:W-:Y:S04]  /*0370*/  @P1 STG.E.U16 desc[UR4][R4.64], R9 ;  /* 0x0000000904001986 */ /* 0x0001e8000c101504 */
[----:B------:R0:W-:Y:S02]  /*0380*/  @!P1 STG.E.U16 desc[UR4][R4.64], R10 ;  /* 0x0000000a04009986 */ /* 0x0001e4000c101504 */
.L_x_2559:
[----:B------:R-:W-:Y:S05]  /*0390*/  BSYNC.RECONVERGENT B0 ;  /* 0x0000000000007941 */ /* 0x000fea0003800200 */
.L_x_2556:
[----:B------:R-:W-:Y:S05]  /*03a0*/  @!P0 BRA `(.L_x_2560) ;  /* 0xfffffffc007c8947 */ /* 0x000fea000383ffff */
[----:B------:R-:W-:Y:S05]  /*03b0*/  EXIT ;  /* 0x000000000000794d */ /* 0x000fea0003800000 */
.L_x_2561:
        /* <DEDUP_REMOVED lines=12> */
.L_x_2581:


//--------------------- .text._ZN4vllm33apply_repetition_penalties_kernelIN3c104HalfEEEvPT_PKbS6_PKS3_iii --------------------------
	.section	.text._ZN4vllm33apply_repetition_penalties_kernelIN3c104HalfEEEvPT_PKbS6_PKS3_iii,"ax",@progbits
	.align	128
        .global         _ZN4vllm33apply_repetition_penalties_kernelIN3c104HalfEEEvPT_PKbS6_PKS3_iii
        .type           _ZN4vllm33apply_repetition_penalties_kernelIN3c104HalfEEEvPT_PKbS6_PKS3_iii,@function
        .size           _ZN4vllm33apply_repetition_penalties_kernelIN3c104HalfEEEvPT_PKbS6_PKS3_iii,(.L_x_2582 - _ZN4vllm33apply_repetition_penalties_kernelIN3c104HalfEEEvPT_PKbS6_PKS3_iii)
        .other          _ZN4vllm33apply_repetition_penalties_kernelIN3c104HalfEEEvPT_PKbS6_PKS3_iii,@"STO_CUDA_ENTRY STV_DEFAULT"
_ZN4vllm33apply_repetition_penalties_kernelIN3c104HalfEEEvPT_PKbS6_PKS3_iii:
.text._ZN4vllm33apply_repetition_penalties_kernelIN3c104HalfEEEvPT_PKbS6_PKS3_iii:
        /* <DEDUP_REMOVED lines=26> */
.L_x_2566:
        /* <DEDUP_REMOVED lines=17> */
.L_x_2564:
[----:B------:R-:W-:Y:S05]  /*02b0*/  BSYNC.RELIABLE B1 ;  /* 0x0000000000017941 */ /* 0x000fea0003800100 */
.L_x_2563:
[----:B------:R-:W-:-:S04]  /*02c0*/  LEA R4, P1, R8, UR14, 0x1 ;  /* 0x0000000e08047c11 */ /* 0x000fc8000f8208ff */
[----:B------:R-:W-:-:S05]  /*02d0*/  LEA.HI.X R5, R8, UR15, R9, 0x1, P1 ;  /* 0x0000000f08057c11 */ /* 0x000fca00088f0c09 */
[----:B------:R-:W2:Y:S02]  /*02e0*/  LDG.E.U16 R8, desc[UR4][R4.64] ;  /* 0x0000000404087981 */ /* 0x000ea4000c1e1500 */
[----:B--2---:R-:W-:Y:S02]  /*02f0*/  HADD2.F32 R10, -RZ, R8.H0_H0 ;  /* 0x20000008ff0a7230 */ /* 0x004fe40000004100 */
[----:B-----5:R-:W-:-:S03]  /*0300*/  HADD2.F32 R8, -RZ, R6.H0_H0 ;  /* 0x20000006ff087230 */ /* 0x020fc60000004100 */
[----:B------:R-:W-:-:S13]  /*0310*/  FSETP.GT.FTZ.AND P1, PT, R10, RZ, PT ;  /* 0x000000ff0a00720b */ /* 0x000fda0003f34000 */
[----:B------:R-:W0:Y:S02]  /*0320*/  @P1 MUFU.RCP R9, R8 ;  /* 0x0000000800091308 */ /* 0x000e240000001000 */
[C---:B0-----:R-:W-:Y:S01]  /*0330*/  @P1 FMUL.FTZ R9, R10.reuse, R9 ;  /* 0x000000090a091220 */ /* 0x041fe20000410000 */
[----:B------:R-:W-:-:S04]  /*0340*/  @!P1 FMUL.FTZ R10, R10, R8 ;  /* 0x000000080a0a9220 */ /* 0x000fc80000410000 */
[----:B------:R-:W-:Y:S02]  /*0350*/  @P1 F2FP.F16.F32.PACK_AB R9, RZ, R9 ;  /* 0x00000009ff09123e */ /* 0x000fe400000000ff */
[----:B------:R-:W-:-:S03]  /*0360*/  @!P1 F2FP.F16.F32.PACK_AB R10, RZ, R10 ;  /* 0x0000000aff0a923e */ /* 0x000fc600000000ff */
[----:B------:R0:W-:Y:S04]  /*0370*/  @P1 STG.E.U16 desc[UR4][R4.64], R9 ;  /* 0x0000000904001986 */ /* 0x0001e8000c101504 */
[----:B------:R0:W-:Y:S02]  /*0380*/  @!P1 STG.E.U16 desc[UR4][R4.64], R10 ;  /* 0x0000000a04009986 */ /* 0x0001e4000c101504 */
.L_x_2565:
[----:B------:R-:W-:Y:S05]  /*0390*/  BSYNC.RECONVERGENT B0 ;  /* 0x0000000000007941 */ /* 0x000fea0003800200 */
.L_x_2562:
[----:B------:R-:W-:Y:S05]  /*03a0*/  @!P0 BRA `(.L_x_2566) ;  /* 0xfffffffc007c8947 */ /* 0x000fea000383ffff */
[----:B------:R-:W-:Y:S05]  /*03b0*/  EXIT ;  /* 0x000000000000794d */ /* 0x000fea0003800000 */
.L_x_2567:
        /* <DEDUP_REMOVED lines=12> */
.L_x_2582:


//--------------------- .text._ZN4vllm33apply_repetition_penalties_kernelIfEEvPT_PKbS4_PKS1_iii --------------------------
	.section	.text._ZN4vllm33apply_repetition_penalties_kernelIfEEvPT_PKbS4_PKS1_iii,"ax",@progbits
	.align	128
        .global         _ZN4vllm33apply_repetition_penalties_kernelIfEEvPT_PKbS4_PKS1_iii
        .type           _ZN4vllm33apply_repetition_penalties_kernelIfEEvPT_PKbS4_PKS1_iii,@function
        .size           _ZN4vllm33apply_repetition_penalties_kernelIfEEvPT_PKbS4_PKS1_iii,(.L_x_2583 - _ZN4vllm33apply_repetition_penalties_kernelIfEEvPT_PKbS4_PKS1_iii)
        .other          _ZN4vllm33apply_repetition_penalties_kernelIfEEvPT_PKbS4_PKS1_iii,@"STO_CUDA_ENTRY STV_DEFAULT"
_ZN4vllm33apply_repetition_penalties_kernelIfEEvPT_PKbS4_PKS1_iii:
.text._ZN4vllm33apply_repetition_penalties_kernelIfEEvPT_PKbS4_PKS1_iii:
        /* <DEDUP_REMOVED lines=22> */
[----:B-1----:R0:W5:Y:S01]  /*0160*/  LDG.E.CONSTANT R6, desc[UR4][R4.64] ;  /* 0x0000000404067981 */ /* 0x002162000c1e9900 */
[----:B------:R-:W-:-:S04]  /*0170*/  IMAD.WIDE.U32 R2, R9, UR8, RZ ;  /* 0x0000000809027c25 */ /* 0x000fc8000f8e00ff */
[----:B------:R-:W-:-:S04]  /*0180*/  IMAD R9, R9, UR7, RZ ;  /* 0x0000000709097c24 */ /* 0x000fc8000f8e02ff */
[----:B--234-:R-:W-:-:S07]  /*0190*/  IMAD.IADD R8, R3, 0x1, R9 ;  /* 0x0000000103087824 */ /* 0x01cfce00078e0209 */
.L_x_2572:
[----:B0-----:R-:W-:-:S04]  /*01a0*/  IADD3 R9, P0, PT, R7, R2, RZ ;  /* 0x0000000207097210 */ /* 0x001fc80007f1e0ff */
[----:B------:R-:W-:Y:S02]  /*01b0*/  LEA.HI.X.SX32 R10, R7, R8, 0x1, P0 ;  /* 0x00000008070a7211 */ /* 0x000fe400000f0eff */
        /* <DEDUP_REMOVED lines=15> */
.L_x_2570:
[----:B------:R-:W-:Y:S05]  /*02b0*/  BSYNC.RELIABLE B1 ;  /* 0x0000000000017941 */ /* 0x000fea0003800100 */
.L_x_2569:
[----:B------:R-:W-:-:S04]  /*02c0*/  LEA R4, P1, R9, UR14, 0x2 ;  /* 0x0000000e09047c11 */ /* 0x000fc8000f8210ff */
[----:B------:R-:W-:-:S05]  /*02d0*/  LEA.HI.X R5, R9, UR15, R10, 0x2, P1 ;  /* 0x0000000f09057c11 */ /* 0x000fca00088f140a */
[----:B------:R-:W2:Y:S02]  /*02e0*/  LDG.E R11, desc[UR4][R4.64] ;  /* 0x00000004040b7981 */ /* 0x000ea4000c1e1900 */
[----:B--2---:R-:W-:-:S13]  /*02f0*/  FSETP.GT.FTZ.AND P1, PT, R11, RZ, PT ;  /* 0x000000ff0b00720b */ /* 0x004fda0003f34000 */
[----:B-----5:R-:W0:Y:S02]  /*0300*/  @P1 MUFU.RCP R9, R6 ;  /* 0x0000000600091308 */ /* 0x020e240000001000 */
[----:B0-----:R-:W-:Y:S01]  /*0310*/  @P1 FMUL.FTZ R9, R11, R9 ;  /* 0x000000090b091220 */ /* 0x001fe20000410000 */
[----:B------:R-:W-:-:S04]  /*0320*/  @!P1 FMUL.FTZ R11, R6, R11 ;  /* 0x0000000b060b9220 */ /* 0x000fc80000410000 */
[----:B------:R0:W-:Y:S04]  /*0330*/  @P1 STG.E desc[UR4][R4.64], R9 ;  /* 0x0000000904001986 */ /* 0x0001e8000c101904 */
[----:B------:R0:W-:Y:S02]  /*0340*/  @!P1 STG.E desc[UR4][R4.64], R11 ;  /* 0x0000000b04009986 */ /* 0x0001e4000c101904 */
.L_x_2571:
[----:B------:R-:W-:Y:S05]  /*0350*/  BSYNC.RECONVERGENT B0 ;  /* 0x0000000000007941 */ /* 0x000fea0003800200 */
.L_x_2568:
[----:B------:R-:W-:Y:S05]  /*0360*/  @!P0 BRA `(.L_x_2572) ;  /* 0xfffffffc008c8947 */ /* 0x000fea000383ffff */
[----:B------:R-:W-:Y:S05]  /*0370*/  EXIT ;  /* 0x000000000000794d */ /* 0x000fea0003800000 */
.L_x_2573:
        /* <DEDUP_REMOVED lines=16> */
.L_x_2583:


//--------------------- .text._ZN3cub18CUB_300001_SM_10006detail11EmptyKernelIvEEvv --------------------------
	.section	.text._ZN3cub18CUB_300001_SM_10006detail11EmptyKernelIvEEvv,"ax",@progbits
	.align	128
        .global         _ZN3cub18CUB_300001_SM_10006detail11EmptyKernelIvEEvv
        .type           _ZN3cub18CUB_300001_SM_10006detail11EmptyKernelIvEEvv,@function
        .size           _ZN3cub18CUB_300001_SM_10006detail11EmptyKernelIvEEvv,(.L_x_2584 - _ZN3cub18CUB_300001_SM_10006detail11EmptyKernelIvEEvv)
        .other          _ZN3cub18CUB_300001_SM_10006detail11EmptyKernelIvEEvv,@"STO_CUDA_ENTRY STV_DEFAULT"
_ZN3cub18CUB_300001_SM_10006detail11EmptyKernelIvEEvv:
.text._ZN3cub18CUB_300001_SM_10006detail11EmptyKernelIvEEvv:
[----:B------:R-:W-:Y:S01]  /*0000*/  LDC R1, c[0x0][0x37c] ;  /* 0x0000df00ff017b82 */ /* 0x000fe20000000800 */
[----:B------:R-:W-:Y:S05]  /*0010*/  EXIT ;  /* 0x000000000000794d */ /* 0x000fea0003800000 */
.L_x_2574:
        /* <DEDUP_REMOVED lines=14> */
.L_x_2584:


//--------------------- .nv.shared._ZN4vllm17topKPerRowPrefillILi512ELb1EEEvPKfPKiS4_Piiiii --------------------------
	.section	.nv.shared._ZN4vllm17topKPerRowPrefillILi512ELb1EEEvPKfPKiS4_Piiiii,"aw",@nobits
	.sectionflags	@""
	.align	16
.nv.shared._ZN4vllm17topKPerRowPrefillILi512ELb1EEEvPKfPKiS4_Piiiii:
	.zero		19568


//--------------------- .nv.shared.reserved.0     --------------------------
	.section	.nv.shared.reserved.0,"aw",@nobits
	.weak		__nv_reservedSMEM_offset_0_alias
	.size		__nv_reservedSMEM_offset_0_alias, 0, 64
	.other		__nv_reservedSMEM_offset_0_alias,@"STO_CUDA_RESERVED_SHARED STV_DEFAULT"
__nv_reservedSMEM_offset_0_alias:
	.zero		0
	.zero		64


//--------------------- .nv.global                --------------------------
	.section	.nv.global,"aw",@nobits
.nv.global:
	.type		_ZN41_INTERNAL_907cbfd8_10_sampler_cu_83dab9b36thrust24THRUST_300001_SM_1000_NS12placeholders2_5E,@object
	.size		_ZN41_INTERNAL_907cbfd8_10_sampler_cu_83dab9b36thrust24THRUST_300001_SM_1000_NS12placeholders2_5E,(_ZN41_INTERNAL_907cbfd8_10_sampler_cu_83dab9b34cuda3std3__45__cpo6cbeginE - _ZN41_INTERNAL_907cbfd8_10_sampler_cu_83dab9b36thrust24THRUST_300001_SM_1000_NS12placeholders2_5E)
_ZN41_INTERNAL_907cbfd8_10_sampler_cu_83dab9b36thrust24THRUST_300001_SM_1000_NS12placeholders2_5E:
	.zero		1
	.type		_ZN41_INTERNAL_907cbfd8_10_sampler_cu_83dab9b34cuda3std3__45__cpo6cbeginE,@object
	.size		_ZN41_INTERNAL_907cbfd8_10_sampler_cu_83dab9b34cuda3std3__45__cpo6cbeginE,(_ZN41_INTERNAL_907cbfd8_10_sampler_cu_83dab9b34cuda3std6ranges3__45__cpo6cbeginE - _ZN41_INTERNAL_907cbfd8_10_sampler_cu_83dab9b34cuda3std3__45__cpo6cbeginE)
_ZN41_INTERNAL_907cbfd8_10_sampler_cu_83dab9b34cuda3std3__45__cpo6cbeginE:
	.zero		1
	.type		_ZN41_INTERNAL_907cbfd8_10_sampler_cu_83dab9b34cuda3std6ranges3__45__cpo6cbeginE,@object
	.size		_ZN41_INTERNAL_907cbfd8_10_sampler_cu_83dab9b34cuda3std6ranges3__45__cpo6cbeginE,(_ZN41_INTERNAL_907cbfd8_10_sampler_cu_83dab9b34cuda3std3__48in_placeE - _ZN41_INTERNAL_907cbfd8_10_sampler_cu_83dab9b34cuda3std6ranges3__45__cpo6cbeginE)
_ZN41_INTERNAL_907cbfd8_10_sampler_cu_83dab9b34cuda3std6ranges3__45__cpo6cbeginE:
	.zero		1
	.type		_ZN41_INTERNAL_907cbfd8_10_sampler_cu_83dab9b34cuda3std3__48in_placeE,@object
	.size		_ZN41_INTERNAL_907cbfd8_10_sampler_cu_83dab9b34cuda3std3__48in_placeE,(_ZN41_INTERNAL_907cbfd8_10_sampler_cu_83dab9b34cuda3std6ranges3__45__cpo4sizeE - _ZN41_INTERNAL_907cbfd8_10_sampler_cu_83dab9b34cuda3std3__48in_placeE)
_ZN41_INTERNAL_907cbfd8_10_sampler_cu_83dab9b34cuda3std3__48in_placeE:
	.zero		1
	.type		_ZN41_INTERNAL_907cbfd8_10_sampler_cu_83dab9b34cuda3std6ranges3__45__cpo4sizeE,@object
	.size		_ZN41_INTERNAL_907cbfd8_10_sampler_cu_83dab9b34cuda3std6ranges3__45__cpo4sizeE,(_ZN41_INTERNAL_907cbfd8_10_sampler_cu_83dab9b36thrust24THRUST_300001_SM_1000_NS12placeholders2_9E - _ZN41_INTERNAL_907cbfd8_10_sampler_cu_83dab9b34cuda3std6ranges3__45__cpo4sizeE)
_ZN41_INTERNAL_907cbfd8_10_sampler_cu_83dab9b34cuda3std6ranges3__45__cpo4sizeE:
	.zero		1
	.type		_ZN41_INTERNAL_907cbfd8_10_sampler_cu_83dab9b36thrust24THRUST_300001_SM_1000_NS12placeholders2_9E,@object
	.size		_ZN41_INTERNAL_907cbfd8_10_sampler_cu_83dab9b36thrust24THRUST_300001_SM_1000_NS12placeholders2_9E,(_ZN41_INTERNAL_907cbfd8_10_sampler_cu_83dab9b34cuda3std3__45__cpo7crbeginE - _ZN41_INTERNAL_907cbfd8_10_sampler_cu_83dab9b36thrust24THRUST_300001_SM_1000_NS12placeholders2_9E)
_ZN41_INTERNAL_907cbfd8_10_sampler_cu_83dab9b36thrust24THRUST_300001_SM_1000_NS12placeholders2_9E:
	.zero		1
	.type		_ZN41_INTERNAL_907cbfd8_10_sampler_cu_83dab9b34cuda3std3__45__cpo7crbeginE,@object
	.size		_ZN41_INTERNAL_907cbfd8_10_sampler_cu_83dab9b34cuda3std3__45__cpo7crbeginE,(_ZN41_INTERNAL_907cbfd8_10_sampler_cu_83dab9b34cuda3std6ranges3__45__cpo4nextE - _ZN41_INTERNAL_907cbfd8_10_sampler_cu_83dab9b34cuda3std3__45__cpo7crbeginE)
_ZN41_INTERNAL_907cbfd8_10_sampler_cu_83dab9b34cuda3std3__45__cpo7crbeginE:
	.zero		1
	.type		_ZN41_INTERNAL_907cbfd8_10_sampler_cu_83dab9b34cuda3std6ranges3__45__cpo4nextE,@object
	.size		_ZN41_INTERNAL_907cbfd8_10_sampler_cu_83dab9b34cuda3std6ranges3__45__cpo4nextE,(_ZN41_INTERNAL_907cbfd8_10_sampler_cu_83dab9b34cuda3std6ranges3__45__cpo4swapE - _ZN41_INTERNAL_907cbfd8_10_sampler_cu_83dab9b34cuda3std6ranges3__45__cpo4nextE)
_ZN41_INTERNAL_907cbfd8_10_sampler_cu_83dab9b34cuda3std6ranges3__45__cpo4nextE:
	.zero		1
	.type		_ZN41_INTERNAL_907cbfd8_10_sampler_cu_83dab9b34cuda3std6ranges3__45__cpo4swapE,@object
	.size		_ZN41_INTERNAL_907cbfd8_10_sampler_cu_83dab9b34cuda3std6ranges3__45__cpo4swapE,(_ZN41_INTERNAL_907cbfd8_10_sampler_cu_83dab9b36thrust24THRUST_300001_SM_1000_NS12placeholders2_1E - _ZN41_INTERNAL_907cbfd8_10_sampler_cu_83dab9b34cuda3std6ranges3__45__cpo4swapE)
_ZN41_INTERNAL_907cbfd8_10_sampler_cu_83dab9b34cuda3std6ranges3__45__cpo4swapE:
	.zero		1
	.type		_ZN41_INTERNAL_907cbfd8_10_sampler_cu_83dab9b36thrust24THRUST_300001_SM_1000_NS12placeholders2_1E,@object
	.size		_ZN41_INTERNAL_907cbfd8_10_sampler_cu_83dab9b36thrust24THRUST_300001_SM_1000_NS12placeholders2_1E,(_ZN41_INTERNAL_907cbfd8_10_sampler_cu_83dab9b36thrust24THRUST_300001_SM_1000_NS12placeholders2_3E - _ZN41_INTERNAL_907cbfd8_10_sampler_cu_83dab9b36thrust24THRUST_300001_SM_1000_NS12placeholders2_1E)
_ZN41_INTERNAL_907cbfd8_10_sampler_cu_83dab9b36thrust24THRUST_300001_SM_1000_NS12placeholders2_1E:
	.zero		1
	.type		_ZN41_INTERNAL_907cbfd8_10_sampler_cu_83dab9b36thrust24THRUST_300001_SM_1000_NS12placeholders2_3E,@object
	.size		_ZN41_INTERNAL_907cbfd8_10_sampler_cu_83dab9b36thrust24THRUST_300001_SM_1000_NS12placeholders2_3E,(_ZN41_INTERNAL_907cbfd8_10_sampler_cu_83dab9b34cuda3std3__45__cpo5beginE - _ZN41_INTERNAL_907cbfd8_10_sampler_cu_83dab9b36thrust24THRUST_300001_SM_1000_NS12placeholders2_3E)
_ZN41_INTERNAL_907cbfd8_10_sampler_cu_83dab9b36thrust24THRUST_300001_SM_1000_NS12placeholders2_3E:
	.zero		1
	.type		_ZN41_INTERNAL_907cbfd8_10_sampler_cu_83dab9b34cuda3std3__45__cpo5beginE,@object
	.size		_ZN41_INTERNAL_907cbfd8_10_sampler_cu_83dab9b34cuda3std3__45__cpo5beginE,(_ZN41_INTERNAL_907cbfd8_10_sampler_cu_83dab9b34cuda3std6ranges3__45__cpo5beginE - _ZN41_INTERNAL_907cbfd8_10_sampler_cu_83dab9b34cuda3std3__45__cpo5beginE)
_ZN41_INTERNAL_907cbfd8_10_sampler_cu_83dab9b34cuda3std3__45__cpo5beginE:
	.zero		1
	.type		_ZN41_INTERNAL_907cbfd8_10_sampler_cu_83dab9b34cuda3std6ranges3__45__cpo5beginE,@object
	.size		_ZN41_INTERNAL_907cbfd8_10_sampler_cu_83dab9b34cuda3std6ranges3__45__cpo5beginE,(_ZN41_INTERNAL_907cbfd8_10_sampler_cu_83dab9b34cuda3std3__443_GLOBAL__N__907cbfd8_10_sampler_cu_83dab9b36ignoreE - _ZN41_INTERNAL_907cbfd8_10_sampler_cu_83dab9b34cuda3std6ranges3__45__cpo5beginE)
_ZN41_INTERNAL_907cbfd8_10_sampler_cu_83dab9b34cuda3std6ranges3__45__cpo5beginE:
	.zero		1
	.type		_ZN41_INTERNAL_907cbfd8_10_sampler_cu_83dab9b34cuda3std3__443_GLOBAL__N__907cbfd8_10_sampler_cu_83dab9b36ignoreE,@object
	.size		_ZN41_INTERNAL_907cbfd8_10_sampler_cu_83dab9b34cuda3std3__443_GLOBAL__N__907cbfd8_10_sampler_cu_83dab9b36ignoreE,(_ZN41_INTERNAL_907cbfd8_10_sampler_cu_83dab9b34cuda3std6ranges3__45__cpo4dataE - _ZN41_INTERNAL_907cbfd8_10_sampler_cu_83dab9b34cuda3std3__443_GLOBAL__N__907cbfd8_10_sampler_cu_83dab9b36ignoreE)
_ZN41_INTERNAL_907cbfd8_10_sampler_cu_83dab9b34cuda3std3__443_GLOBAL__N__907cbfd8_10_sampler_cu_83dab9b36ignoreE:
	.zero		1
	.type		_ZN41_INTERNAL_907cbfd8_10_sampler_cu_83dab9b34cuda3std6ranges3__45__cpo4dataE,@object
	.size		_ZN41_INTERNAL_907cbfd8_10_sampler_cu_83dab9b34cuda3std6ranges3__45__cpo4dataE,(_ZN41_INTERNAL_907cbfd8_10_sampler_cu_83dab9b36thrust24THRUST_300001_SM_1000_NS12placeholders2_7E - _ZN41_INTERNAL_907cbfd8_10_sampler_cu_83dab9b34cuda3std6ranges3__45__cpo4dataE)
_ZN41_INTERNAL_907cbfd8_10_sampler_cu_83dab9b34cuda3std6ranges3__45__cpo4dataE:
	.zero		1
	.type		_ZN41_INTERNAL_907cbfd8_10_sampler_cu_83dab9b36thrust24THRUST_300001_SM_1000_NS12placeholders2_7E,@object
	.size		_ZN41_INTERNAL_907cbfd8_10_sampler_cu_83dab9b36thrust24THRUST_300001_SM_1000_NS12placeholders2_7E,(_ZN41_INTERNAL_907cbfd8_10_sampler_cu_83dab9b34cuda3std3__45__cpo6rbeginE - _ZN41_INTERNAL_907cbfd8_10_sampler_cu_83dab9b36thrust24THRUST_300001_SM_1000_NS12placeholders2_7E)
_ZN41_INTERNAL_907cbfd8_10_sampler_cu_83dab9b36thrust24THRUST_300001_SM_1000_NS12placeholders2_7E:
	.zero		1
	.type		_ZN41_INTERNAL_907cbfd8_10_sampler_cu_83dab9b34cuda3std3__45__cpo6rbeginE,@object
	.size		_ZN41_INTERNAL_907cbfd8_10_sampler_cu_83dab9b34cuda3std3__45__cpo6rbeginE,(_ZN41_INTERNAL_907cbfd8_10_sampler_cu_83dab9b34cuda3std6ranges3__45__cpo7advanceE - _ZN41_INTERNAL_907cbfd8_10_sampler_cu_83dab9b34cuda3std3__45__cpo6rbeginE)
_ZN41_INTERNAL_907cbfd8_10_sampler_cu_83dab9b34cuda3std3__45__cpo6rbeginE:
	.zero		1
	.type		_ZN41_INTERNAL_907cbfd8_10_sampler_cu_83dab9b34cuda3std6ranges3__45__cpo7advanceE,@object
	.size		_ZN41_INTERNAL_907cbfd8_10_sampler_cu_83dab9b34cuda3std6ranges3__45__cpo7advanceE,(_ZN41_INTERNAL_907cbfd8_10_sampler_cu_83dab9b34cuda3std3__47nulloptE - _ZN41_INTERNAL_907cbfd8_10_sampler_cu_83dab9b34cuda3std6ranges3__45__cpo7advanceE)
_ZN41_INTERNAL_907cbfd8_10_sampler_cu_83dab9b34cuda3std6ranges3__45__cpo7advanceE:
	.zero		1
	.type		_ZN41_INTERNAL_907cbfd8_10_sampler_cu_83dab9b34cuda3std3__47nulloptE,@object
	.size		_ZN41_INTERNAL_907cbfd8_10_sampler_cu_83dab9b34cuda3std3__47nulloptE,(_ZN41_INTERNAL_907cbfd8_10_sampler_cu_83dab9b34cuda3std6ranges3__45__cpo8distanceE - _ZN41_INTERNAL_907cbfd8_10_sampler_cu_83dab9b34cuda3std3__47nulloptE)
_ZN41_INTERNAL_907cbfd8_10_sampler_cu_83dab9b34cuda3std3__47nulloptE:
	.zero		1
	.type		_ZN41_INTERNAL_907cbfd8_10_sampler_cu_83dab9b34cuda3std6ranges3__45__cpo8distanceE,@object
	.size		_ZN41_INTERNAL_907cbfd8_10_sampler_cu_83dab9b34cuda3std6ranges3__45__cpo8distanceE,(_ZN41_INTERNAL_907cbfd8_10_sampler_cu_83dab9b36thrust24THRUST_300001_SM_1000_NS12placeholders2_6E - _ZN41_INTERNAL_907cbfd8_10_sampler_cu_83dab9b34cuda3std6ranges3__45__cpo8distanceE)
_ZN41_INTERNAL_907cbfd8_10_sampler_cu_83dab9b34cuda3std6ranges3__45__cpo8distanceE:
	.zero		1
	.type		_ZN41_INTERNAL_907cbfd8_10_sampler_cu_83dab9b36thrust24THRUST_300001_SM_1000_NS12placeholders2_6E,@object
	.size		_ZN41_INTERNAL_907cbfd8_10_sampler_cu_83dab9b36thrust24THRUST_300001_SM_1000_NS12placeholders2_6E,(_ZN41_INTERNAL_907cbfd8_10_sampler_cu_83dab9b34cuda3std3__45__cpo4cendE - _ZN41_INTERNAL_907cbfd8_10_sampler_cu_83dab9b36thrust24THRUST_300001_SM_1000_NS12placeholders2_6E)
_ZN41_INTERNAL_907cbfd8_10_sampler_cu_83dab9b36thrust24THRUST_300001_SM_1000_NS12placeholders2_6E:
	.zero		1
	.type		_ZN41_INTERNAL_907cbfd8_10_sampler_cu_83dab9b34cuda3std3__45__cpo4cendE,@object
	.size		_ZN41_INTERNAL_907cbfd8_10_sampler_cu_83dab9b34cuda3std3__45__cpo4cendE,(_ZN41_INTERNAL_907cbfd8_10_sampler_cu_83dab9b34cuda3std6ranges3__45__cpo4cendE - _ZN41_INTERNAL_907cbfd8_10_sampler_cu_83dab9b34cuda3std3__45__cpo4cendE)
_ZN41_INTERNAL_907cbfd8_10_sampler_cu_83dab9b34cuda3std3__45__cpo4cendE:
	.zero		1
	.type		_ZN41_INTERNAL_907cbfd8_10_sampler_cu_83dab9b34cuda3std6ranges3__45__cpo4cendE,@object
	.size		_ZN41_INTERNAL_907cbfd8_10_sampler_cu_83dab9b34cuda3std6ranges3__45__cpo4cendE,(_ZN41_INTERNAL_907cbfd8_10_sampler_cu_83dab9b34cuda3std3__420unreachable_sentinelE - _ZN41_INTERNAL_907cbfd8_10_sampler_cu_83dab9b34cuda3std6ranges3__45__cpo4cendE)
_ZN41_INTERNAL_907cbfd8_10_sampler_cu_83dab9b34cuda3std6ranges3__45__cpo4cendE:
	.zero		1
	.type		_ZN41_INTERNAL_907cbfd8_10_sampler_cu_83dab9b34cuda3std3__420unreachable_sentinelE,@object
	.size		_ZN41_INTERNAL_907cbfd8_10_sampler_cu_83dab9b34cuda3std3__420unreachable_sentinelE,(_ZN41_INTERNAL_907cbfd8_10_sampler_cu_83dab9b34cuda3std6ranges3__45__cpo5ssizeE - _ZN41_INTERNAL_907cbfd8_10_sampler_cu_83dab9b34cuda3std3__420unreachable_sentinelE)
_ZN41_INTERNAL_907cbfd8_10_sampler_cu_83dab9b34cuda3std3__420unreachable_sentinelE:
	.zero		1
	.type		_ZN41_INTERNAL_907cbfd8_10_sampler_cu_83dab9b34cuda3std6ranges3__45__cpo5ssizeE,@object
	.size		_ZN41_INTERNAL_907cbfd8_10_sampler_cu_83dab9b34cuda3std6ranges3__45__cpo5ssizeE,(_ZN41_INTERNAL_907cbfd8_10_sampler_cu_83dab9b36thrust24THRUST_300001_SM_1000_NS12placeholders3_10E - _ZN41_INTERNAL_907cbfd8_10_sampler_cu_83dab9b34cuda3std6ranges3__45__cpo5ssizeE)
_ZN41_INTERNAL_907cbfd8_10_sampler_cu_83dab9b34cuda3std6ranges3__45__cpo5ssizeE:
	.zero		1
	.type		_ZN41_INTERNAL_907cbfd8_10_sampler_cu_83dab9b36thrust24THRUST_300001_SM_1000_NS12placeholders3_10E,@object
	.size		_ZN41_INTERNAL_907cbfd8_10_sampler_cu_83dab9b36thrust24THRUST_300001_SM_1000_NS12placeholders3_10E,(_ZN41_INTERNAL_907cbfd8_10_sampler_cu_83dab9b34cuda3std3__45__cpo5crendE - _ZN41_INTERNAL_907cbfd8_10_sampler_cu_83dab9b36thrust24THRUST_300001_SM_1000_NS12placeholders3_10E)
_ZN41_INTERNAL_907cbfd8_10_sampler_cu_83dab9b36thrust24THRUST_300001_SM_1000_NS12placeholders3_10E:
	.zero		1
	.type		_ZN41_INTERNAL_907cbfd8_10_sampler_cu_83dab9b34cuda3std3__45__cpo5crendE,@object
	.size		_ZN41_INTERNAL_907cbfd8_10_sampler_cu_83dab9b34cuda3std3__45__cpo5crendE,(_ZN41_INTERNAL_907cbfd8_10_sampler_cu_83dab9b34cuda3std6ranges3__45__cpo4prevE - _ZN41_INTERNAL_907cbfd8_10_sampler_cu_83dab9b34cuda3std3__45__cpo5crendE)
_ZN41_INTERNAL_907cbfd8_10_sampler_cu_83dab9b34cuda3std3__45__cpo5crendE:
	.zero		1
	.type		_ZN41_INTERNAL_907cbfd8_10_sampler_cu_83dab9b34cuda3std6ranges3__45__cpo4prevE,@object
	.size		_ZN41_INTERNAL_907cbfd8_10_sampler_cu_83dab9b34cuda3std6ranges3__45__cpo4prevE,(_ZN41_INTERNAL_907cbfd8_10_sampler_cu_83dab9b34cuda3std6ranges3__45__cpo9iter_moveE - _ZN41_INTERNAL_907cbfd8_10_sampler_cu_83dab9b34cuda3std6ranges3__45__cpo4prevE)
_ZN41_INTERNAL_907cbfd8_10_sampler_cu_83dab9b34cuda3std6ranges3__45__cpo4prevE:
	.zero		1
	.type		_ZN41_INTERNAL_907cbfd8_10_sampler_cu_83dab9b34cuda3std6ranges3__45__cpo9iter_moveE,@object
	.size		_ZN41_INTERNAL_907cbfd8_10_sampler_cu_83dab9b34cuda3std6ranges3__45__cpo9iter_moveE,(_ZN41_INTERNAL_907cbfd8_10_sampler_cu_83dab9b36thrust24THRUST_300001_SM_1000_NS12placeholders2_2E - _ZN41_INTERNAL_907cbfd8_10_sampler_cu_83dab9b34cuda3std6ranges3__45__cpo9iter_moveE)
_ZN41_INTERNAL_907cbfd8_10_sampler_cu_83dab9b34cuda3std6ranges3__45__cpo9iter_moveE:
	.zero		1
	.type		_ZN41_INTERNAL_907cbfd8_10_sampler_cu_83dab9b36thrust24THRUST_300001_SM_1000_NS12placeholders2_2E,@object
	.size		_ZN41_INTERNAL_907cbfd8_10_sampler_cu_83dab9b36thrust24THRUST_300001_SM_1000_NS12placeholders2_2E,(_ZN41_INTERNAL_907cbfd8_10_sampler_cu_83dab9b36thrust24THRUST_300001_SM_1000_NS12placeholders2_4E - _ZN41_INTERNAL_907cbfd8_10_sampler_cu_83dab9b36thrust24THRUST_300001_SM_1000_NS12placeholders2_2E)
_ZN41_INTERNAL_907cbfd8_10_sampler_cu_83dab9b36thrust24THRUST_300001_SM_1000_NS12placeholders2_2E:
	.zero		1
	.type		_ZN41_INTERNAL_907cbfd8_10_sampler_cu_83dab9b36thrust24THRUST_300001_SM_1000_NS12placeholders2_4E,@object
	.size		_ZN41_INTERNAL_907cbfd8_10_sampler_cu_83dab9b36thrust24THRUST_300001_SM_1000_NS12placeholders2_4E,(_ZN41_INTERNAL_907cbfd8_10_sampler_cu_83dab9b34cuda3std3__45__cpo3endE - _ZN41_INTERNAL_907cbfd8_10_sampler_cu_83dab9b36thrust24THRUST_300001_SM_1000_NS12placeholders2_4E)
_ZN41_INTERNAL_907cbfd8_10_sampler_cu_83dab9b36thrust24THRUST_300001_SM_1000_NS12placeholders2_4E:
	.zero		1
	.type		_ZN41_INTERNAL_907cbfd8_10_sampler_cu_83dab9b34cuda3std3__45__cpo3endE,@object
	.size		_ZN41_INTERNAL_907cbfd8_10_sampler_cu_83dab9b34cuda3std3__45__cpo3endE,(_ZN41_INTERNAL_907cbfd8_10_sampler_cu_83dab9b34cuda3std6ranges3__45__cpo3endE - _ZN41_INTERNAL_907cbfd8_10_sampler_cu_83dab9b34cuda3std3__45__cpo3endE)
_ZN41_INTERNAL_907cbfd8_10_sampler_cu_83dab9b34cuda3std3__45__cpo3endE:
	.zero		1
	.type		_ZN41_INTERNAL_907cbfd8_10_sampler_cu_83dab9b34cuda3std6ranges3__45__cpo3endE,@object
	.size		_ZN41_INTERNAL_907cbfd8_10_sampler_cu_83dab9b34cuda3std6ranges3__45__cpo3endE,(_ZN41_INTERNAL_907cbfd8_10_sampler_cu_83dab9b34cuda3std3__419piecewise_constructE - _ZN41_INTERNAL_907cbfd8_10_sampler_cu_83dab9b34cuda3std6ranges3__45__cpo3endE)
_ZN41_INTERNAL_907cbfd8_10_sampler_cu_83dab9b34cuda3std6ranges3__45__cpo3endE:
	.zero		1
	.type		_ZN41_INTERNAL_907cbfd8_10_sampler_cu_83dab9b34cuda3std3__419piecewise_constructE,@object
	.size		_ZN41_INTERNAL_907cbfd8_10_sampler_cu_83dab9b34cuda3std3__419piecewise_constructE,(_ZN41_INTERNAL_907cbfd8_10_sampler_cu_83dab9b34cuda3std6ranges3__45__cpo5cdataE - _ZN41_INTERNAL_907cbfd8_10_sampler_cu_83dab9b34cuda3std3__419piecewise_constructE)
_ZN41_INTERNAL_907cbfd8_10_sampler_cu_83dab9b34cuda3std3__419piecewise_constructE:
	.zero		1
	.type		_ZN41_INTERNAL_907cbfd8_10_sampler_cu_83dab9b34cuda3std6ranges3__45__cpo5cdataE,@object
	.size		_ZN41_INTERNAL_907cbfd8_10_sampler_cu_83dab9b34cuda3std6ranges3__45__cpo5cdataE,(_ZN41_INTERNAL_907cbfd8_10_sampler_cu_83dab9b36thrust24THRUST_300001_SM_1000_NS12placeholders2_8E - _ZN41_INTERNAL_907cbfd8_10_sampler_cu_83dab9b34cuda3std6ranges3__45__cpo5cdataE)
_ZN41_INTERNAL_907cbfd8_10_sampler_cu_83dab9b34cuda3std6ranges3__45__cpo5cdataE:
	.zero		1
	.type		_ZN41_INTERNAL_907cbfd8_10_sampler_cu_83dab9b36thrust24THRUST_300001_SM_1000_NS12placeholders2_8E,@object
	.size		_ZN41_INTERNAL_907cbfd8_10_sampler_cu_83dab9b36thrust24THRUST_300001_SM_1000_NS12placeholders2_8E,(_ZN41_INTERNAL_907cbfd8_10_sampler_cu_83dab9b34cuda3std3__45__cpo4rendE - _ZN41_INTERNAL_907cbfd8_10_sampler_cu_83dab9b36thrust24THRUST_300001_SM_1000_NS12placeholders2_8E)
_ZN41_INTERNAL_907cbfd8_10_sampler_cu_83dab9b36thrust24THRUST_300001_SM_1000_NS12placeholders2_8E:
	.zero		1
	.type		_ZN41_INTERNAL_907cbfd8_10_sampler_cu_83dab9b34cuda3std3__45__cpo4rendE,@object
	.size		_ZN41_INTERNAL_907cbfd8_10_sampler_cu_83dab9b34cuda3std3__45__cpo4rendE,(_ZN41_INTERNAL_907cbfd8_10_sampler_cu_83dab9b34cuda3std6ranges3__45__cpo9iter_swapE - _ZN41_INTERNAL_907cbfd8_10_sampler_cu_83dab9b34cuda3std3__45__cpo4rendE)
_ZN41_INTERNAL_907cbfd8_10_sampler_cu_83dab9b34cuda3std3__45__cpo4rendE:
	.zero		1
	.type		_ZN41_INTERNAL_907cbfd8_10_sampler_cu_83dab9b34cuda3std6ranges3__45__cpo9iter_swapE,@object
	.size		_ZN41_INTERNAL_907cbfd8_10_sampler_cu_83dab9b34cuda3std6ranges3__45__cpo9iter_swapE,(_ZN41_INTERNAL_907cbfd8_10_sampler_cu_83dab9b34cuda3std3__48unexpectE - _ZN41_INTERNAL_907cbfd8_10_sampler_cu_83dab9b34cuda3std6ranges3__45__cpo9iter_swapE)
_ZN41_INTERNAL_907cbfd8_10_sampler_cu_83dab9b34cuda3std6ranges3__45__cpo9iter_swapE:
	.zero		1
	.type		_ZN41_INTERNAL_907cbfd8_10_sampler_cu_83dab9b34cuda3std3__48unexpectE,@object
	.size		_ZN41_INTERNAL_907cbfd8_10_sampler_cu_83dab9b34cuda3std3__48unexpectE,(_ZN41_INTERNAL_907cbfd8_10_sampler_cu_83dab9b36thrust24THRUST_300001_SM_1000_NS6system6detail10sequential3seqE - _ZN41_INTERNAL_907cbfd8_10_sampler_cu_83dab9b34cuda3std3__48unexpectE)
_ZN41_INTERNAL_907cbfd8_10_sampler_cu_83dab9b34cuda3std3__48unexpectE:
	.zero		1
	.type		_ZN41_INTERNAL_907cbfd8_10_sampler_cu_83dab9b36thrust24THRUST_300001_SM_1000_NS6system6detail10sequential3seqE,@object
	.size		_ZN41_INTERNAL_907cbfd8_10_sampler_cu_83dab9b36thrust24THRUST_300001_SM_1000_NS6system6detail10sequential3seqE,(.L_29 - _ZN41_INTERNAL_907cbfd8_10_sampler_cu_83dab9b36thrust24THRUST_300001_SM_1000_NS6system6detail10sequential3seqE)
_ZN41_INTERNAL_907cbfd8_10_sampler_cu_83dab9b36thrust24THRUST_300001_SM_1000_NS6system6detail10sequential3seqE:
	.zero		1
.L_29:


//--------------------- .nv.shared._ZN4vllm17topKPerRowPrefillILi512ELb0EEEvPKfPKiS4_Piiiii --------------------------
	.section	.nv.shared._ZN4vllm17topKPerRowPrefillILi512ELb0EEEvPKfPKiS4_Piiiii,"aw",@nobits
	.sectionflags	@""
	.align	16
.nv.shared._ZN4vllm17topKPerRowPrefillILi512ELb0EEEvPKfPKiS4_Piiiii:
	.zero		17424


//--------------------- .nv.shared._ZN4vllm16topKPerRowDecodeILi1024ELb1ELb0ELb1EEEvPKfPKiPiiiiiiPfiS4_ --------------------------
	.section	.nv.shared._ZN4vllm16topKPerRowDecodeILi1024ELb1ELb0ELb1EEEvPKfPKiPiiiiiiPfiS4_,"aw",@nobits
	.sectionflags	@""
	.align	16
.nv.shared._ZN4vllm16topKPerRowDecodeILi1024ELb1ELb0ELb1EEEvPKfPKiPiiiiiiPfiS4_:
	.zero		38096


//--------------------- .nv.shared._ZN4vllm16topKPerRowDecodeILi512ELb1ELb1ELb0EEEvPKfPKiPiiiiiiPfiS4_ --------------------------
	.section	.nv.shared._ZN4vllm16topKPerRowDecodeILi512ELb1ELb1ELb0EEEvPKfPKiPiiiiiiPfiS4_,"aw",@nobits
	.sectionflags	@""
	.align	16
.nv.shared._ZN4vllm16topKPerRowDecodeILi512ELb1ELb1ELb0EEEvPKfPKiPiiiiiiPfiS4_:
	.zero		19568


//--------------------- .nv.shared._ZN4vllm16topKPerRowDecodeILi512ELb1ELb0ELb0EEEvPKfPKiPiiiiiiPfiS4_ --------------------------
	.section	.nv.shared._ZN4vllm16topKPerRowDecodeILi512ELb1ELb0ELb0EEEvPKfPKiPiiiiiiPfiS4_,"aw",@nobits
	.sectionflags	@""
	.align	16
.nv.shared._ZN4vllm16topKPerRowDecodeILi512ELb1ELb0ELb0EEEvPKfPKiPiiiiiiPfiS4_:
	.zero		19568


//--------------------- .nv.shared._ZN4vllm16topKPerRowDecodeILi512ELb0ELb0ELb0EEEvPKfPKiPiiiiiiPfiS4_ --------------------------
	.section	.nv.shared._ZN4vllm16topKPerRowDecodeILi512ELb0ELb0ELb0EEEvPKfPKiPiiiiiiPfiS4_,"aw",@nobits
	.sectionflags	@""
	.align	16
.nv.shared._ZN4vllm16topKPerRowDecodeILi512ELb0ELb0ELb0EEEvPKfPKiPiiiiiiPfiS4_:
	.zero		17424


//--------------------- .nv.shared._ZN4vllm33apply_repetition_penalties_kernelIN3c108BFloat16EEEvPT_PKbS6_PKS3_iii --------------------------
	.section	.nv.shared._ZN4vllm33apply_repetition_penalties_kernelIN3c108BFloat16EEEvPT_PKbS6_PKS3_iii,"aw",@nobits
	.sectionflags	@""
	.align	16
	.zero		1024


//--------------------- .nv.shared._ZN4vllm33apply_repetition_penalties_kernelIN3c104HalfEEEvPT_PKbS6_PKS3_iii --------------------------
	.section	.nv.shared._ZN4vllm33apply_repetition_penalties_kernelIN3c104HalfEEEvPT_PKbS6_PKS3_iii,"aw",@nobits
	.sectionflags	@""
	.align	16
	.zero		1024


//--------------------- .nv.shared._ZN4vllm33apply_repetition_penalties_kernelIfEEvPT_PKbS4_PKS1_iii --------------------------
	.section	.nv.shared._ZN4vllm33apply_repetition_penalties_kernelIfEEvPT_PKbS4_PKS1_iii,"aw",@nobits
	.sectionflags	@""
	.align	16
	.zero		1024


//--------------------- .nv.shared._ZN3cub18CUB_300001_SM_10006detail11EmptyKernelIvEEvv --------------------------
	.section	.nv.shared._ZN3cub18CUB_300001_SM_10006detail11EmptyKernelIvEEvv,"aw",@nobits
	.sectionflags	@""
	.align	16
	.zero		1024


//--------------------- .nv.constant0._ZN4vllm17topKPerRowPrefillILi512ELb1EEEvPKfPKiS4_Piiiii --------------------------
	.section	.nv.constant0._ZN4vllm17topKPerRowPrefillILi512ELb1EEEvPKfPKiS4_Piiiii,"a",@progbits
	.sectionflags	@""
	.align	4
.nv.constant0._ZN4vllm17topKPerRowPrefillILi512ELb1EEEvPKfPKiS4_Piiiii:
	.zero		944


//--------------------- .nv.constant0._ZN4vllm17topKPerRowPrefillILi512ELb0EEEvPKfPKiS4_Piiiii --------------------------
	.section	.nv.constant0._ZN4vllm17topKPerRowPrefillILi512ELb0EEEvPKfPKiS4_Piiiii,"a",@progbits
	.sectionflags	@""
	.align	4
.nv.constant0._ZN4vllm17topKPerRowPrefillILi512ELb0EEEvPKfPKiS4_Piiiii:
	.zero		944


//--------------------- .nv.constant0._ZN4vllm16topKPerRowDecodeILi1024ELb1ELb0ELb1EEEvPKfPKiPiiiiiiPfiS4_ --------------------------
	.section	.nv.constant0._ZN4vllm16topKPerRowDecodeILi1024ELb1ELb0ELb1EEEvPKfPKiPiiiiiiPfiS4_,"a",@progbits
	.sectionflags	@""
	.align	4
.nv.constant0._ZN4vllm16topKPerRowDecodeILi1024ELb1ELb0ELb1EEEvPKfPKiPiiiiiiPfiS4_:
	.zero		968


//--------------------- .nv.constant0._ZN4vllm16topKPerRowDecodeILi512ELb1ELb1ELb0EEEvPKfPKiPiiiiiiPfiS4_ --------------------------
	.section	.nv.constant0._ZN4vllm16topKPerRowDecodeILi512ELb1ELb1ELb0EEEvPKfPKiPiiiiiiPfiS4_,"a",@progbits
	.sectionflags	@""
	.align	4
.nv.constant0._ZN4vllm16topKPerRowDecodeILi512ELb1ELb1ELb0EEEvPKfPKiPiiiiiiPfiS4_:
	.zero		968


//--------------------- .nv.constant0._ZN4vllm16topKPerRowDecodeILi512ELb1ELb0ELb0EEEvPKfPKiPiiiiiiPfiS4_ --------------------------
	.section	.nv.constant0._ZN4vllm16topKPerRowDecodeILi512ELb1ELb0ELb0EEEvPKfPKiPiiiiiiPfiS4_,"a",@progbits
	.sectionflags	@""
	.align	4
.nv.constant0._ZN4vllm16topKPerRowDecodeILi512ELb1ELb0ELb0EEEvPKfPKiPiiiiiiPfiS4_:
	.zero		968


//--------------------- .nv.constant0._ZN4vllm16topKPerRowDecodeILi512ELb0ELb0ELb0EEEvPKfPKiPiiiiiiPfiS4_ --------------------------
	.section	.nv.constant0._ZN4vllm16topKPerRowDecodeILi512ELb0ELb0ELb0EEEvPKfPKiPiiiiiiPfiS4_,"a",@progbits
	.sectionflags	@""
	.align	4
.nv.constant0._ZN4vllm16topKPerRowDecodeILi512ELb0ELb0ELb0EEEvPKfPKiPiiiiiiPfiS4_:
	.zero		968


//--------------------- .nv.constant0._ZN4vllm33apply_repetition_penalties_kernelIN3c108BFloat16EEEvPT_PKbS6_PKS3_iii --------------------------
	.section	.nv.constant0._ZN4vllm33apply_repetition_penalties_kernelIN3c108BFloat16EEEvPT_PKbS6_PKS3_iii,"a",@progbits
	.sectionflags	@""
	.align	4
.nv.constant0._ZN4vllm33apply_repetition_penalties_kernelIN3c108BFloat16EEEvPT_PKbS6_PKS3_iii:
	.zero		940


//--------------------- .nv.constant0._ZN4vllm33apply_repetition_penalties_kernelIN3c104HalfEEEvPT_PKbS6_PKS3_iii --------------------------
	.section	.nv.constant0._ZN4vllm33apply_repetition_penalties_kernelIN3c104HalfEEEvPT_PKbS6_PKS3_iii,"a",@progbits
	.sectionflags	@""
	.align	4
.nv.constant0._ZN4vllm33apply_repetition_penalties_kernelIN3c104HalfEEEvPT_PKbS6_PKS3_iii:
	.zero		940


//--------------------- .nv.constant0._ZN4vllm33apply_repetition_penalties_kernelIfEEvPT_PKbS4_PKS1_iii --------------------------
	.section	.nv.constant0._ZN4vllm33apply_repetition_penalties_kernelIfEEvPT_PKbS4_PKS1_iii,"a",@progbits
	.sectionflags	@""
	.align	4
.nv.constant0._ZN4vllm33apply_repetition_penalties_kernelIfEEvPT_PKbS4_PKS1_iii:
	.zero		940


//--------------------- .nv.constant0._ZN3cub18CUB_300001_SM_10006detail11EmptyKernelIvEEvv --------------------------
	.section	.nv.constant0._ZN3cub18CUB_300001_SM_10006detail11EmptyKernelIvEEvv,"a",@progbits
	.sectionflags	@""
	.align	4
.nv.constant0._ZN3cub18CUB_300001_SM_10006detail11EmptyKernelIvEEvv:
	.zero		896


//--------------------- SYMBOLS --------------------------

	.type		.nv.reservedSmem.offset0,@object
	.size		.nv.reservedSmem.offset0,0x4
	.type		.nv.reservedSmem.cap,@object
	.size		.nv.reservedSmem.cap,0x4
